	.target	sm_103a

	.elftype	@"ET_EXEC"


//--------------------- .note.nv.tkinfo           --------------------------
	.section	.note.nv.tkinfo,"",@"SHT_NOTE"
	.sectionflags	@"SHF_NOTE_NV_TKINFO"
	.tkinfo
        /*0018*/ 	.word	0x00000002
        /*0030*/ 	.string	""
        /*0030*/ 	.string	"ptxas"
        /*0030*/ 	.string	"Cuda compilation tools, release 13.0, V13.0.88"
        /*0030*/ 	.string	"Build cuda_13.0.r13.0/compiler.36424714_0"
        /*0030*/ 	.string	"-arch sm_103a -m 64 "



//--------------------- .note.nv.cuinfo           --------------------------
	.section	.note.nv.cuinfo,"",@"SHT_NOTE"
	.sectionflags	@"SHF_NOTE_NV_CUINFO"
        /*0018*/ 	.short	0x0002
        /*001a*/ 	.short	0x0067
        /*001c*/ 	.short	0x0082
	.zero		2


//--------------------- .nv.info                  --------------------------
	.section	.nv.info,"",@"SHT_CUDA_INFO"
	.align	4


	//----- nvinfo : EIATTR_REGCOUNT
	.align		4
        /*0000*/ 	.byte	0x04, 0x2f
        /*0002*/ 	.short	(.L_12 - .L_11)
	.align		4
.L_11:
        /*0004*/ 	.word	index@(_ZN7cutlass13device_kernelIN5flash11enable_sm90INS1_16FlashAttnFwdSm90INS1_25CollectiveMainloopFwdSm90ILi2EN4cute5tupleIJNS5_1CILi1EEES8_S8_EEENS6_IJNS7_ILi192EEENS7_ILi160EEENS7_ILi64EEEEEELi64ENS_12float_e4m3_tEfNS_4arch4Sm90ELb1ELb0ELb1ELb1ELb0ELb1ELb0ELb1ELb1ELb1ELb1ELb0EEENS1_21CollectiveEpilogueFwdINS6_IJSA_SC_SB_EEES9_NS_10bfloat16_tESG_Li384ELb1ELb1ELb1ELb1EEENS1_36VarlenDynamicPersistentTileSchedulerILi192ELi160ELi384ELi128ELb1ELb1ELb1ELb1ELb1ELb1EEEEEEEEEvNT_6ParamsE)
        /*0008*/ 	.word	0x00000004


	//----- nvinfo : EIATTR_FRAME_SIZE
	.align		4
.L_12:
        /*000c*/ 	.byte	0x04, 0x11
        /*000e*/ 	.short	(.L_14 - .L_13)
	.align		4
.L_13:
        /*0010*/ 	.word	index@(_ZN7cutlass13device_kernelIN5flash11enable_sm90INS1_16FlashAttnFwdSm90INS1_25CollectiveMainloopFwdSm90ILi2EN4cute5tupleIJNS5_1CILi1EEES8_S8_EEENS6_IJNS7_ILi192EEENS7_ILi160EEENS7_ILi64EEEEEELi64ENS_12float_e4m3_tEfNS_4arch4Sm90ELb1ELb0ELb1ELb1ELb0ELb1ELb0ELb1ELb1ELb1ELb1ELb0EEENS1_21CollectiveEpilogueFwdINS6_IJSA_SC_SB_EEES9_NS_10bfloat16_tESG_Li384ELb1ELb1ELb1ELb1EEENS1_36VarlenDynamicPersistentTileSchedulerILi192ELi160ELi384ELi128ELb1ELb1ELb1ELb1ELb1ELb1EEEEEEEEEvNT_6ParamsE)
        /*0014*/ 	.word	0x00000000


	//----- nvinfo : EIATTR_REGCOUNT
	.align		4
.L_14:
        /*0018*/ 	.byte	0x04, 0x2f
        /*001a*/ 	.short	(.L_16 - .L_15)
	.align		4
.L_15:
        /*001c*/ 	.word	index@(_ZN7cutlass13device_kernelIN5flash11enable_sm90INS1_16FlashAttnFwdSm90INS1_25CollectiveMainloopFwdSm90ILi2EN4cute5tupleIJNS5_1CILi1EEES8_S8_EEENS6_IJNS7_ILi192EEENS7_ILi160EEENS7_ILi64EEEEEELi64ENS_12float_e4m3_tEfNS_4arch4Sm90ELb1ELb0ELb1ELb1ELb0ELb0ELb0ELb1ELb1ELb1ELb1ELb0EEENS1_21CollectiveEpilogueFwdINS6_IJSA_SC_SB_EEES9_NS_10bfloat16_tESG_Li384ELb1ELb1ELb1ELb1EEENS1_36VarlenDynamicPersistentTileSchedulerILi192ELi160ELi384ELi128ELb1ELb1ELb1ELb1ELb1ELb1EEEEEEEEEvNT_6ParamsE)
        /*0020*/ 	.word	0x00000004


	//----- nvinfo : EIATTR_FRAME_SIZE
	.align		4
.L_16:
        /*0024*/ 	.byte	0x04, 0x11
        /*0026*/ 	.short	(.L_18 - .L_17)
	.align		4
.L_17:
        /*0028*/ 	.word	index@(_ZN7cutlass13device_kernelIN5flash11enable_sm90INS1_16FlashAttnFwdSm90INS1_25CollectiveMainloopFwdSm90ILi2EN4cute5tupleIJNS5_1CILi1EEES8_S8_EEENS6_IJNS7_ILi192EEENS7_ILi160EEENS7_ILi64EEEEEELi64ENS_12float_e4m3_tEfNS_4arch4Sm90ELb1ELb0ELb1ELb1ELb0ELb0ELb0ELb1ELb1ELb1ELb1ELb0EEENS1_21CollectiveEpilogueFwdINS6_IJSA_SC_SB_EEES9_NS_10bfloat16_tESG_Li384ELb1ELb1ELb1ELb1EEENS1_36VarlenDynamicPersistentTileSchedulerILi192ELi160ELi384ELi128ELb1ELb1ELb1ELb1ELb1ELb1EEEEEEEEEvNT_6ParamsE)
        /*002c*/ 	.word	0x00000000


	//----- nvinfo : EIATTR_REGCOUNT
	.align		4
.L_18:
        /*0030*/ 	.byte	0x04, 0x2f
        /*0032*/ 	.short	(.L_20 - .L_19)
	.align		4
.L_19:
        /*0034*/ 	.word	index@(_ZN7cutlass13device_kernelIN5flash11enable_sm90INS1_16FlashAttnFwdSm90INS1_25CollectiveMainloopFwdSm90ILi2EN4cute5tupleIJNS5_1CILi1EEES8_S8_EEENS6_IJNS7_ILi192EEENS7_ILi160EEENS7_ILi64EEEEEELi64ENS_12float_e4m3_tEfNS_4arch4Sm90ELb1ELb0ELb1ELb0ELb0ELb0ELb0ELb1ELb1ELb1ELb1ELb0EEENS1_21CollectiveEpilogueFwdINS6_IJSA_SC_SB_EEES9_NS_10bfloat16_tESG_Li384ELb0ELb1ELb1ELb1EEENS1_19SingleTileSchedulerILb0ELb1ELb1ELi192EEEEEEEEEvNT_6ParamsE)
        /*0038*/ 	.word	0x00000004


	//----- nvinfo : EIATTR_FRAME_SIZE
	.align		4
.L_20:
        /*003c*/ 	.byte	0x04, 0x11
        /*003e*/ 	.short	(.L_22 - .L_21)
	.align		4
.L_21:
        /*0040*/ 	.word	index@(_ZN7cutlass13device_kernelIN5flash11enable_sm90INS1_16FlashAttnFwdSm90INS1_25CollectiveMainloopFwdSm90ILi2EN4cute5tupleIJNS5_1CILi1EEES8_S8_EEENS6_IJNS7_ILi192EEENS7_ILi160EEENS7_ILi64EEEEEELi64ENS_12float_e4m3_tEfNS_4arch4Sm90ELb1ELb0ELb1ELb0ELb0ELb0ELb0ELb1ELb1ELb1ELb1ELb0EEENS1_21CollectiveEpilogueFwdINS6_IJSA_SC_SB_EEES9_NS_10bfloat16_tESG_Li384ELb0ELb1ELb1ELb1EEENS1_19SingleTileSchedulerILb0ELb1ELb1ELi192EEEEEEEEEvNT_6ParamsE)
        /*0044*/ 	.word	0x00000000


	//----- nvinfo : EIATTR_REGCOUNT
	.align		4
.L_22:
        /*0048*/ 	.byte	0x04, 0x2f
        /*004a*/ 	.short	(.L_24 - .L_23)
	.align		4
.L_23:
        /*004c*/ 	.word	index@(_ZN7cutlass13device_kernelIN5flash11enable_sm90INS1_16FlashAttnFwdSm90INS1_25CollectiveMainloopFwdSm90ILi2EN4cute5tupleIJNS5_1CILi1EEES8_S8_EEENS6_IJNS7_ILi192EEENS7_ILi160EEENS7_ILi64EEEEEELi64ENS_12float_e4m3_tEfNS_4arch4Sm90ELb0ELb1ELb1ELb1ELb0ELb1ELb0ELb1ELb1ELb1ELb1ELb0EEENS1_21CollectiveEpilogueFwdINS6_IJSA_SC_SB_EEES9_NS_10bfloat16_tESG_Li384ELb1ELb1ELb1ELb1EEENS1_36VarlenDynamicPersistentTileSchedulerILi192ELi160ELi384ELi128ELb1ELb1ELb1ELb1ELb0ELb1EEEEEEEEEvNT_6ParamsE)
        /*0050*/ 	.word	0x00000004


	//----- nvinfo : EIATTR_FRAME_SIZE
	.align		4
.L_24:
        /*0054*/ 	.byte	0x04, 0x11
        /*0056*/ 	.short	(.L_26 - .L_25)
	.align		4
.L_25:
        /*0058*/ 	.word	index@(_ZN7cutlass13device_kernelIN5flash11enable_sm90INS1_16FlashAttnFwdSm90INS1_25CollectiveMainloopFwdSm90ILi2EN4cute5tupleIJNS5_1CILi1EEES8_S8_EEENS6_IJNS7_ILi192EEENS7_ILi160EEENS7_ILi64EEEEEELi64ENS_12float_e4m3_tEfNS_4arch4Sm90ELb0ELb1ELb1ELb1ELb0ELb1ELb0ELb1ELb1ELb1ELb1ELb0EEENS1_21CollectiveEpilogueFwdINS6_IJSA_SC_SB_EEES9_NS_10bfloat16_tESG_Li384ELb1ELb1ELb1ELb1EEENS1_36VarlenDynamicPersistentTileSchedulerILi192ELi160ELi384ELi128ELb1ELb1ELb1ELb1ELb0ELb1EEEEEEEEEvNT_6ParamsE)
        /*005c*/ 	.word	0x00000000


	//----- nvinfo : EIATTR_REGCOUNT
	.align		4
.L_26:
        /*0060*/ 	.byte	0x04, 0x2f
        /*0062*/ 	.short	(.L_28 - .L_27)
	.align		4
.L_27:
        /*0064*/ 	.word	index@(_ZN7cutlass13device_kernelIN5flash11enable_sm90INS1_16FlashAttnFwdSm90INS1_25CollectiveMainloopFwdSm90ILi2EN4cute5tupleIJNS5_1CILi1EEES8_S8_EEENS6_IJNS7_ILi192EEENS7_ILi160EEENS7_ILi64EEEEEELi64ENS_12float_e4m3_tEfNS_4arch4Sm90ELb0ELb1ELb1ELb1ELb0ELb0ELb0ELb1ELb1ELb1ELb1ELb0EEENS1_21CollectiveEpilogueFwdINS6_IJSA_SC_SB_EEES9_NS_10bfloat16_tESG_Li384ELb1ELb1ELb1ELb1EEENS1_36VarlenDynamicPersistentTileSchedulerILi192ELi160ELi384ELi128ELb1ELb1ELb1ELb1ELb0ELb1EEEEEEEEEvNT_6ParamsE)
        /*0068*/ 	.word	0x00000004


	//----- nvinfo : EIATTR_FRAME_SIZE
	.align		4
.L_28:
        /*006c*/ 	.byte	0x04, 0x11
        /*006e*/ 	.short	(.L_30 - .L_29)
	.align		4
.L_29:
        /*0070*/ 	.word	index@(_ZN7cutlass13device_kernelIN5flash11enable_sm90INS1_16FlashAttnFwdSm90INS1_25CollectiveMainloopFwdSm90ILi2EN4cute5tupleIJNS5_1CILi1EEES8_S8_EEENS6_IJNS7_ILi192EEENS7_ILi160EEENS7_ILi64EEEEEELi64ENS_12float_e4m3_tEfNS_4arch4Sm90ELb0ELb1ELb1ELb1ELb0ELb0ELb0ELb1ELb1ELb1ELb1ELb0EEENS1_21CollectiveEpilogueFwdINS6_IJSA_SC_SB_EEES9_NS_10bfloat16_tESG_Li384ELb1ELb1ELb1ELb1EEENS1_36VarlenDynamicPersistentTileSchedulerILi192ELi160ELi384ELi128ELb1ELb1ELb1ELb1ELb0ELb1EEEEEEEEEvNT_6ParamsE)
        /*0074*/ 	.word	0x00000000


	//----- nvinfo : EIATTR_REGCOUNT
	.align		4
.L_30:
        /*0078*/ 	.byte	0x04, 0x2f
        /*007a*/ 	.short	(.L_32 - .L_31)
	.align		4
.L_31:
        /*007c*/ 	.word	index@(_ZN7cutlass13device_kernelIN5flash11enable_sm90INS1_16FlashAttnFwdSm90INS1_25CollectiveMainloopFwdSm90ILi2EN4cute5tupleIJNS5_1CILi1EEES8_S8_EEENS6_IJNS7_ILi192EEENS7_ILi160EEENS7_ILi64EEEEEELi64ENS_12float_e4m3_tEfNS_4arch4Sm90ELb0ELb1ELb1ELb0ELb0ELb0ELb0ELb1ELb1ELb1ELb1ELb0EEENS1_21CollectiveEpilogueFwdINS6_IJSA_SC_SB_EEES9_NS_10bfloat16_tESG_Li384ELb0ELb1ELb1ELb1EEENS1_19SingleTileSchedulerILb0ELb1ELb1ELi192EEEEEEEEEvNT_6ParamsE)
        /*0080*/ 	.word	0x00000004


	//----- nvinfo : EIATTR_FRAME_SIZE
	.align		4
.L_32:
        /*0084*/ 	.byte	0x04, 0x11
        /*0086*/ 	.short	(.L_34 - .L_33)
	.align		4
.L_33:
        /*0088*/ 	.word	index@(_ZN7cutlass13device_kernelIN5flash11enable_sm90INS1_16FlashAttnFwdSm90INS1_25CollectiveMainloopFwdSm90ILi2EN4cute5tupleIJNS5_1CILi1EEES8_S8_EEENS6_IJNS7_ILi192EEENS7_ILi160EEENS7_ILi64EEEEEELi64ENS_12float_e4m3_tEfNS_4arch4Sm90ELb0ELb1ELb1ELb0ELb0ELb0ELb0ELb1ELb1ELb1ELb1ELb0EEENS1_21CollectiveEpilogueFwdINS6_IJSA_SC_SB_EEES9_NS_10bfloat16_tESG_Li384ELb0ELb1ELb1ELb1EEENS1_19SingleTileSchedulerILb0ELb1ELb1ELi192EEEEEEEEEvNT_6ParamsE)
        /*008c*/ 	.word	0x00000000


	//----- nvinfo : EIATTR_REGCOUNT
	.align		4
.L_34:
        /*0090*/ 	.byte	0x04, 0x2f
        /*0092*/ 	.short	(.L_36 - .L_35)
	.align		4
.L_35:
        /*0094*/ 	.word	index@(_ZN7cutlass13device_kernelIN5flash11enable_sm90INS1_16FlashAttnFwdSm90INS1_25CollectiveMainloopFwdSm90ILi2EN4cute5tupleIJNS5_1CILi1EEES8_S8_EEENS6_IJNS7_ILi192EEENS7_ILi160EEENS7_ILi64EEEEEELi64ENS_12float_e4m3_tEfNS_4arch4Sm90ELb0ELb0ELb1ELb1ELb0ELb1ELb0ELb1ELb1ELb1ELb1ELb0EEENS1_21CollectiveEpilogueFwdINS6_IJSA_SC_SB_EEES9_NS_10bfloat16_tESG_Li384ELb1ELb1ELb1ELb1EEENS1_36VarlenDynamicPersistentTileSchedulerILi192ELi160ELi384ELi128ELb1ELb1ELb1ELb0ELb1ELb1EEEEEEEEEvNT_6ParamsE)
        /*0098*/ 	.word	0x00000004


	//----- nvinfo : EIATTR_FRAME_SIZE
	.align		4
.L_36:
        /*009c*/ 	.byte	0x04, 0x11
        /*009e*/ 	.short	(.L_38 - .L_37)
	.align		4
.L_37:
        /*00a0*/ 	.word	index@(_ZN7cutlass13device_kernelIN5flash11enable_sm90INS1_16FlashAttnFwdSm90INS1_25CollectiveMainloopFwdSm90ILi2EN4cute5tupleIJNS5_1CILi1EEES8_S8_EEENS6_IJNS7_ILi192EEENS7_ILi160EEENS7_ILi64EEEEEELi64ENS_12float_e4m3_tEfNS_4arch4Sm90ELb0ELb0ELb1ELb1ELb0ELb1ELb0ELb1ELb1ELb1ELb1ELb0EEENS1_21CollectiveEpilogueFwdINS6_IJSA_SC_SB_EEES9_NS_10bfloat16_tESG_Li384ELb1ELb1ELb1ELb1EEENS1_36VarlenDynamicPersistentTileSchedulerILi192ELi160ELi384ELi128ELb1ELb1ELb1ELb0ELb1ELb1EEEEEEEEEvNT_6ParamsE)
        /*00a4*/ 	.word	0x00000000


	//----- nvinfo : EIATTR_REGCOUNT
	.align		4
.L_38:
        /*00a8*/ 	.byte	0x04, 0x2f
        /*00aa*/ 	.short	(.L_40 - .L_39)
	.align		4
.L_39:
        /*00ac*/ 	.word	index@(_ZN7cutlass13device_kernelIN5flash11enable_sm90INS1_16FlashAttnFwdSm90INS1_25CollectiveMainloopFwdSm90ILi2EN4cute5tupleIJNS5_1CILi1EEES8_S8_EEENS6_IJNS7_ILi192EEENS7_ILi160EEENS7_ILi64EEEEEELi64ENS_12float_e4m3_tEfNS_4arch4Sm90ELb0ELb0ELb1ELb1ELb0ELb0ELb0ELb1ELb1ELb1ELb1ELb0EEENS1_21CollectiveEpilogueFwdINS6_IJSA_SC_SB_EEES9_NS_10bfloat16_tESG_Li384ELb1ELb1ELb1ELb1EEENS1_36VarlenDynamicPersistentTileSchedulerILi192ELi160ELi384ELi128ELb1ELb1ELb1ELb0ELb1ELb1EEEEEEEEEvNT_6ParamsE)
        /*00b0*/ 	.word	0x00000004


	//----- nvinfo : EIATTR_FRAME_SIZE
	.align		4
.L_40:
        /*00b4*/ 	.byte	0x04, 0x11
        /*00b6*/ 	.short	(.L_42 - .L_41)
	.align		4
.L_41:
        /*00b8*/ 	.word	index@(_ZN7cutlass13device_kernelIN5flash11enable_sm90INS1_16FlashAttnFwdSm90INS1_25CollectiveMainloopFwdSm90ILi2EN4cute5tupleIJNS5_1CILi1EEES8_S8_EEENS6_IJNS7_ILi192EEENS7_ILi160EEENS7_ILi64EEEEEELi64ENS_12float_e4m3_tEfNS_4arch4Sm90ELb0ELb0ELb1ELb1ELb0ELb0ELb0ELb1ELb1ELb1ELb1ELb0EEENS1_21CollectiveEpilogueFwdINS6_IJSA_SC_SB_EEES9_NS_10bfloat16_tESG_Li384ELb1ELb1ELb1ELb1EEENS1_36VarlenDynamicPersistentTileSchedulerILi192ELi160ELi384ELi128ELb1ELb1ELb1ELb0ELb1ELb1EEEEEEEEEvNT_6ParamsE)
        /*00bc*/ 	.word	0x00000000


	//----- nvinfo : EIATTR_REGCOUNT
	.align		4
.L_42:
        /*00c0*/ 	.byte	0x04, 0x2f
        /*00c2*/ 	.short	(.L_44 - .L_43)
	.align		4
.L_43:
        /*00c4*/ 	.word	index@(_ZN7cutlass13device_kernelIN5flash11enable_sm90INS1_16FlashAttnFwdSm90INS1_25CollectiveMainloopFwdSm90ILi2EN4cute5tupleIJNS5_1CILi1EEES8_S8_EEENS6_IJNS7_ILi192EEENS7_ILi160EEENS7_ILi64EEEEEELi64ENS_12float_e4m3_tEfNS_4arch4Sm90ELb0ELb0ELb1ELb0ELb0ELb0ELb0ELb1ELb1ELb1ELb1ELb0EEENS1_21CollectiveEpilogueFwdINS6_IJSA_SC_SB_EEES9_NS_10bfloat16_tESG_Li384ELb0ELb1ELb1ELb1EEENS1_19SingleTileSchedulerILb0ELb1ELb1ELi192EEEEEEEEEvNT_6ParamsE)
        /*00c8*/ 	.word	0x00000004


	//----- nvinfo : EIATTR_FRAME_SIZE
	.align		4
.L_44:
        /*00cc*/ 	.byte	0x04, 0x11
        /*00ce*/ 	.short	(.L_46 - .L_45)
	.align		4
.L_45:
        /*00d0*/ 	.word	index@(_ZN7cutlass13device_kernelIN5flash11enable_sm90INS1_16FlashAttnFwdSm90INS1_25CollectiveMainloopFwdSm90ILi2EN4cute5tupleIJNS5_1CILi1EEES8_S8_EEENS6_IJNS7_ILi192EEENS7_ILi160EEENS7_ILi64EEEEEELi64ENS_12float_e4m3_tEfNS_4arch4Sm90ELb0ELb0ELb1ELb0ELb0ELb0ELb0ELb1ELb1ELb1ELb1ELb0EEENS1_21CollectiveEpilogueFwdINS6_IJSA_SC_SB_EEES9_NS_10bfloat16_tESG_Li384ELb0ELb1ELb1ELb1EEENS1_19SingleTileSchedulerILb0ELb1ELb1ELi192EEEEEEEEEvNT_6ParamsE)
        /*00d4*/ 	.word	0x00000000


	//----- nvinfo : EIATTR_REGCOUNT
	.align		4
.L_46:
        /*00d8*/ 	.byte	0x04, 0x2f
        /*00da*/ 	.short	(.L_48 - .L_47)
	.align		4
.L_47:
        /*00dc*/ 	.word	index@(_ZN7cutlass13device_kernelIN5flash11enable_sm90INS1_16FlashAttnFwdSm90INS1_25CollectiveMainloopFwdSm90ILi2EN4cute5tupleIJNS5_1CILi1EEES8_S8_EEENS6_IJNS7_ILi192EEENS7_ILi128EEENS7_ILi96EEEEEELi96ENS_12float_e4m3_tEfNS_4arch4Sm90ELb1ELb0ELb1ELb1ELb0ELb1ELb0ELb1ELb1ELb1ELb1ELb0EEENS1_21CollectiveEpilogueFwdINS6_IJSA_SC_SB_EEES9_NS_10bfloat16_tESG_Li384ELb1ELb1ELb1ELb1EEENS1_36VarlenDynamicPersistentTileSchedulerILi192ELi128ELi384ELi128ELb1ELb1ELb1ELb1ELb1ELb1EEEEEEEEEvNT_6ParamsE)
        /*00e0*/ 	.word	0x00000004


	//----- nvinfo : EIATTR_FRAME_SIZE
	.align		4
.L_48:
        /*00e4*/ 	.byte	0x04, 0x11
        /*00e6*/ 	.short	(.L_50 - .L_49)
	.align		4
.L_49:
        /*00e8*/ 	.word	index@(_ZN7cutlass13device_kernelIN5flash11enable_sm90INS1_16FlashAttnFwdSm90INS1_25CollectiveMainloopFwdSm90ILi2EN4cute5tupleIJNS5_1CILi1EEES8_S8_EEENS6_IJNS7_ILi192EEENS7_ILi128EEENS7_ILi96EEEEEELi96ENS_12float_e4m3_tEfNS_4arch4Sm90ELb1ELb0ELb1ELb1ELb0ELb1ELb0ELb1ELb1ELb1ELb1ELb0EEENS1_21CollectiveEpilogueFwdINS6_IJSA_SC_SB_EEES9_NS_10bfloat16_tESG_Li384ELb1ELb1ELb1ELb1EEENS1_36VarlenDynamicPersistentTileSchedulerILi192ELi128ELi384ELi128ELb1ELb1ELb1ELb1ELb1ELb1EEEEEEEEEvNT_6ParamsE)
        /*00ec*/ 	.word	0x00000000


	//----- nvinfo : EIATTR_REGCOUNT
	.align		4
.L_50:
        /*00f0*/ 	.byte	0x04, 0x2f
        /*00f2*/ 	.short	(.L_52 - .L_51)
	.align		4
.L_51:
        /*00f4*/ 	.word	index@(_ZN7cutlass13device_kernelIN5flash11enable_sm90INS1_16FlashAttnFwdSm90INS1_25CollectiveMainloopFwdSm90ILi2EN4cute5tupleIJNS5_1CILi1EEES8_S8_EEENS6_IJNS7_ILi192EEENS7_ILi128EEENS7_ILi96EEEEEELi96ENS_12float_e4m3_tEfNS_4arch4Sm90ELb1ELb0ELb1ELb1ELb0ELb0ELb0ELb1ELb1ELb1ELb1ELb0EEENS1_21CollectiveEpilogueFwdINS6_IJSA_SC_SB_EEES9_NS_10bfloat16_tESG_Li384ELb1ELb1ELb1ELb1EEENS1_36VarlenDynamicPersistentTileSchedulerILi192ELi128ELi384ELi128ELb1ELb1ELb1ELb1ELb1ELb1EEEEEEEEEvNT_6ParamsE)
        /*00f8*/ 	.word	0x00000004


	//----- nvinfo : EIATTR_FRAME_SIZE
	.align		4
.L_52:
        /*00fc*/ 	.byte	0x04, 0x11
        /*00fe*/ 	.short	(.L_54 - .L_53)
	.align		4
.L_53:
        /*0100*/ 	.word	index@(_ZN7cutlass13device_kernelIN5flash11enable_sm90INS1_16FlashAttnFwdSm90INS1_25CollectiveMainloopFwdSm90ILi2EN4cute5tupleIJNS5_1CILi1EEES8_S8_EEENS6_IJNS7_ILi192EEENS7_ILi128EEENS7_ILi96EEEEEELi96ENS_12float_e4m3_tEfNS_4arch4Sm90ELb1ELb0ELb1ELb1ELb0ELb0ELb0ELb1ELb1ELb1ELb1ELb0EEENS1_21CollectiveEpilogueFwdINS6_IJSA_SC_SB_EEES9_NS_10bfloat16_tESG_Li384ELb1ELb1ELb1ELb1EEENS1_36VarlenDynamicPersistentTileSchedulerILi192ELi128ELi384ELi128ELb1ELb1ELb1ELb1ELb1ELb1EEEEEEEEEvNT_6ParamsE)
        /*0104*/ 	.word	0x00000000


	//----- nvinfo : EIATTR_REGCOUNT
	.align		4
.L_54:
        /*0108*/ 	.byte	0x04, 0x2f
        /*010a*/ 	.short	(.L_56 - .L_55)
	.align		4
.L_55:
        /*010c*/ 	.word	index@(_ZN7cutlass13device_kernelIN5flash11enable_sm90INS1_16FlashAttnFwdSm90INS1_25CollectiveMainloopFwdSm90ILi2EN4cute5tupleIJNS5_1CILi1EEES8_S8_EEENS6_IJNS7_ILi192EEENS7_ILi128EEENS7_ILi96EEEEEELi96ENS_12float_e4m3_tEfNS_4arch4Sm90ELb1ELb0ELb1ELb0ELb0ELb0ELb0ELb1ELb1ELb1ELb1ELb0EEENS1_21CollectiveEpilogueFwdINS6_IJSA_SC_SB_EEES9_NS_10bfloat16_tESG_Li384ELb0ELb1ELb1ELb1EEENS1_19SingleTileSchedulerILb0ELb1ELb1ELi192EEEEEEEEEvNT_6ParamsE)
        /*0110*/ 	.word	0x00000004


	//----- nvinfo : EIATTR_FRAME_SIZE
	.align		4
.L_56:
        /*0114*/ 	.byte	0x04, 0x11
        /*0116*/ 	.short	(.L_58 - .L_57)
	.align		4
.L_57:
        /*0118*/ 	.word	index@(_ZN7cutlass13device_kernelIN5flash11enable_sm90INS1_16FlashAttnFwdSm90INS1_25CollectiveMainloopFwdSm90ILi2EN4cute5tupleIJNS5_1CILi1EEES8_S8_EEENS6_IJNS7_ILi192EEENS7_ILi128EEENS7_ILi96EEEEEELi96ENS_12float_e4m3_tEfNS_4arch4Sm90ELb1ELb0ELb1ELb0ELb0ELb0ELb0ELb1ELb1ELb1ELb1ELb0EEENS1_21CollectiveEpilogueFwdINS6_IJSA_SC_SB_EEES9_NS_10bfloat16_tESG_Li384ELb0ELb1ELb1ELb1EEENS1_19SingleTileSchedulerILb0ELb1ELb1ELi192EEEEEEEEEvNT_6ParamsE)
        /*011c*/ 	.word	0x00000000


	//----- nvinfo : EIATTR_REGCOUNT
	.align		4
.L_58:
        /*0120*/ 	.byte	0x04, 0x2f
        /*0122*/ 	.short	(.L_60 - .L_59)
	.align		4
.L_59:
        /*0124*/ 	.word	index@(_ZN7cutlass13device_kernelIN5flash11enable_sm90INS1_16FlashAttnFwdSm90INS1_25CollectiveMainloopFwdSm90ILi2EN4cute5tupleIJNS5_1CILi1EEES8_S8_EEENS6_IJNS7_ILi192EEENS7_ILi128EEENS7_ILi96EEEEEELi96ENS_12float_e4m3_tEfNS_4arch4Sm90ELb0ELb1ELb1ELb1ELb0ELb1ELb0ELb1ELb1ELb1ELb1ELb0EEENS1_21CollectiveEpilogueFwdINS6_IJSA_SC_SB_EEES9_NS_10bfloat16_tESG_Li384ELb1ELb1ELb1ELb1EEENS1_36VarlenDynamicPersistentTileSchedulerILi192ELi128ELi384ELi128ELb1ELb1ELb1ELb1ELb0ELb1EEEEEEEEEvNT_6ParamsE)
        /*0128*/ 	.word	0x00000004


	//----- nvinfo : EIATTR_FRAME_SIZE
	.align		4
.L_60:
        /*012c*/ 	.byte	0x04, 0x11
        /*012e*/ 	.short	(.L_62 - .L_61)
	.align		4
.L_61:
        /*0130*/ 	.word	index@(_ZN7cutlass13device_kernelIN5flash11enable_sm90INS1_16FlashAttnFwdSm90INS1_25CollectiveMainloopFwdSm90ILi2EN4cute5tupleIJNS5_1CILi1EEES8_S8_EEENS6_IJNS7_ILi192EEENS7_ILi128EEENS7_ILi96EEEEEELi96ENS_12float_e4m3_tEfNS_4arch4Sm90ELb0ELb1ELb1ELb1ELb0ELb1ELb0ELb1ELb1ELb1ELb1ELb0EEENS1_21CollectiveEpilogueFwdINS6_IJSA_SC_SB_EEES9_NS_10bfloat16_tESG_Li384ELb1ELb1ELb1ELb1EEENS1_36VarlenDynamicPersistentTileSchedulerILi192ELi128ELi384ELi128ELb1ELb1ELb1ELb1ELb0ELb1EEEEEEEEEvNT_6ParamsE)
        /*0134*/ 	.word	0x00000000


	//----- nvinfo : EIATTR_REGCOUNT
	.align		4
.L_62:
        /*0138*/ 	.byte	0x04, 0x2f
        /*013a*/ 	.short	(.L_64 - .L_63)
	.align		4
.L_63:
        /*013c*/ 	.word	index@(_ZN7cutlass13device_kernelIN5flash11enable_sm90INS1_16FlashAttnFwdSm90INS1_25CollectiveMainloopFwdSm90ILi2EN4cute5tupleIJNS5_1CILi1EEES8_S8_EEENS6_IJNS7_ILi192EEENS7_ILi128EEENS7_ILi96EEEEEELi96ENS_12float_e4m3_tEfNS_4arch4Sm90ELb0ELb1ELb1ELb1ELb0ELb0ELb0ELb1ELb1ELb1ELb1ELb0EEENS1_21CollectiveEpilogueFwdINS6_IJSA_SC_SB_EEES9_NS_10bfloat16_tESG_Li384ELb1ELb1ELb1ELb1EEENS1_36VarlenDynamicPersistentTileSchedulerILi192ELi128ELi384ELi128ELb1ELb1ELb1ELb1ELb0ELb1EEEEEEEEEvNT_6ParamsE)
        /*0140*/ 	.word	0x00000004


	//----- nvinfo : EIATTR_FRAME_SIZE
	.align		4
.L_64:
        /*0144*/ 	.byte	0x04, 0x11
        /*0146*/ 	.short	(.L_66 - .L_65)
	.align		4
.L_65:
        /*0148*/ 	.word	index@(_ZN7cutlass13device_kernelIN5flash11enable_sm90INS1_16FlashAttnFwdSm90INS1_25CollectiveMainloopFwdSm90ILi2EN4cute5tupleIJNS5_1CILi1EEES8_S8_EEENS6_IJNS7_ILi192EEENS7_ILi128EEENS7_ILi96EEEEEELi96ENS_12float_e4m3_tEfNS_4arch4Sm90ELb0ELb1ELb1ELb1ELb0ELb0ELb0ELb1ELb1ELb1ELb1ELb0EEENS1_21CollectiveEpilogueFwdINS6_IJSA_SC_SB_EEES9_NS_10bfloat16_tESG_Li384ELb1ELb1ELb1ELb1EEENS1_36VarlenDynamicPersistentTileSchedulerILi192ELi128ELi384ELi128ELb1ELb1ELb1ELb1ELb0ELb1EEEEEEEEEvNT_6ParamsE)
        /*014c*/ 	.word	0x00000000


	//----- nvinfo : EIATTR_REGCOUNT
	.align		4
.L_66:
        /*0150*/ 	.byte	0x04, 0x2f
        /*0152*/ 	.short	(.L_68 - .L_67)
	.align		4
.L_67:
        /*0154*/ 	.word	index@(_ZN7cutlass13device_kernelIN5flash11enable_sm90INS1_16FlashAttnFwdSm90INS1_25CollectiveMainloopFwdSm90ILi2EN4cute5tupleIJNS5_1CILi1EEES8_S8_EEENS6_IJNS7_ILi192EEENS7_ILi128EEENS7_ILi96EEEEEELi96ENS_12float_e4m3_tEfNS_4arch4Sm90ELb0ELb1ELb1ELb0ELb0ELb0ELb0ELb1ELb1ELb1ELb1ELb0EEENS1_21CollectiveEpilogueFwdINS6_IJSA_SC_SB_EEES9_NS_10bfloat16_tESG_Li384ELb0ELb1ELb1ELb1EEENS1_19SingleTileSchedulerILb0ELb1ELb1ELi192EEEEEEEEEvNT_6ParamsE)
        /*0158*/ 	.word	0x00000004


	//----- nvinfo : EIATTR_FRAME_SIZE
	.align		4
.L_68:
        /*015c*/ 	.byte	0x04, 0x11
        /*015e*/ 	.short	(.L_70 - .L_69)
	.align		4
.L_69:
        /*0160*/ 	.word	index@(_ZN7cutlass13device_kernelIN5flash11enable_sm90INS1_16FlashAttnFwdSm90INS1_25CollectiveMainloopFwdSm90ILi2EN4cute5tupleIJNS5_1CILi1EEES8_S8_EEENS6_IJNS7_ILi192EEENS7_ILi128EEENS7_ILi96EEEEEELi96ENS_12float_e4m3_tEfNS_4arch4Sm90ELb0ELb1ELb1ELb0ELb0ELb0ELb0ELb1ELb1ELb1ELb1ELb0EEENS1_21CollectiveEpilogueFwdINS6_IJSA_SC_SB_EEES9_NS_10bfloat16_tESG_Li384ELb0ELb1ELb1ELb1EEENS1_19SingleTileSchedulerILb0ELb1ELb1ELi192EEEEEEEEEvNT_6ParamsE)
        /*0164*/ 	.word	0x00000000


	//----- nvinfo : EIATTR_REGCOUNT
	.align		4
.L_70:
        /*0168*/ 	.byte	0x04, 0x2f
        /*016a*/ 	.short	(.L_72 - .L_71)
	.align		4
.L_71:
        /*016c*/ 	.word	index@(_ZN7cutlass13device_kernelIN5flash11enable_sm90INS1_16FlashAttnFwdSm90INS1_25CollectiveMainloopFwdSm90ILi2EN4cute5tupleIJNS5_1CILi1EEES8_S8_EEENS6_IJNS7_ILi192EEENS7_ILi128EEENS7_ILi96EEEEEELi96ENS_12float_e4m3_tEfNS_4arch4Sm90ELb0ELb0ELb1ELb1ELb0ELb1ELb0ELb1ELb1ELb1ELb1ELb0EEENS1_21CollectiveEpilogueFwdINS6_IJSA_SC_SB_EEES9_NS_10bfloat16_tESG_Li384ELb1ELb1ELb1ELb1EEENS1_36VarlenDynamicPersistentTileSchedulerILi192ELi128ELi384ELi128ELb1ELb1ELb1ELb0ELb1ELb1EEEEEEEEEvNT_6ParamsE)
        /*0170*/ 	.word	0x00000004


	//----- nvinfo : EIATTR_FRAME_SIZE
	.align		4
.L_72:
        /*0174*/ 	.byte	0x04, 0x11
        /*0176*/ 	.short	(.L_74 - .L_73)
	.align		4
.L_73:
        /*0178*/ 	.word	index@(_ZN7cutlass13device_kernelIN5flash11enable_sm90INS1_16FlashAttnFwdSm90INS1_25CollectiveMainloopFwdSm90ILi2EN4cute5tupleIJNS5_1CILi1EEES8_S8_EEENS6_IJNS7_ILi192EEENS7_ILi128EEENS7_ILi96EEEEEELi96ENS_12float_e4m3_tEfNS_4arch4Sm90ELb0ELb0ELb1ELb1ELb0ELb1ELb0ELb1ELb1ELb1ELb1ELb0EEENS1_21CollectiveEpilogueFwdINS6_IJSA_SC_SB_EEES9_NS_10bfloat16_tESG_Li384ELb1ELb1ELb1ELb1EEENS1_36VarlenDynamicPersistentTileSchedulerILi192ELi128ELi384ELi128ELb1ELb1ELb1ELb0ELb1ELb1EEEEEEEEEvNT_6ParamsE)
        /*017c*/ 	.word	0x00000000


	//----- nvinfo : EIATTR_REGCOUNT
	.align		4
.L_74:
        /*0180*/ 	.byte	0x04, 0x2f
        /*0182*/ 	.short	(.L_76 - .L_75)
	.align		4
.L_75:
        /*0184*/ 	.word	index@(_ZN7cutlass13device_kernelIN5flash11enable_sm90INS1_16FlashAttnFwdSm90INS1_25CollectiveMainloopFwdSm90ILi2EN4cute5tupleIJNS5_1CILi1EEES8_S8_EEENS6_IJNS7_ILi192EEENS7_ILi128EEENS7_ILi96EEEEEELi96ENS_12float_e4m3_tEfNS_4arch4Sm90ELb0ELb0ELb1ELb1ELb0ELb0ELb0ELb1ELb1ELb1ELb1ELb0EEENS1_21CollectiveEpilogueFwdINS6_IJSA_SC_SB_EEES9_NS_10bfloat16_tESG_Li384ELb1ELb1ELb1ELb1EEENS1_36VarlenDynamicPersistentTileSchedulerILi192ELi128ELi384ELi128ELb1ELb1ELb1ELb0ELb1ELb1EEEEEEEEEvNT_6ParamsE)
        /*0188*/ 	.word	0x00000004


	//----- nvinfo : EIATTR_FRAME_SIZE
	.align		4
.L_76:
        /*018c*/ 	.byte	0x04, 0x11
        /*018e*/ 	.short	(.L_78 - .L_77)
	.align		4
.L_77:
        /*0190*/ 	.word	index@(_ZN7cutlass13device_kernelIN5flash11enable_sm90INS1_16FlashAttnFwdSm90INS1_25CollectiveMainloopFwdSm90ILi2EN4cute5tupleIJNS5_1CILi1EEES8_S8_EEENS6_IJNS7_ILi192EEENS7_ILi128EEENS7_ILi96EEEEEELi96ENS_12float_e4m3_tEfNS_4arch4Sm90ELb0ELb0ELb1ELb1ELb0ELb0ELb0ELb1ELb1ELb1ELb1ELb0EEENS1_21CollectiveEpilogueFwdINS6_IJSA_SC_SB_EEES9_NS_10bfloat16_tESG_Li384ELb1ELb1ELb1ELb1EEENS1_36VarlenDynamicPersistentTileSchedulerILi192ELi128ELi384ELi128ELb1ELb1ELb1ELb0ELb1ELb1EEEEEEEEEvNT_6ParamsE)
        /*0194*/ 	.word	0x00000000


	//----- nvinfo : EIATTR_REGCOUNT
	.align		4
.L_78:
        /*0198*/ 	.byte	0x04, 0x2f
        /*019a*/ 	.short	(.L_80 - .L_79)
	.align		4
.L_79:
        /*019c*/ 	.word	index@(_ZN7cutlass13device_kernelIN5flash11enable_sm90INS1_16FlashAttnFwdSm90INS1_25CollectiveMainloopFwdSm90ILi2EN4cute5tupleIJNS5_1CILi1EEES8_S8_EEENS6_IJNS7_ILi192EEENS7_ILi128EEENS7_ILi96EEEEEELi96ENS_12float_e4m3_tEfNS_4arch4Sm90ELb0ELb0ELb1ELb0ELb0ELb0ELb0ELb1ELb1ELb1ELb1ELb0EEENS1_21CollectiveEpilogueFwdINS6_IJSA_SC_SB_EEES9_NS_10bfloat16_tESG_Li384ELb0ELb1ELb1ELb1EEENS1_19SingleTileSchedulerILb0ELb1ELb1ELi192EEEEEEEEEvNT_6ParamsE)
        /*01a0*/ 	.word	0x00000004


	//----- nvinfo : EIATTR_FRAME_SIZE
	.align		4
.L_80:
        /*01a4*/ 	.byte	0x04, 0x11
        /*01a6*/ 	.short	(.L_82 - .L_81)
	.align		4
.L_81:
        /*01a8*/ 	.word	index@(_ZN7cutlass13device_kernelIN5flash11enable_sm90INS1_16FlashAttnFwdSm90INS1_25CollectiveMainloopFwdSm90ILi2EN4cute5tupleIJNS5_1CILi1EEES8_S8_EEENS6_IJNS7_ILi192EEENS7_ILi128EEENS7_ILi96EEEEEELi96ENS_12float_e4m3_tEfNS_4arch4Sm90ELb0ELb0ELb1ELb0ELb0ELb0ELb0ELb1ELb1ELb1ELb1ELb0EEENS1_21CollectiveEpilogueFwdINS6_IJSA_SC_SB_EEES9_NS_10bfloat16_tESG_Li384ELb0ELb1ELb1ELb1EEENS1_19SingleTileSchedulerILb0ELb1ELb1ELi192EEEEEEEEEvNT_6ParamsE)
        /*01ac*/ 	.word	0x00000000


	//----- nvinfo : EIATTR_REGCOUNT
	.align		4
.L_82:
        /*01b0*/ 	.byte	0x04, 0x2f
        /*01b2*/ 	.short	(.L_84 - .L_83)
	.align		4
.L_83:
        /*01b4*/ 	.word	index@(_ZN7cutlass13device_kernelIN5flash11enable_sm90INS1_16FlashAttnFwdSm90INS1_25CollectiveMainloopFwdSm90ILi2EN4cute5tupleIJNS5_1CILi1EEES8_S8_EEENS6_IJNS7_ILi128EEENS7_ILi224EEESA_EEELi128ENS_12float_e4m3_tEfNS_4arch4Sm90ELb1ELb0ELb1ELb1ELb0ELb1ELb0ELb1ELb1ELb1ELb1ELb0EEENS1_21CollectiveEpilogueFwdINS6_IJSA_SA_SB_EEES9_NS_10bfloat16_tESF_Li256ELb1ELb1ELb1ELb1EEENS1_36VarlenDynamicPersistentTileSchedulerILi128ELi224ELi256ELi128ELb1ELb1ELb1ELb1ELb1ELb1EEEEEEEEEvNT_6ParamsE)
        /*01b8*/ 	.word	0x00000004


	//----- nvinfo : EIATTR_FRAME_SIZE
	.align		4
.L_84:
        /*01bc*/ 	.byte	0x04, 0x11
        /*01be*/ 	.short	(.L_86 - .L_85)
	.align		4
.L_85:
        /*01c0*/ 	.word	index@(_ZN7cutlass13device_kernelIN5flash11enable_sm90INS1_16FlashAttnFwdSm90INS1_25CollectiveMainloopFwdSm90ILi2EN4cute5tupleIJNS5_1CILi1EEES8_S8_EEENS6_IJNS7_ILi128EEENS7_ILi224EEESA_EEELi128ENS_12float_e4m3_tEfNS_4arch4Sm90ELb1ELb0ELb1ELb1ELb0ELb1ELb0ELb1ELb1ELb1ELb1ELb0EEENS1_21CollectiveEpilogueFwdINS6_IJSA_SA_SB_EEES9_NS_10bfloat16_tESF_Li256ELb1ELb1ELb1ELb1EEENS1_36VarlenDynamicPersistentTileSchedulerILi128ELi224ELi256ELi128ELb1ELb1ELb1ELb1ELb1ELb1EEEEEEEEEvNT_6ParamsE)
        /*01c4*/ 	.word	0x00000000


	//----- nvinfo : EIATTR_REGCOUNT
	.align		4
.L_86:
        /*01c8*/ 	.byte	0x04, 0x2f
        /*01ca*/ 	.short	(.L_88 - .L_87)
	.align		4
.L_87:
        /*01cc*/ 	.word	index@(_ZN7cutlass13device_kernelIN5flash11enable_sm90INS1_16FlashAttnFwdSm90INS1_25CollectiveMainloopFwdSm90ILi2EN4cute5tupleIJNS5_1CILi1EEES8_S8_EEENS6_IJNS7_ILi128EEENS7_ILi224EEESA_EEELi128ENS_12float_e4m3_tEfNS_4arch4Sm90ELb1ELb0ELb1ELb1ELb0ELb0ELb0ELb1ELb1ELb1ELb1ELb0EEENS1_21CollectiveEpilogueFwdINS6_IJSA_SA_SB_EEES9_NS_10bfloat16_tESF_Li256ELb1ELb1ELb1ELb1EEENS1_36VarlenDynamicPersistentTileSchedulerILi128ELi224ELi256ELi128ELb1ELb1ELb1ELb1ELb1ELb1EEEEEEEEEvNT_6ParamsE)
        /*01d0*/ 	.word	0x00000004


	//----- nvinfo : EIATTR_FRAME_SIZE
	.align		4
.L_88:
        /*01d4*/ 	.byte	0x04, 0x11
        /*01d6*/ 	.short	(.L_90 - .L_89)
	.align		4
.L_89:
        /*01d8*/ 	.word	index@(_ZN7cutlass13device_kernelIN5flash11enable_sm90INS1_16FlashAttnFwdSm90INS1_25CollectiveMainloopFwdSm90ILi2EN4cute5tupleIJNS5_1CILi1EEES8_S8_EEENS6_IJNS7_ILi128EEENS7_ILi224EEESA_EEELi128ENS_12float_e4m3_tEfNS_4arch4Sm90ELb1ELb0ELb1ELb1ELb0ELb0ELb0ELb1ELb1ELb1ELb1ELb0EEENS1_21CollectiveEpilogueFwdINS6_IJSA_SA_SB_EEES9_NS_10bfloat16_tESF_Li256ELb1ELb1ELb1ELb1EEENS1_36VarlenDynamicPersistentTileSchedulerILi128ELi224ELi256ELi128ELb1ELb1ELb1ELb1ELb1ELb1EEEEEEEEEvNT_6ParamsE)
        /*01dc*/ 	.word	0x00000000


	//----- nvinfo : EIATTR_REGCOUNT
	.align		4
.L_90:
        /*01e0*/ 	.byte	0x04, 0x2f
        /*01e2*/ 	.short	(.L_92 - .L_91)
	.align		4
.L_91:
        /*01e4*/ 	.word	index@(_ZN7cutlass13device_kernelIN5flash11enable_sm90INS1_16FlashAttnFwdSm90INS1_25CollectiveMainloopFwdSm90ILi2EN4cute5tupleIJNS5_1CILi1EEES8_S8_EEENS6_IJNS7_ILi128EEENS7_ILi224EEESA_EEELi128ENS_12float_e4m3_tEfNS_4arch4Sm90ELb1ELb0ELb1ELb0ELb0ELb0ELb0ELb1ELb1ELb1ELb1ELb0EEENS1_21CollectiveEpilogueFwdINS6_IJSA_SA_SB_EEES9_NS_10bfloat16_tESF_Li256ELb0ELb1ELb1ELb1EEENS1_19SingleTileSchedulerILb0ELb1ELb1ELi128EEEEEEEEEvNT_6ParamsE)
        /*01e8*/ 	.word	0x00000004


	//----- nvinfo : EIATTR_FRAME_SIZE
	.align		4
.L_92:
        /*01ec*/ 	.byte	0x04, 0x11
        /*01ee*/ 	.short	(.L_94 - .L_93)
	.align		4
.L_93:
        /*01f0*/ 	.word	index@(_ZN7cutlass13device_kernelIN5flash11enable_sm90INS1_16FlashAttnFwdSm90INS1_25CollectiveMainloopFwdSm90ILi2EN4cute5tupleIJNS5_1CILi1EEES8_S8_EEENS6_IJNS7_ILi128EEENS7_ILi224EEESA_EEELi128ENS_12float_e4m3_tEfNS_4arch4Sm90ELb1ELb0ELb1ELb0ELb0ELb0ELb0ELb1ELb1ELb1ELb1ELb0EEENS1_21CollectiveEpilogueFwdINS6_IJSA_SA_SB_EEES9_NS_10bfloat16_tESF_Li256ELb0ELb1ELb1ELb1EEENS1_19SingleTileSchedulerILb0ELb1ELb1ELi128EEEEEEEEEvNT_6ParamsE)
        /*01f4*/ 	.word	0x00000000


	//----- nvinfo : EIATTR_REGCOUNT
	.align		4
.L_94:
        /*01f8*/ 	.byte	0x04, 0x2f
        /*01fa*/ 	.short	(.L_96 - .L_95)
	.align		4
.L_95:
        /*01fc*/ 	.word	index@(_ZN7cutlass13device_kernelIN5flash11enable_sm90INS1_16FlashAttnFwdSm90INS1_25CollectiveMainloopFwdSm90ILi2EN4cute5tupleIJNS5_1CILi1EEES8_S8_EEENS6_IJNS7_ILi128EEENS7_ILi192EEESA_EEELi128ENS_12float_e4m3_tEfNS_4arch4Sm90ELb0ELb1ELb1ELb1ELb0ELb1ELb0ELb1ELb1ELb1ELb1ELb0EEENS1_21CollectiveEpilogueFwdINS6_IJSA_SA_SB_EEES9_NS_10bfloat16_tESF_Li256ELb1ELb1ELb1ELb1EEENS1_36VarlenDynamicPersistentTileSchedulerILi128ELi192ELi256ELi128ELb1ELb1ELb1ELb1ELb0ELb1EEEEEEEEEvNT_6ParamsE)
        /*0200*/ 	.word	0x00000004


	//----- nvinfo : EIATTR_FRAME_SIZE
	.align		4
.L_96:
        /*0204*/ 	.byte	0x04, 0x11
        /*0206*/ 	.short	(.L_98 - .L_97)
	.align		4
.L_97:
        /*0208*/ 	.word	index@(_ZN7cutlass13device_kernelIN5flash11enable_sm90INS1_16FlashAttnFwdSm90INS1_25CollectiveMainloopFwdSm90ILi2EN4cute5tupleIJNS5_1CILi1EEES8_S8_EEENS6_IJNS7_ILi128EEENS7_ILi192EEESA_EEELi128ENS_12float_e4m3_tEfNS_4arch4Sm90ELb0ELb1ELb1ELb1ELb0ELb1ELb0ELb1ELb1ELb1ELb1ELb0EEENS1_21CollectiveEpilogueFwdINS6_IJSA_SA_SB_EEES9_NS_10bfloat16_tESF_Li256ELb1ELb1ELb1ELb1EEENS1_36VarlenDynamicPersistentTileSchedulerILi128ELi192ELi256ELi128ELb1ELb1ELb1ELb1ELb0ELb1EEEEEEEEEvNT_6ParamsE)
        /*020c*/ 	.word	0x00000000


	//----- nvinfo : EIATTR_REGCOUNT
	.align		4
.L_98:
        /*0210*/ 	.byte	0x04, 0x2f
        /*0212*/ 	.short	(.L_100 - .L_99)
	.align		4
.L_99:
        /*0214*/ 	.word	index@(_ZN7cutlass13device_kernelIN5flash11enable_sm90INS1_16FlashAttnFwdSm90INS1_25CollectiveMainloopFwdSm90ILi2EN4cute5tupleIJNS5_1CILi1EEES8_S8_EEENS6_IJNS7_ILi128EEENS7_ILi192EEESA_EEELi128ENS_12float_e4m3_tEfNS_4arch4Sm90ELb0ELb1ELb1ELb1ELb0ELb0ELb0ELb1ELb1ELb1ELb1ELb0EEENS1_21CollectiveEpilogueFwdINS6_IJSA_SA_SB_EEES9_NS_10bfloat16_tESF_Li256ELb1ELb1ELb1ELb1EEENS1_36VarlenDynamicPersistentTileSchedulerILi128ELi192ELi256ELi128ELb1ELb1ELb1ELb1ELb0ELb1EEEEEEEEEvNT_6ParamsE)
        /*0218*/ 	.word	0x00000004


	//----- nvinfo : EIATTR_FRAME_SIZE
	.align		4
.L_100:
        /*021c*/ 	.byte	0x04, 0x11
        /*021e*/ 	.short	(.L_102 - .L_101)
	.align		4
.L_101:
        /*0220*/ 	.word	index@(_ZN7cutlass13device_kernelIN5flash11enable_sm90INS1_16FlashAttnFwdSm90INS1_25CollectiveMainloopFwdSm90ILi2EN4cute5tupleIJNS5_1CILi1EEES8_S8_EEENS6_IJNS7_ILi128EEENS7_ILi192EEESA_EEELi128ENS_12float_e4m3_tEfNS_4arch4Sm90ELb0ELb1ELb1ELb1ELb0ELb0ELb0ELb1ELb1ELb1ELb1ELb0EEENS1_21CollectiveEpilogueFwdINS6_IJSA_SA_SB_EEES9_NS_10bfloat16_tESF_Li256ELb1ELb1ELb1ELb1EEENS1_36VarlenDynamicPersistentTileSchedulerILi128ELi192ELi256ELi128ELb1ELb1ELb1ELb1ELb0ELb1EEEEEEEEEvNT_6ParamsE)
        /*0224*/ 	.word	0x00000000


	//----- nvinfo : EIATTR_REGCOUNT
	.align		4
.L_102:
        /*0228*/ 	.byte	0x04, 0x2f
        /*022a*/ 	.short	(.L_104 - .L_103)
	.align		4
.L_103:
        /*022c*/ 	.word	index@(_ZN7cutlass13device_kernelIN5flash11enable_sm90INS1_16FlashAttnFwdSm90INS1_25CollectiveMainloopFwdSm90ILi2EN4cute5tupleIJNS5_1CILi1EEES8_S8_EEENS6_IJNS7_ILi128EEENS7_ILi192EEESA_EEELi128ENS_12float_e4m3_tEfNS_4arch4Sm90ELb0ELb1ELb1ELb0ELb0ELb0ELb0ELb1ELb1ELb1ELb1ELb0EEENS1_21CollectiveEpilogueFwdINS6_IJSA_SA_SB_EEES9_NS_10bfloat16_tESF_Li256ELb0ELb1ELb1ELb1EEENS1_19SingleTileSchedulerILb0ELb1ELb1ELi128EEEEEEEEEvNT_6ParamsE)
        /*0230*/ 	.word	0x00000004


	//----- nvinfo : EIATTR_FRAME_SIZE
	.align		4
.L_104:
        /*0234*/ 	.byte	0x04, 0x11
        /*0236*/ 	.short	(.L_106 - .L_105)
	.align		4
.L_105:
        /*0238*/ 	.word	index@(_ZN7cutlass13device_kernelIN5flash11enable_sm90INS1_16FlashAttnFwdSm90INS1_25CollectiveMainloopFwdSm90ILi2EN4cute5tupleIJNS5_1CILi1EEES8_S8_EEENS6_IJNS7_ILi128EEENS7_ILi192EEESA_EEELi128ENS_12float_e4m3_tEfNS_4arch4Sm90ELb0ELb1ELb1ELb0ELb0ELb0ELb0ELb1ELb1ELb1ELb1ELb0EEENS1_21CollectiveEpilogueFwdINS6_IJSA_SA_SB_EEES9_NS_10bfloat16_tESF_Li256ELb0ELb1ELb1ELb1EEENS1_19SingleTileSchedulerILb0ELb1ELb1ELi128EEEEEEEEEvNT_6ParamsE)
        /*023c*/ 	.word	0x00000000


	//----- nvinfo : EIATTR_REGCOUNT
	.align		4
.L_106:
        /*0240*/ 	.byte	0x04, 0x2f
        /*0242*/ 	.short	(.L_108 - .L_107)
	.align		4
.L_107:
        /*0244*/ 	.word	index@(_ZN7cutlass13device_kernelIN5flash11enable_sm90INS1_16FlashAttnFwdSm90INS1_25CollectiveMainloopFwdSm90ILi2EN4cute5tupleIJNS5_1CILi1EEES8_S8_EEENS6_IJNS7_ILi128EEENS7_ILi224EEESA_EEELi128ENS_12float_e4m3_tEfNS_4arch4Sm90ELb0ELb0ELb1ELb1ELb0ELb1ELb0ELb1ELb1ELb1ELb1ELb0EEENS1_21CollectiveEpilogueFwdINS6_IJSA_SA_SB_EEES9_NS_10bfloat16_tESF_Li256ELb1ELb1ELb1ELb1EEENS1_36VarlenDynamicPersistentTileSchedulerILi128ELi224ELi256ELi128ELb1ELb1ELb1ELb0ELb1ELb1EEEEEEEEEvNT_6ParamsE)
        /*0248*/ 	.word	0x00000004


	//----- nvinfo : EIATTR_FRAME_SIZE
	.align		4
.L_108:
        /*024c*/ 	.byte	0x04, 0x11
        /*024e*/ 	.short	(.L_110 - .L_109)
	.align		4
.L_109:
        /*0250*/ 	.word	index@(_ZN7cutlass13device_kernelIN5flash11enable_sm90INS1_16FlashAttnFwdSm90INS1_25CollectiveMainloopFwdSm90ILi2EN4cute5tupleIJNS5_1CILi1EEES8_S8_EEENS6_IJNS7_ILi128EEENS7_ILi224EEESA_EEELi128ENS_12float_e4m3_tEfNS_4arch4Sm90ELb0ELb0ELb1ELb1ELb0ELb1ELb0ELb1ELb1ELb1ELb1ELb0EEENS1_21CollectiveEpilogueFwdINS6_IJSA_SA_SB_EEES9_NS_10bfloat16_tESF_Li256ELb1ELb1ELb1ELb1EEENS1_36VarlenDynamicPersistentTileSchedulerILi128ELi224ELi256ELi128ELb1ELb1ELb1ELb0ELb1ELb1EEEEEEEEEvNT_6ParamsE)
        /*0254*/ 	.word	0x00000000


	//----- nvinfo : EIATTR_REGCOUNT
	.align		4
.L_110:
        /*0258*/ 	.byte	0x04, 0x2f
        /*025a*/ 	.short	(.L_112 - .L_111)
	.align		4
.L_111:
        /*025c*/ 	.word	index@(_ZN7cutlass13device_kernelIN5flash11enable_sm90INS1_16FlashAttnFwdSm90INS1_25CollectiveMainloopFwdSm90ILi2EN4cute5tupleIJNS5_1CILi1EEES8_S8_EEENS6_IJNS7_ILi128EEENS7_ILi224EEESA_EEELi128ENS_12float_e4m3_tEfNS_4arch4Sm90ELb0ELb0ELb1ELb1ELb0ELb0ELb0ELb1ELb1ELb1ELb1ELb0EEENS1_21CollectiveEpilogueFwdINS6_IJSA_SA_SB_EEES9_NS_10bfloat16_tESF_Li256ELb1ELb1ELb1ELb1EEENS1_36VarlenDynamicPersistentTileSchedulerILi128ELi224ELi256ELi128ELb1ELb1ELb1ELb0ELb1ELb1EEEEEEEEEvNT_6ParamsE)
        /*0260*/ 	.word	0x00000004


	//----- nvinfo : EIATTR_FRAME_SIZE
	.align		4
.L_112:
        /*0264*/ 	.byte	0x04, 0x11
        /*0266*/ 	.short	(.L_114 - .L_113)
	.align		4
.L_113:
        /*0268*/ 	.word	index@(_ZN7cutlass13device_kernelIN5flash11enable_sm90INS1_16FlashAttnFwdSm90INS1_25CollectiveMainloopFwdSm90ILi2EN4cute5tupleIJNS5_1CILi1EEES8_S8_EEENS6_IJNS7_ILi128EEENS7_ILi224EEESA_EEELi128ENS_12float_e4m3_tEfNS_4arch4Sm90ELb0ELb0ELb1ELb1ELb0ELb0ELb0ELb1ELb1ELb1ELb1ELb0EEENS1_21CollectiveEpilogueFwdINS6_IJSA_SA_SB_EEES9_NS_10bfloat16_tESF_Li256ELb1ELb1ELb1ELb1EEENS1_36VarlenDynamicPersistentTileSchedulerILi128ELi224ELi256ELi128ELb1ELb1ELb1ELb0ELb1ELb1EEEEEEEEEvNT_6ParamsE)
        /*026c*/ 	.word	0x00000000


	//----- nvinfo : EIATTR_REGCOUNT
	.align		4
.L_114:
        /*0270*/ 	.byte	0x04, 0x2f
        /*0272*/ 	.short	(.L_116 - .L_115)
	.align		4
.L_115:
        /*0274*/ 	.word	index@(_ZN7cutlass13device_kernelIN5flash11enable_sm90INS1_16FlashAttnFwdSm90INS1_25CollectiveMainloopFwdSm90ILi2EN4cute5tupleIJNS5_1CILi1EEES8_S8_EEENS6_IJNS7_ILi128EEENS7_ILi224EEESA_EEELi128ENS_12float_e4m3_tEfNS_4arch4Sm90ELb0ELb0ELb1ELb0ELb0ELb0ELb0ELb1ELb1ELb1ELb1ELb0EEENS1_21CollectiveEpilogueFwdINS6_IJSA_SA_SB_EEES9_NS_10bfloat16_tESF_Li256ELb0ELb1ELb1ELb1EEENS1_19SingleTileSchedulerILb0ELb1ELb1ELi128EEEEEEEEEvNT_6ParamsE)
        /*0278*/ 	.word	0x00000004


	//----- nvinfo : EIATTR_FRAME_SIZE
	.align		4
.L_116:
        /*027c*/ 	.byte	0x04, 0x11
        /*027e*/ 	.short	(.L_118 - .L_117)
	.align		4
.L_117:
        /*0280*/ 	.word	index@(_ZN7cutlass13device_kernelIN5flash11enable_sm90INS1_16FlashAttnFwdSm90INS1_25CollectiveMainloopFwdSm90ILi2EN4cute5tupleIJNS5_1CILi1EEES8_S8_EEENS6_IJNS7_ILi128EEENS7_ILi224EEESA_EEELi128ENS_12float_e4m3_tEfNS_4arch4Sm90ELb0ELb0ELb1ELb0ELb0ELb0ELb0ELb1ELb1ELb1ELb1ELb0EEENS1_21CollectiveEpilogueFwdINS6_IJSA_SA_SB_EEES9_NS_10bfloat16_tESF_Li256ELb0ELb1ELb1ELb1EEENS1_19SingleTileSchedulerILb0ELb1ELb1ELi128EEEEEEEEEvNT_6ParamsE)
        /*0284*/ 	.word	0x00000000


	//----- nvinfo : EIATTR_REGCOUNT
	.align		4
.L_118:
        /*0288*/ 	.byte	0x04, 0x2f
        /*028a*/ 	.short	(.L_120 - .L_119)
	.align		4
.L_119:
        /*028c*/ 	.word	index@(_ZN7cutlass13device_kernelIN5flash11enable_sm90INS1_16FlashAttnFwdSm90INS1_25CollectiveMainloopFwdSm90ILi2EN4cute5tupleIJNS5_1CILi1EEES8_S8_EEENS6_IJNS7_ILi128EEENS7_ILi160EEENS7_ILi192EEEEEELi192ENS_12float_e4m3_tEfNS_4arch4Sm90ELb1ELb0ELb1ELb1ELb0ELb1ELb0ELb1ELb1ELb1ELb1ELb0EEENS1_21CollectiveEpilogueFwdINS6_IJSA_SC_SB_EEES9_NS_10bfloat16_tESG_Li256ELb1ELb1ELb1ELb1EEENS1_36VarlenDynamicPersistentTileSchedulerILi128ELi160ELi256ELi128ELb1ELb1ELb1ELb1ELb1ELb1EEEEEEEEEvNT_6ParamsE)
        /*0290*/ 	.word	0x00000004


	//----- nvinfo : EIATTR_FRAME_SIZE
	.align		4
.L_120:
        /*0294*/ 	.byte	0x04, 0x11
        /*0296*/ 	.short	(.L_122 - .L_121)
	.align		4
.L_121:
        /*0298*/ 	.word	index@(_ZN7cutlass13device_kernelIN5flash11enable_sm90INS1_16FlashAttnFwdSm90INS1_25CollectiveMainloopFwdSm90ILi2EN4cute5tupleIJNS5_1CILi1EEES8_S8_EEENS6_IJNS7_ILi128EEENS7_ILi160EEENS7_ILi192EEEEEELi192ENS_12float_e4m3_tEfNS_4arch4Sm90ELb1ELb0ELb1ELb1ELb0ELb1ELb0ELb1ELb1ELb1ELb1ELb0EEENS1_21CollectiveEpilogueFwdINS6_IJSA_SC_SB_EEES9_NS_10bfloat16_tESG_Li256ELb1ELb1ELb1ELb1EEENS1_36VarlenDynamicPersistentTileSchedulerILi128ELi160ELi256ELi128ELb1ELb1ELb1ELb1ELb1ELb1EEEEEEEEEvNT_6ParamsE)
        /*029c*/ 	.word	0x00000000


	//----- nvinfo : EIATTR_REGCOUNT
	.align		4
.L_122:
        /*02a0*/ 	.byte	0x04, 0x2f
        /*02a2*/ 	.short	(.L_124 - .L_123)
	.align		4
.L_123:
        /*02a4*/ 	.word	index@(_ZN7cutlass13device_kernelIN5flash11enable_sm90INS1_16FlashAttnFwdSm90INS1_25CollectiveMainloopFwdSm90ILi2EN4cute5tupleIJNS5_1CILi1EEES8_S8_EEENS6_IJNS7_ILi128EEENS7_ILi160EEENS7_ILi192EEEEEELi192ENS_12float_e4m3_tEfNS_4arch4Sm90ELb1ELb0ELb1ELb1ELb0ELb0ELb0ELb1ELb1ELb1ELb1ELb0EEENS1_21CollectiveEpilogueFwdINS6_IJSA_SC_SB_EEES9_NS_10bfloat16_tESG_Li256ELb1ELb1ELb1ELb1EEENS1_36VarlenDynamicPersistentTileSchedulerILi128ELi160ELi256ELi128ELb1ELb1ELb1ELb1ELb1ELb1EEEEEEEEEvNT_6ParamsE)
        /*02a8*/ 	.word	0x00000004


	//----- nvinfo : EIATTR_FRAME_SIZE
	.align		4
.L_124:
        /*02ac*/ 	.byte	0x04, 0x11
        /*02ae*/ 	.short	(.L_126 - .L_125)
	.align		4
.L_125:
        /*02b0*/ 	.word	index@(_ZN7cutlass13device_kernelIN5flash11enable_sm90INS1_16FlashAttnFwdSm90INS1_25CollectiveMainloopFwdSm90ILi2EN4cute5tupleIJNS5_1CILi1EEES8_S8_EEENS6_IJNS7_ILi128EEENS7_ILi160EEENS7_ILi192EEEEEELi192ENS_12float_e4m3_tEfNS_4arch4Sm90ELb1ELb0ELb1ELb1ELb0ELb0ELb0ELb1ELb1ELb1ELb1ELb0EEENS1_21CollectiveEpilogueFwdINS6_IJSA_SC_SB_EEES9_NS_10bfloat16_tESG_Li256ELb1ELb1ELb1ELb1EEENS1_36VarlenDynamicPersistentTileSchedulerILi128ELi160ELi256ELi128ELb1ELb1ELb1ELb1ELb1ELb1EEEEEEEEEvNT_6ParamsE)
        /*02b4*/ 	.word	0x00000000


	//----- nvinfo : EIATTR_REGCOUNT
	.align		4
.L_126:
        /*02b8*/ 	.byte	0x04, 0x2f
        /*02ba*/ 	.short	(.L_128 - .L_127)
	.align		4
.L_127:
        /*02bc*/ 	.word	index@(_ZN7cutlass13device_kernelIN5flash11enable_sm90INS1_16FlashAttnFwdSm90INS1_25CollectiveMainloopFwdSm90ILi2EN4cute5tupleIJNS5_1CILi1EEES8_S8_EEENS6_IJNS7_ILi128EEENS7_ILi160EEENS7_ILi192EEEEEELi192ENS_12float_e4m3_tEfNS_4arch4Sm90ELb1ELb0ELb1ELb0ELb0ELb0ELb0ELb1ELb1ELb1ELb1ELb0EEENS1_21CollectiveEpilogueFwdINS6_IJSA_SC_SB_EEES9_NS_10bfloat16_tESG_Li256ELb0ELb1ELb1ELb1EEENS1_19SingleTileSchedulerILb0ELb1ELb1ELi128EEEEEEEEEvNT_6ParamsE)
        /*02c0*/ 	.word	0x00000004


	//----- nvinfo : EIATTR_FRAME_SIZE
	.align		4
.L_128:
        /*02c4*/ 	.byte	0x04, 0x11
        /*02c6*/ 	.short	(.L_130 - .L_129)
	.align		4
.L_129:
        /*02c8*/ 	.word	index@(_ZN7cutlass13device_kernelIN5flash11enable_sm90INS1_16FlashAttnFwdSm90INS1_25CollectiveMainloopFwdSm90ILi2EN4cute5tupleIJNS5_1CILi1EEES8_S8_EEENS6_IJNS7_ILi128EEENS7_ILi160EEENS7_ILi192EEEEEELi192ENS_12float_e4m3_tEfNS_4arch4Sm90ELb1ELb0ELb1ELb0ELb0ELb0ELb0ELb1ELb1ELb1ELb1ELb0EEENS1_21CollectiveEpilogueFwdINS6_IJSA_SC_SB_EEES9_NS_10bfloat16_tESG_Li256ELb0ELb1ELb1ELb1EEENS1_19SingleTileSchedulerILb0ELb1ELb1ELi128EEEEEEEEEvNT_6ParamsE)
        /*02cc*/ 	.word	0x00000000


	//----- nvinfo : EIATTR_REGCOUNT
	.align		4
.L_130:
        /*02d0*/ 	.byte	0x04, 0x2f
        /*02d2*/ 	.short	(.L_132 - .L_131)
	.align		4
.L_131:
        /*02d4*/ 	.word	index@(_ZN7cutlass13device_kernelIN5flash11enable_sm90INS1_16FlashAttnFwdSm90INS1_25CollectiveMainloopFwdSm90ILi2EN4cute5tupleIJNS5_1CILi1EEES8_S8_EEENS6_IJNS7_ILi128EEESA_NS7_ILi192EEEEEELi192ENS_12float_e4m3_tEfNS_4arch4Sm90ELb0ELb1ELb1ELb1ELb0ELb1ELb0ELb1ELb1ELb1ELb1ELb0EEENS1_21CollectiveEpilogueFwdINS6_IJSA_SB_SA_EEES9_NS_10bfloat16_tESF_Li256ELb1ELb1ELb1ELb1EEENS1_36VarlenDynamicPersistentTileSchedulerILi128ELi128ELi256ELi128ELb1ELb1ELb1ELb1ELb0ELb1EEEEEEEEEvNT_6ParamsE)
        /*02d8*/ 	.word	0x00000004


	//----- nvinfo : EIATTR_FRAME_SIZE
	.align		4
.L_132:
        /*02dc*/ 	.byte	0x04, 0x11
        /*02de*/ 	.short	(.L_134 - .L_133)
	.align		4
.L_133:
        /*02e0*/ 	.word	index@(_ZN7cutlass13device_kernelIN5flash11enable_sm90INS1_16FlashAttnFwdSm90INS1_25CollectiveMainloopFwdSm90ILi2EN4cute5tupleIJNS5_1CILi1EEES8_S8_EEENS6_IJNS7_ILi128EEESA_NS7_ILi192EEEEEELi192ENS_12float_e4m3_tEfNS_4arch4Sm90ELb0ELb1ELb1ELb1ELb0ELb1ELb0ELb1ELb1ELb1ELb1ELb0EEENS1_21CollectiveEpilogueFwdINS6_IJSA_SB_SA_EEES9_NS_10bfloat16_tESF_Li256ELb1ELb1ELb1ELb1EEENS1_36VarlenDynamicPersistentTileSchedulerILi128ELi128ELi256ELi128ELb1ELb1ELb1ELb1ELb0ELb1EEEEEEEEEvNT_6ParamsE)
        /*02e4*/ 	.word	0x00000000


	//----- nvinfo : EIATTR_REGCOUNT
	.align		4
.L_134:
        /*02e8*/ 	.byte	0x04, 0x2f
        /*02ea*/ 	.short	(.L_136 - .L_135)
	.align		4
.L_135:
        /*02ec*/ 	.word	index@(_ZN7cutlass13device_kernelIN5flash11enable_sm90INS1_16FlashAttnFwdSm90INS1_25CollectiveMainloopFwdSm90ILi2EN4cute5tupleIJNS5_1CILi1EEES8_S8_EEENS6_IJNS7_ILi128EEESA_NS7_ILi192EEEEEELi192ENS_12float_e4m3_tEfNS_4arch4Sm90ELb0ELb1ELb1ELb1ELb0ELb0ELb0ELb1ELb1ELb1ELb1ELb0EEENS1_21CollectiveEpilogueFwdINS6_IJSA_SB_SA_EEES9_NS_10bfloat16_tESF_Li256ELb1ELb1ELb1ELb1EEENS1_36VarlenDynamicPersistentTileSchedulerILi128ELi128ELi256ELi128ELb1ELb1ELb1ELb1ELb0ELb1EEEEEEEEEvNT_6ParamsE)
        /*02f0*/ 	.word	0x00000004


	//----- nvinfo : EIATTR_FRAME_SIZE
	.align		4
.L_136:
        /*02f4*/ 	.byte	0x04, 0x11
        /*02f6*/ 	.short	(.L_138 - .L_137)
	.align		4
.L_137:
        /*02f8*/ 	.word	index@(_ZN7cutlass13device_kernelIN5flash11enable_sm90INS1_16FlashAttnFwdSm90INS1_25CollectiveMainloopFwdSm90ILi2EN4cute5tupleIJNS5_1CILi1EEES8_S8_EEENS6_IJNS7_ILi128EEESA_NS7_ILi192EEEEEELi192ENS_12float_e4m3_tEfNS_4arch4Sm90ELb0ELb1ELb1ELb1ELb0ELb0ELb0ELb1ELb1ELb1ELb1ELb0EEENS1_21CollectiveEpilogueFwdINS6_IJSA_SB_SA_EEES9_NS_10bfloat16_tESF_Li256ELb1ELb1ELb1ELb1EEENS1_36VarlenDynamicPersistentTileSchedulerILi128ELi128ELi256ELi128ELb1ELb1ELb1ELb1ELb0ELb1EEEEEEEEEvNT_6ParamsE)
        /*02fc*/ 	.word	0x00000000


	//----- nvinfo : EIATTR_REGCOUNT
	.align		4
.L_138:
        /*0300*/ 	.byte	0x04, 0x2f
        /*0302*/ 	.short	(.L_140 - .L_139)
	.align		4
.L_139:
        /*0304*/ 	.word	index@(_ZN7cutlass13device_kernelIN5flash11enable_sm90INS1_16FlashAttnFwdSm90INS1_25CollectiveMainloopFwdSm90ILi2EN4cute5tupleIJNS5_1CILi1EEES8_S8_EEENS6_IJNS7_ILi128EEESA_NS7_ILi192EEEEEELi192ENS_12float_e4m3_tEfNS_4arch4Sm90ELb0ELb1ELb1ELb0ELb0ELb0ELb0ELb1ELb1ELb1ELb1ELb0EEENS1_21CollectiveEpilogueFwdINS6_IJSA_SB_SA_EEES9_NS_10bfloat16_tESF_Li256ELb0ELb1ELb1ELb1EEENS1_19SingleTileSchedulerILb0ELb1ELb1ELi128EEEEEEEEEvNT_6ParamsE)
        /*0308*/ 	.word	0x00000004


	//----- nvinfo : EIATTR_FRAME_SIZE
	.align		4
.L_140:
        /*030c*/ 	.byte	0x04, 0x11
        /*030e*/ 	.short	(.L_142 - .L_141)
	.align		4
.L_141:
        /*0310*/ 	.word	index@(_ZN7cutlass13device_kernelIN5flash11enable_sm90INS1_16FlashAttnFwdSm90INS1_25CollectiveMainloopFwdSm90ILi2EN4cute5tupleIJNS5_1CILi1EEES8_S8_EEENS6_IJNS7_ILi128EEESA_NS7_ILi192EEEEEELi192ENS_12float_e4m3_tEfNS_4arch4Sm90ELb0ELb1ELb1ELb0ELb0ELb0ELb0ELb1ELb1ELb1ELb1ELb0EEENS1_21CollectiveEpilogueFwdINS6_IJSA_SB_SA_EEES9_NS_10bfloat16_tESF_Li256ELb0ELb1ELb1ELb1EEENS1_19SingleTileSchedulerILb0ELb1ELb1ELi128EEEEEEEEEvNT_6ParamsE)
        /*0314*/ 	.word	0x00000000


	//----- nvinfo : EIATTR_REGCOUNT
	.align		4
.L_142:
        /*0318*/ 	.byte	0x04, 0x2f
        /*031a*/ 	.short	(.L_144 - .L_143)
	.align		4
.L_143:
        /*031c*/ 	.word	index@(_ZN7cutlass13device_kernelIN5flash11enable_sm90INS1_16FlashAttnFwdSm90INS1_25CollectiveMainloopFwdSm90ILi2EN4cute5tupleIJNS5_1CILi1EEES8_S8_EEENS6_IJNS7_ILi128EEENS7_ILi160EEENS7_ILi192EEEEEELi192ENS_12float_e4m3_tEfNS_4arch4Sm90ELb0ELb0ELb1ELb1ELb0ELb1ELb0ELb1ELb1ELb1ELb1ELb0EEENS1_21CollectiveEpilogueFwdINS6_IJSA_SC_SB_EEES9_NS_10bfloat16_tESG_Li256ELb1ELb1ELb1ELb1EEENS1_36VarlenDynamicPersistentTileSchedulerILi128ELi160ELi256ELi128ELb1ELb1ELb1ELb0ELb1ELb1EEEEEEEEEvNT_6ParamsE)
        /*0320*/ 	.word	0x00000004


	//----- nvinfo : EIATTR_FRAME_SIZE
	.align		4
.L_144:
        /*0324*/ 	.byte	0x04, 0x11
        /*0326*/ 	.short	(.L_146 - .L_145)
	.align		4
.L_145:
        /*0328*/ 	.word	index@(_ZN7cutlass13device_kernelIN5flash11enable_sm90INS1_16FlashAttnFwdSm90INS1_25CollectiveMainloopFwdSm90ILi2EN4cute5tupleIJNS5_1CILi1EEES8_S8_EEENS6_IJNS7_ILi128EEENS7_ILi160EEENS7_ILi192EEEEEELi192ENS_12float_e4m3_tEfNS_4arch4Sm90ELb0ELb0ELb1ELb1ELb0ELb1ELb0ELb1ELb1ELb1ELb1ELb0EEENS1_21CollectiveEpilogueFwdINS6_IJSA_SC_SB_EEES9_NS_10bfloat16_tESG_Li256ELb1ELb1ELb1ELb1EEENS1_36VarlenDynamicPersistentTileSchedulerILi128ELi160ELi256ELi128ELb1ELb1ELb1ELb0ELb1ELb1EEEEEEEEEvNT_6ParamsE)
        /*032c*/ 	.word	0x00000000


	//----- nvinfo : EIATTR_REGCOUNT
	.align		4
.L_146:
        /*0330*/ 	.byte	0x04, 0x2f
        /*0332*/ 	.short	(.L_148 - .L_147)
	.align		4
.L_147:
        /*0334*/ 	.word	index@(_ZN7cutlass13device_kernelIN5flash11enable_sm90INS1_16FlashAttnFwdSm90INS1_25CollectiveMainloopFwdSm90ILi2EN4cute5tupleIJNS5_1CILi1EEES8_S8_EEENS6_IJNS7_ILi128EEENS7_ILi160EEENS7_ILi192EEEEEELi192ENS_12float_e4m3_tEfNS_4arch4Sm90ELb0ELb0ELb1ELb1ELb0ELb0ELb0ELb1ELb1ELb1ELb1ELb0EEENS1_21CollectiveEpilogueFwdINS6_IJSA_SC_SB_EEES9_NS_10bfloat16_tESG_Li256ELb1ELb1ELb1ELb1EEENS1_36VarlenDynamicPersistentTileSchedulerILi128ELi160ELi256ELi128ELb1ELb1ELb1ELb0ELb1ELb1EEEEEEEEEvNT_6ParamsE)
        /*0338*/ 	.word	0x00000004


	//----- nvinfo : EIATTR_FRAME_SIZE
	.align		4
.L_148:
        /*033c*/ 	.byte	0x04, 0x11
        /*033e*/ 	.short	(.L_150 - .L_149)
	.align		4
.L_149:
        /*0340*/ 	.word	index@(_ZN7cutlass13device_kernelIN5flash11enable_sm90INS1_16FlashAttnFwdSm90INS1_25CollectiveMainloopFwdSm90ILi2EN4cute5tupleIJNS5_1CILi1EEES8_S8_EEENS6_IJNS7_ILi128EEENS7_ILi160EEENS7_ILi192EEEEEELi192ENS_12float_e4m3_tEfNS_4arch4Sm90ELb0ELb0ELb1ELb1ELb0ELb0ELb0ELb1ELb1ELb1ELb1ELb0EEENS1_21CollectiveEpilogueFwdINS6_IJSA_SC_SB_EEES9_NS_10bfloat16_tESG_Li256ELb1ELb1ELb1ELb1EEENS1_36VarlenDynamicPersistentTileSchedulerILi128ELi160ELi256ELi128ELb1ELb1ELb1ELb0ELb1ELb1EEEEEEEEEvNT_6ParamsE)
        /*0344*/ 	.word	0x00000000


	//----- nvinfo : EIATTR_REGCOUNT
	.align		4
.L_150:
        /*0348*/ 	.byte	0x04, 0x2f
        /*034a*/ 	.short	(.L_152 - .L_151)
	.align		4
.L_151:
        /*034c*/ 	.word	index@(_ZN7cutlass13device_kernelIN5flash11enable_sm90INS1_16FlashAttnFwdSm90INS1_25CollectiveMainloopFwdSm90ILi2EN4cute5tupleIJNS5_1CILi1EEES8_S8_EEENS6_IJNS7_ILi128EEENS7_ILi160EEENS7_ILi192EEEEEELi192ENS_12float_e4m3_tEfNS_4arch4Sm90ELb0ELb0ELb1ELb0ELb0ELb0ELb0ELb1ELb1ELb1ELb1ELb0EEENS1_21CollectiveEpilogueFwdINS6_IJSA_SC_SB_EEES9_NS_10bfloat16_tESG_Li256ELb0ELb1ELb1ELb1EEENS1_19SingleTileSchedulerILb0ELb1ELb1ELi128EEEEEEEEEvNT_6ParamsE)
        /*0350*/ 	.word	0x00000004


	//----- nvinfo : EIATTR_FRAME_SIZE
	.align		4
.L_152:
        /*0354*/ 	.byte	0x04, 0x11
        /*0356*/ 	.short	(.L_154 - .L_153)
	.align		4
.L_153:
        /*0358*/ 	.word	index@(_ZN7cutlass13device_kernelIN5flash11enable_sm90INS1_16FlashAttnFwdSm90INS1_25CollectiveMainloopFwdSm90ILi2EN4cute5tupleIJNS5_1CILi1EEES8_S8_EEENS6_IJNS7_ILi128EEENS7_ILi160EEENS7_ILi192EEEEEELi192ENS_12float_e4m3_tEfNS_4arch4Sm90ELb0ELb0ELb1ELb0ELb0ELb0ELb0ELb1ELb1ELb1ELb1ELb0EEENS1_21CollectiveEpilogueFwdINS6_IJSA_SC_SB_EEES9_NS_10bfloat16_tESG_Li256ELb0ELb1ELb1ELb1EEENS1_19SingleTileSchedulerILb0ELb1ELb1ELi128EEEEEEEEEvNT_6ParamsE)
        /*035c*/ 	.word	0x00000000


	//----- nvinfo : EIATTR_REGCOUNT
	.align		4
.L_154:
        /*0360*/ 	.byte	0x04, 0x2f
        /*0362*/ 	.short	(.L_156 - .L_155)
	.align		4
.L_155:
        /*0364*/ 	.word	index@(_ZN7cutlass13device_kernelIN5flash11enable_sm90INS1_16FlashAttnFwdSm90INS1_25CollectiveMainloopFwdSm90ILi2EN4cute5tupleIJNS5_1CILi1EEES8_S8_EEENS6_IJNS7_ILi128EEESA_NS7_ILi256EEEEEELi256ENS_12float_e4m3_tEfNS_4arch4Sm90ELb1ELb0ELb1ELb1ELb0ELb1ELb0ELb1ELb1ELb1ELb1ELb0EEENS1_21CollectiveEpilogueFwdINS6_IJSA_SB_SA_EEES9_NS_10bfloat16_tESF_Li256ELb1ELb1ELb1ELb1EEENS1_36VarlenDynamicPersistentTileSchedulerILi128ELi128ELi256ELi128ELb1ELb1ELb1ELb1ELb1ELb1EEEEEEEEEvNT_6ParamsE)
        /*0368*/ 	.word	0x00000004


	//----- nvinfo : EIATTR_FRAME_SIZE
	.align		4
.L_156:
        /*036c*/ 	.byte	0x04, 0x11
        /*036e*/ 	.short	(.L_158 - .L_157)
	.align		4
.L_157:
        /*0370*/ 	.word	index@(_ZN7cutlass13device_kernelIN5flash11enable_sm90INS1_16FlashAttnFwdSm90INS1_25CollectiveMainloopFwdSm90ILi2EN4cute5tupleIJNS5_1CILi1EEES8_S8_EEENS6_IJNS7_ILi128EEESA_NS7_ILi256EEEEEELi256ENS_12float_e4m3_tEfNS_4arch4Sm90ELb1ELb0ELb1ELb1ELb0ELb1ELb0ELb1ELb1ELb1ELb1ELb0EEENS1_21CollectiveEpilogueFwdINS6_IJSA_SB_SA_EEES9_NS_10bfloat16_tESF_Li256ELb1ELb1ELb1ELb1EEENS1_36VarlenDynamicPersistentTileSchedulerILi128ELi128ELi256ELi128ELb1ELb1ELb1ELb1ELb1ELb1EEEEEEEEEvNT_6ParamsE)
        /*0374*/ 	.word	0x00000000


	//----- nvinfo : EIATTR_REGCOUNT
	.align		4
.L_158:
        /*0378*/ 	.byte	0x04, 0x2f
        /*037a*/ 	.short	(.L_160 - .L_159)
	.align		4
.L_159:
        /*037c*/ 	.word	index@(_ZN7cutlass13device_kernelIN5flash11enable_sm90INS1_16FlashAttnFwdSm90INS1_25CollectiveMainloopFwdSm90ILi2EN4cute5tupleIJNS5_1CILi1EEES8_S8_EEENS6_IJNS7_ILi128EEESA_NS7_ILi256EEEEEELi256ENS_12float_e4m3_tEfNS_4arch4Sm90ELb1ELb0ELb1ELb1ELb0ELb0ELb0ELb1ELb1ELb1ELb1ELb0EEENS1_21CollectiveEpilogueFwdINS6_IJSA_SB_SA_EEES9_NS_10bfloat16_tESF_Li256ELb1ELb1ELb1ELb1EEENS1_36VarlenDynamicPersistentTileSchedulerILi128ELi128ELi256ELi128ELb1ELb1ELb1ELb1ELb1ELb1EEEEEEEEEvNT_6ParamsE)
        /*0380*/ 	.word	0x00000004


	//----- nvinfo : EIATTR_FRAME_SIZE
	.align		4
.L_160:
        /*0384*/ 	.byte	0x04, 0x11
        /*0386*/ 	.short	(.L_162 - .L_161)
	.align		4
.L_161:
        /*0388*/ 	.word	index@(_ZN7cutlass13device_kernelIN5flash11enable_sm90INS1_16FlashAttnFwdSm90INS1_25CollectiveMainloopFwdSm90ILi2EN4cute5tupleIJNS5_1CILi1EEES8_S8_EEENS6_IJNS7_ILi128EEESA_NS7_ILi256EEEEEELi256ENS_12float_e4m3_tEfNS_4arch4Sm90ELb1ELb0ELb1ELb1ELb0ELb0ELb0ELb1ELb1ELb1ELb1ELb0EEENS1_21CollectiveEpilogueFwdINS6_IJSA_SB_SA_EEES9_NS_10bfloat16_tESF_Li256ELb1ELb1ELb1ELb1EEENS1_36VarlenDynamicPersistentTileSchedulerILi128ELi128ELi256ELi128ELb1ELb1ELb1ELb1ELb1ELb1EEEEEEEEEvNT_6ParamsE)
        /*038c*/ 	.word	0x00000000


	//----- nvinfo : EIATTR_REGCOUNT
	.align		4
.L_162:
        /*0390*/ 	.byte	0x04, 0x2f
        /*0392*/ 	.short	(.L_164 - .L_163)
	.align		4
.L_163:
        /*0394*/ 	.word	index@(_ZN7cutlass13device_kernelIN5flash11enable_sm90INS1_16FlashAttnFwdSm90INS1_25CollectiveMainloopFwdSm90ILi2EN4cute5tupleIJNS5_1CILi1EEES8_S8_EEENS6_IJNS7_ILi128EEESA_NS7_ILi256EEEEEELi256ENS_12float_e4m3_tEfNS_4arch4Sm90ELb1ELb0ELb1ELb0ELb0ELb0ELb0ELb1ELb1ELb1ELb1ELb0EEENS1_21CollectiveEpilogueFwdINS6_IJSA_SB_SA_EEES9_NS_10bfloat16_tESF_Li256ELb0ELb1ELb1ELb1EEENS1_19SingleTileSchedulerILb0ELb1ELb1ELi128EEEEEEEEEvNT_6ParamsE)
        /*0398*/ 	.word	0x00000004


	//----- nvinfo : EIATTR_FRAME_SIZE
	.align		4
.L_164:
        /*039c*/ 	.byte	0x04, 0x11
        /*039e*/ 	.short	(.L_166 - .L_165)
	.align		4
.L_165:
        /*03a0*/ 	.word	index@(_ZN7cutlass13device_kernelIN5flash11enable_sm90INS1_16FlashAttnFwdSm90INS1_25CollectiveMainloopFwdSm90ILi2EN4cute5tupleIJNS5_1CILi1EEES8_S8_EEENS6_IJNS7_ILi128EEESA_NS7_ILi256EEEEEELi256ENS_12float_e4m3_tEfNS_4arch4Sm90ELb1ELb0ELb1ELb0ELb0ELb0ELb0ELb1ELb1ELb1ELb1ELb0EEENS1_21CollectiveEpilogueFwdINS6_IJSA_SB_SA_EEES9_NS_10bfloat16_tESF_Li256ELb0ELb1ELb1ELb1EEENS1_19SingleTileSchedulerILb0ELb1ELb1ELi128EEEEEEEEEvNT_6ParamsE)
        /*03a4*/ 	.word	0x00000000


	//----- nvinfo : EIATTR_REGCOUNT
	.align		4
.L_166:
        /*03a8*/ 	.byte	0x04, 0x2f
        /*03aa*/ 	.short	(.L_168 - .L_167)
	.align		4
.L_167:
        /*03ac*/ 	.word	index@(_ZN7cutlass13device_kernelIN5flash11enable_sm90INS1_16FlashAttnFwdSm90INS1_25CollectiveMainloopFwdSm90ILi2EN4cute5tupleIJNS5_1CILi1EEES8_S8_EEENS6_IJNS7_ILi128EEENS7_ILi64EEENS7_ILi256EEEEEELi256ENS_12float_e4m3_tEfNS_4arch4Sm90ELb0ELb1ELb1ELb1ELb0ELb1ELb0ELb1ELb1ELb1ELb1ELb0EEENS1_21CollectiveEpilogueFwdINS6_IJSA_SC_SB_EEES9_NS_10bfloat16_tESG_Li256ELb1ELb1ELb1ELb1EEENS1_36VarlenDynamicPersistentTileSchedulerILi128ELi64ELi256ELi128ELb1ELb1ELb1ELb1ELb0ELb1EEEEEEEEEvNT_6ParamsE)
        /*03b0*/ 	.word	0x00000004


	//----- nvinfo : EIATTR_FRAME_SIZE
	.align		4
.L_168:
        /*03b4*/ 	.byte	0x04, 0x11
        /*03b6*/ 	.short	(.L_170 - .L_169)
	.align		4
.L_169:
        /*03b8*/ 	.word	index@(_ZN7cutlass13device_kernelIN5flash11enable_sm90INS1_16FlashAttnFwdSm90INS1_25CollectiveMainloopFwdSm90ILi2EN4cute5tupleIJNS5_1CILi1EEES8_S8_EEENS6_IJNS7_ILi128EEENS7_ILi64EEENS7_ILi256EEEEEELi256ENS_12float_e4m3_tEfNS_4arch4Sm90ELb0ELb1ELb1ELb1ELb0ELb1ELb0ELb1ELb1ELb1ELb1ELb0EEENS1_21CollectiveEpilogueFwdINS6_IJSA_SC_SB_EEES9_NS_10bfloat16_tESG_Li256ELb1ELb1ELb1ELb1EEENS1_36VarlenDynamicPersistentTileSchedulerILi128ELi64ELi256ELi128ELb1ELb1ELb1ELb1ELb0ELb1EEEEEEEEEvNT_6ParamsE)
        /*03bc*/ 	.word	0x00000000


	//----- nvinfo : EIATTR_REGCOUNT
	.align		4
.L_170:
        /*03c0*/ 	.byte	0x04, 0x2f
        /*03c2*/ 	.short	(.L_172 - .L_171)
	.align		4
.L_171:
        /*03c4*/ 	.word	index@(_ZN7cutlass13device_kernelIN5flash11enable_sm90INS1_16FlashAttnFwdSm90INS1_25CollectiveMainloopFwdSm90ILi2EN4cute5tupleIJNS5_1CILi1EEES8_S8_EEENS6_IJNS7_ILi128EEENS7_ILi64EEENS7_ILi256EEEEEELi256ENS_12float_e4m3_tEfNS_4arch4Sm90ELb0ELb1ELb1ELb1ELb0ELb0ELb0ELb1ELb1ELb1ELb1ELb0EEENS1_21CollectiveEpilogueFwdINS6_IJSA_SC_SB_EEES9_NS_10bfloat16_tESG_Li256ELb1ELb1ELb1ELb1EEENS1_36VarlenDynamicPersistentTileSchedulerILi128ELi64ELi256ELi128ELb1ELb1ELb1ELb1ELb0ELb1EEEEEEEEEvNT_6ParamsE)
        /*03c8*/ 	.word	0x00000004


	//----- nvinfo : EIATTR_FRAME_SIZE
	.align		4
.L_172:
        /*03cc*/ 	.byte	0x04, 0x11
        /*03ce*/ 	.short	(.L_174 - .L_173)
	.align		4
.L_173:
        /*03d0*/ 	.word	index@(_ZN7cutlass13device_kernelIN5flash11enable_sm90INS1_16FlashAttnFwdSm90INS1_25CollectiveMainloopFwdSm90ILi2EN4cute5tupleIJNS5_1CILi1EEES8_S8_EEENS6_IJNS7_ILi128EEENS7_ILi64EEENS7_ILi256EEEEEELi256ENS_12float_e4m3_tEfNS_4arch4Sm90ELb0ELb1ELb1ELb1ELb0ELb0ELb0ELb1ELb1ELb1ELb1ELb0EEENS1_21CollectiveEpilogueFwdINS6_IJSA_SC_SB_EEES9_NS_10bfloat16_tESG_Li256ELb1ELb1ELb1ELb1EEENS1_36VarlenDynamicPersistentTileSchedulerILi128ELi64ELi256ELi128ELb1ELb1ELb1ELb1ELb0ELb1EEEEEEEEEvNT_6ParamsE)
        /*03d4*/ 	.word	0x00000000


	//----- nvinfo : EIATTR_REGCOUNT
	.align		4
.L_174:
        /*03d8*/ 	.byte	0x04, 0x2f
        /*03da*/ 	.short	(.L_176 - .L_175)
	.align		4
.L_175:
        /*03dc*/ 	.word	index@(_ZN7cutlass13device_kernelIN5flash11enable_sm90INS1_16FlashAttnFwdSm90INS1_25CollectiveMainloopFwdSm90ILi2EN4cute5tupleIJNS5_1CILi1EEES8_S8_EEENS6_IJNS7_ILi128EEENS7_ILi64EEENS7_ILi256EEEEEELi256ENS_12float_e4m3_tEfNS_4arch4Sm90ELb0ELb1ELb1ELb0ELb0ELb0ELb0ELb1ELb1ELb1ELb1ELb0EEENS1_21CollectiveEpilogueFwdINS6_IJSA_SC_SB_EEES9_NS_10bfloat16_tESG_Li256ELb0ELb1ELb1ELb1EEENS1_19SingleTileSchedulerILb0ELb1ELb1ELi128EEEEEEEEEvNT_6ParamsE)
        /*03e0*/ 	.word	0x00000004


	//----- nvinfo : EIATTR_FRAME_SIZE
	.align		4
.L_176:
        /*03e4*/ 	.byte	0x04, 0x11
        /*03e6*/ 	.short	(.L_178 - .L_177)
	.align		4
.L_177:
        /*03e8*/ 	.word	index@(_ZN7cutlass13device_kernelIN5flash11enable_sm90INS1_16FlashAttnFwdSm90INS1_25CollectiveMainloopFwdSm90ILi2EN4cute5tupleIJNS5_1CILi1EEES8_S8_EEENS6_IJNS7_ILi128EEENS7_ILi64EEENS7_ILi256EEEEEELi256ENS_12float_e4m3_tEfNS_4arch4Sm90ELb0ELb1ELb1ELb0ELb0ELb0ELb0ELb1ELb1ELb1ELb1ELb0EEENS1_21CollectiveEpilogueFwdINS6_IJSA_SC_SB_EEES9_NS_10bfloat16_tESG_Li256ELb0ELb1ELb1ELb1EEENS1_19SingleTileSchedulerILb0ELb1ELb1ELi128EEEEEEEEEvNT_6ParamsE)
        /*03ec*/ 	.word	0x00000000


	//----- nvinfo : EIATTR_REGCOUNT
	.align		4
.L_178:
        /*03f0*/ 	.byte	0x04, 0x2f
        /*03f2*/ 	.short	(.L_180 - .L_179)
	.align		4
.L_179:
        /*03f4*/ 	.word	index@(_ZN7cutlass13device_kernelIN5flash11enable_sm90INS1_16FlashAttnFwdSm90INS1_25CollectiveMainloopFwdSm90ILi2EN4cute5tupleIJNS5_1CILi1EEES8_S8_EEENS6_IJNS7_ILi128EEESA_NS7_ILi256EEEEEELi256ENS_12float_e4m3_tEfNS_4arch4Sm90ELb0ELb0ELb1ELb1ELb0ELb1ELb0ELb1ELb1ELb1ELb1ELb0EEENS1_21CollectiveEpilogueFwdINS6_IJSA_SB_SA_EEES9_NS_10bfloat16_tESF_Li256ELb1ELb1ELb1ELb1EEENS1_36VarlenDynamicPersistentTileSchedulerILi128ELi128ELi256ELi128ELb1ELb1ELb1ELb0ELb1ELb1EEEEEEEEEvNT_6ParamsE)
        /*03f8*/ 	.word	0x00000004


	//----- nvinfo : EIATTR_FRAME_SIZE
	.align		4
.L_180:
        /*03fc*/ 	.byte	0x04, 0x11
        /*03fe*/ 	.short	(.L_182 - .L_181)
	.align		4
.L_181:
        /*0400*/ 	.word	index@(_ZN7cutlass13device_kernelIN5flash11enable_sm90INS1_16FlashAttnFwdSm90INS1_25CollectiveMainloopFwdSm90ILi2EN4cute5tupleIJNS5_1CILi1EEES8_S8_EEENS6_IJNS7_ILi128EEESA_NS7_ILi256EEEEEELi256ENS_12float_e4m3_tEfNS_4arch4Sm90ELb0ELb0ELb1ELb1ELb0ELb1ELb0ELb1ELb1ELb1ELb1ELb0EEENS1_21CollectiveEpilogueFwdINS6_IJSA_SB_SA_EEES9_NS_10bfloat16_tESF_Li256ELb1ELb1ELb1ELb1EEENS1_36VarlenDynamicPersistentTileSchedulerILi128ELi128ELi256ELi128ELb1ELb1ELb1ELb0ELb1ELb1EEEEEEEEEvNT_6ParamsE)
        /*0404*/ 	.word	0x00000000


	//----- nvinfo : EIATTR_REGCOUNT
	.align		4
.L_182:
        /*0408*/ 	.byte	0x04, 0x2f
        /*040a*/ 	.short	(.L_184 - .L_183)
	.align		4
.L_183:
        /*040c*/ 	.word	index@(_ZN7cutlass13device_kernelIN5flash11enable_sm90INS1_16FlashAttnFwdSm90INS1_25CollectiveMainloopFwdSm90ILi2EN4cute5tupleIJNS5_1CILi1EEES8_S8_EEENS6_IJNS7_ILi128EEESA_NS7_ILi256EEEEEELi256ENS_12float_e4m3_tEfNS_4arch4Sm90ELb0ELb0ELb1ELb1ELb0ELb0ELb0ELb1ELb1ELb1ELb1ELb0EEENS1_21CollectiveEpilogueFwdINS6_IJSA_SB_SA_EEES9_NS_10bfloat16_tESF_Li256ELb1ELb1ELb1ELb1EEENS1_36VarlenDynamicPersistentTileSchedulerILi128ELi128ELi256ELi128ELb1ELb1ELb1ELb0ELb1ELb1EEEEEEEEEvNT_6ParamsE)
        /*0410*/ 	.word	0x00000004


	//----- nvinfo : EIATTR_FRAME_SIZE
	.align		4
.L_184:
        /*0414*/ 	.byte	0x04, 0x11
        /*0416*/ 	.short	(.L_186 - .L_185)
	.align		4
.L_185:
        /*0418*/ 	.word	index@(_ZN7cutlass13device_kernelIN5flash11enable_sm90INS1_16FlashAttnFwdSm90INS1_25CollectiveMainloopFwdSm90ILi2EN4cute5tupleIJNS5_1CILi1EEES8_S8_EEENS6_IJNS7_ILi128EEESA_NS7_ILi256EEEEEELi256ENS_12float_e4m3_tEfNS_4arch4Sm90ELb0ELb0ELb1ELb1ELb0ELb0ELb0ELb1ELb1ELb1ELb1ELb0EEENS1_21CollectiveEpilogueFwdINS6_IJSA_SB_SA_EEES9_NS_10bfloat16_tESF_Li256ELb1ELb1ELb1ELb1EEENS1_36VarlenDynamicPersistentTileSchedulerILi128ELi128ELi256ELi128ELb1ELb1ELb1ELb0ELb1ELb1EEEEEEEEEvNT_6ParamsE)
        /*041c*/ 	.word	0x00000000


	//----- nvinfo : EIATTR_REGCOUNT
	.align		4
.L_186:
        /*0420*/ 	.byte	0x04, 0x2f
        /*0422*/ 	.short	(.L_188 - .L_187)
	.align		4
.L_187:
        /*0424*/ 	.word	index@(_ZN7cutlass13device_kernelIN5flash11enable_sm90INS1_16FlashAttnFwdSm90INS1_25CollectiveMainloopFwdSm90ILi2EN4cute5tupleIJNS5_1CILi1EEES8_S8_EEENS6_IJNS7_ILi128EEESA_NS7_ILi256EEEEEELi256ENS_12float_e4m3_tEfNS_4arch4Sm90ELb0ELb0ELb1ELb0ELb0ELb0ELb0ELb1ELb1ELb1ELb1ELb0EEENS1_21CollectiveEpilogueFwdINS6_IJSA_SB_SA_EEES9_NS_10bfloat16_tESF_Li256ELb0ELb1ELb1ELb1EEENS1_19SingleTileSchedulerILb0ELb1ELb1ELi128EEEEEEEEEvNT_6ParamsE)
        /*0428*/ 	.word	0x00000004


	//----- nvinfo : EIATTR_FRAME_SIZE
	.align		4
.L_188:
        /*042c*/ 	.byte	0x04, 0x11
        /*042e*/ 	.short	(.L_190 - .L_189)
	.align		4
.L_189:
        /*0430*/ 	.word	index@(_ZN7cutlass13device_kernelIN5flash11enable_sm90INS1_16FlashAttnFwdSm90INS1_25CollectiveMainloopFwdSm90ILi2EN4cute5tupleIJNS5_1CILi1EEES8_S8_EEENS6_IJNS7_ILi128EEESA_NS7_ILi256EEEEEELi256ENS_12float_e4m3_tEfNS_4arch4Sm90ELb0ELb0ELb1ELb0ELb0ELb0ELb0ELb1ELb1ELb1ELb1ELb0EEENS1_21CollectiveEpilogueFwdINS6_IJSA_SB_SA_EEES9_NS_10bfloat16_tESF_Li256ELb0ELb1ELb1ELb1EEENS1_19SingleTileSchedulerILb0ELb1ELb1ELi128EEEEEEEEEvNT_6ParamsE)
        /*0434*/ 	.word	0x00000000


	//----- nvinfo : EIATTR_MIN_STACK_SIZE
	.align		4
.L_190:
        /*0438*/ 	.byte	0x04, 0x12
        /*043a*/ 	.short	(.L_192 - .L_191)
	.align		4
.L_191:
        /*043c*/ 	.word	index@(_ZN7cutlass13device_kernelIN5flash11enable_sm90INS1_16FlashAttnFwdSm90INS1_25CollectiveMainloopFwdSm90ILi2EN4cute5tupleIJNS5_1CILi1EEES8_S8_EEENS6_IJNS7_ILi128EEESA_NS7_ILi256EEEEEELi256ENS_12float_e4m3_tEfNS_4arch4Sm90ELb0ELb0ELb1ELb0ELb0ELb0ELb0ELb1ELb1ELb1ELb1ELb0EEENS1_21CollectiveEpilogueFwdINS6_IJSA_SB_SA_EEES9_NS_10bfloat16_tESF_Li256ELb0ELb1ELb1ELb1EEENS1_19SingleTileSchedulerILb0ELb1ELb1ELi128EEEEEEEEEvNT_6ParamsE)
        /*0440*/ 	.word	0x00000000


	//----- nvinfo : EIATTR_MIN_STACK_SIZE
	.align		4
.L_192:
        /*0444*/ 	.byte	0x04, 0x12
        /*0446*/ 	.short	(.L_194 - .L_193)
	.align		4
.L_193:
        /*0448*/ 	.word	index@(_ZN7cutlass13device_kernelIN5flash11enable_sm90INS1_16FlashAttnFwdSm90INS1_25CollectiveMainloopFwdSm90ILi2EN4cute5tupleIJNS5_1CILi1EEES8_S8_EEENS6_IJNS7_ILi128EEESA_NS7_ILi256EEEEEELi256ENS_12float_e4m3_tEfNS_4arch4Sm90ELb0ELb0ELb1ELb1ELb0ELb0ELb0ELb1ELb1ELb1ELb1ELb0EEENS1_21CollectiveEpilogueFwdINS6_IJSA_SB_SA_EEES9_NS_10bfloat16_tESF_Li256ELb1ELb1ELb1ELb1EEENS1_36VarlenDynamicPersistentTileSchedulerILi128ELi128ELi256ELi128ELb1ELb1ELb1ELb0ELb1ELb1EEEEEEEEEvNT_6ParamsE)
        /*044c*/ 	.word	0x00000000


	//----- nvinfo : EIATTR_MIN_STACK_SIZE
	.align		4
.L_194:
        /*0450*/ 	.byte	0x04, 0x12
        /*0452*/ 	.short	(.L_196 - .L_195)
	.align		4
.L_195:
        /*0454*/ 	.word	index@(_ZN7cutlass13device_kernelIN5flash11enable_sm90INS1_16FlashAttnFwdSm90INS1_25CollectiveMainloopFwdSm90ILi2EN4cute5tupleIJNS5_1CILi1EEES8_S8_EEENS6_IJNS7_ILi128EEESA_NS7_ILi256EEEEEELi256ENS_12float_e4m3_tEfNS_4arch4Sm90ELb0ELb0ELb1ELb1ELb0ELb1ELb0ELb1ELb1ELb1ELb1ELb0EEENS1_21CollectiveEpilogueFwdINS6_IJSA_SB_SA_EEES9_NS_10bfloat16_tESF_Li256ELb1ELb1ELb1ELb1EEENS1_36VarlenDynamicPersistentTileSchedulerILi128ELi128ELi256ELi128ELb1ELb1ELb1ELb0ELb1ELb1EEEEEEEEEvNT_6ParamsE)
        /*0458*/ 	.word	0x00000000


	//----- nvinfo : EIATTR_MIN_STACK_SIZE
	.align		4
.L_196:
        /*045c*/ 	.byte	0x04, 0x12
        /*045e*/ 	.short	(.L_198 - .L_197)
	.align		4
.L_197:
        /*0460*/ 	.word	index@(_ZN7cutlass13device_kernelIN5flash11enable_sm90INS1_16FlashAttnFwdSm90INS1_25CollectiveMainloopFwdSm90ILi2EN4cute5tupleIJNS5_1CILi1EEES8_S8_EEENS6_IJNS7_ILi128EEENS7_ILi64EEENS7_ILi256EEEEEELi256ENS_12float_e4m3_tEfNS_4arch4Sm90ELb0ELb1ELb1ELb0ELb0ELb0ELb0ELb1ELb1ELb1ELb1ELb0EEENS1_21CollectiveEpilogueFwdINS6_IJSA_SC_SB_EEES9_NS_10bfloat16_tESG_Li256ELb0ELb1ELb1ELb1EEENS1_19SingleTileSchedulerILb0ELb1ELb1ELi128EEEEEEEEEvNT_6ParamsE)
        /*0464*/ 	.word	0x00000000


	//----- nvinfo : EIATTR_MIN_STACK_SIZE
	.align		4
.L_198:
        /*0468*/ 	.byte	0x04, 0x12
        /*046a*/ 	.short	(.L_200 - .L_199)
	.align		4
.L_199:
        /*046c*/ 	.word	index@(_ZN7cutlass13device_kernelIN5flash11enable_sm90INS1_16FlashAttnFwdSm90INS1_25CollectiveMainloopFwdSm90ILi2EN4cute5tupleIJNS5_1CILi1EEES8_S8_EEENS6_IJNS7_ILi128EEENS7_ILi64EEENS7_ILi256EEEEEELi256ENS_12float_e4m3_tEfNS_4arch4Sm90ELb0ELb1ELb1ELb1ELb0ELb0ELb0ELb1ELb1ELb1ELb1ELb0EEENS1_21CollectiveEpilogueFwdINS6_IJSA_SC_SB_EEES9_NS_10bfloat16_tESG_Li256ELb1ELb1ELb1ELb1EEENS1_36VarlenDynamicPersistentTileSchedulerILi128ELi64ELi256ELi128ELb1ELb1ELb1ELb1ELb0ELb1EEEEEEEEEvNT_6ParamsE)
        /*0470*/ 	.word	0x00000000


	//----- nvinfo : EIATTR_MIN_STACK_SIZE
	.align		4
.L_200:
        /*0474*/ 	.byte	0x04, 0x12
        /*0476*/ 	.short	(.L_202 - .L_201)
	.align		4
.L_201:
        /*0478*/ 	.word	index@(_ZN7cutlass13device_kernelIN5flash11enable_sm90INS1_16FlashAttnFwdSm90INS1_25CollectiveMainloopFwdSm90ILi2EN4cute5tupleIJNS5_1CILi1EEES8_S8_EEENS6_IJNS7_ILi128EEENS7_ILi64EEENS7_ILi256EEEEEELi256ENS_12float_e4m3_tEfNS_4arch4Sm90ELb0ELb1ELb1ELb1ELb0ELb1ELb0ELb1ELb1ELb1ELb1ELb0EEENS1_21CollectiveEpilogueFwdINS6_IJSA_SC_SB_EEES9_NS_10bfloat16_tESG_Li256ELb1ELb1ELb1ELb1EEENS1_36VarlenDynamicPersistentTileSchedulerILi128ELi64ELi256ELi128ELb1ELb1ELb1ELb1ELb0ELb1EEEEEEEEEvNT_6ParamsE)
        /*047c*/ 	.word	0x00000000


	//----- nvinfo : EIATTR_MIN_STACK_SIZE
	.align		4
.L_202:
        /*0480*/ 	.byte	0x04, 0x12
        /*0482*/ 	.short	(.L_204 - .L_203)
	.align		4
.L_203:
        /*0484*/ 	.word	index@(_ZN7cutlass13device_kernelIN5flash11enable_sm90INS1_16FlashAttnFwdSm90INS1_25CollectiveMainloopFwdSm90ILi2EN4cute5tupleIJNS5_1CILi1EEES8_S8_EEENS6_IJNS7_ILi128EEESA_NS7_ILi256EEEEEELi256ENS_12float_e4m3_tEfNS_4arch4Sm90ELb1ELb0ELb1ELb0ELb0ELb0ELb0ELb1ELb1ELb1ELb1ELb0EEENS1_21CollectiveEpilogueFwdINS6_IJSA_SB_SA_EEES9_NS_10bfloat16_tESF_Li256ELb0ELb1ELb1ELb1EEENS1_19SingleTileSchedulerILb0ELb1ELb1ELi128EEEEEEEEEvNT_6ParamsE)
        /*0488*/ 	.word	0x00000000


	//----- nvinfo : EIATTR_MIN_STACK_SIZE
	.align		4
.L_204:
        /*048c*/ 	.byte	0x04, 0x12
        /*048e*/ 	.short	(.L_206 - .L_205)
	.align		4
.L_205:
        /*0490*/ 	.word	index@(_ZN7cutlass13device_kernelIN5flash11enable_sm90INS1_16FlashAttnFwdSm90INS1_25CollectiveMainloopFwdSm90ILi2EN4cute5tupleIJNS5_1CILi1EEES8_S8_EEENS6_IJNS7_ILi128EEESA_NS7_ILi256EEEEEELi256ENS_12float_e4m3_tEfNS_4arch4Sm90ELb1ELb0ELb1ELb1ELb0ELb0ELb0ELb1ELb1ELb1ELb1ELb0EEENS1_21CollectiveEpilogueFwdINS6_IJSA_SB_SA_EEES9_NS_10bfloat16_tESF_Li256ELb1ELb1ELb1ELb1EEENS1_36VarlenDynamicPersistentTileSchedulerILi128ELi128ELi256ELi128ELb1ELb1ELb1ELb1ELb1ELb1EEEEEEEEEvNT_6ParamsE)
        /*0494*/ 	.word	0x00000000


	//----- nvinfo : EIATTR_MIN_STACK_SIZE
	.align		4
.L_206:
        /*0498*/ 	.byte	0x04, 0x12
        /*049a*/ 	.short	(.L_208 - .L_207)
	.align		4
.L_207:
        /*049c*/ 	.word	index@(_ZN7cutlass13device_kernelIN5flash11enable_sm90INS1_16FlashAttnFwdSm90INS1_25CollectiveMainloopFwdSm90ILi2EN4cute5tupleIJNS5_1CILi1EEES8_S8_EEENS6_IJNS7_ILi128EEESA_NS7_ILi256EEEEEELi256ENS_12float_e4m3_tEfNS_4arch4Sm90ELb1ELb0ELb1ELb1ELb0ELb1ELb0ELb1ELb1ELb1ELb1ELb0EEENS1_21CollectiveEpilogueFwdINS6_IJSA_SB_SA_EEES9_NS_10bfloat16_tESF_Li256ELb1ELb1ELb1ELb1EEENS1_36VarlenDynamicPersistentTileSchedulerILi128ELi128ELi256ELi128ELb1ELb1ELb1ELb1ELb1ELb1EEEEEEEEEvNT_6ParamsE)
        /*04a0*/ 	.word	0x00000000


	//----- nvinfo : EIATTR_MIN_STACK_SIZE
	.align		4
.L_208:
        /*04a4*/ 	.byte	0x04, 0x12
        /*04a6*/ 	.short	(.L_210 - .L_209)
	.align		4
.L_209:
        /*04a8*/ 	.word	index@(_ZN7cutlass13device_kernelIN5flash11enable_sm90INS1_16FlashAttnFwdSm90INS1_25CollectiveMainloopFwdSm90ILi2EN4cute5tupleIJNS5_1CILi1EEES8_S8_EEENS6_IJNS7_ILi128EEENS7_ILi160EEENS7_ILi192EEEEEELi192ENS_12float_e4m3_tEfNS_4arch4Sm90ELb0ELb0ELb1ELb0ELb0ELb0ELb0ELb1ELb1ELb1ELb1ELb0EEENS1_21CollectiveEpilogueFwdINS6_IJSA_SC_SB_EEES9_NS_10bfloat16_tESG_Li256ELb0ELb1ELb1ELb1EEENS1_19SingleTileSchedulerILb0ELb1ELb1ELi128EEEEEEEEEvNT_6ParamsE)
        /*04ac*/ 	.word	0x00000000


	//----- nvinfo : EIATTR_MIN_STACK_SIZE
	.align		4
.L_210:
        /*04b0*/ 	.byte	0x04, 0x12
        /*04b2*/ 	.short	(.L_212 - .L_211)
	.align		4
.L_211:
        /*04b4*/ 	.word	index@(_ZN7cutlass13device_kernelIN5flash11enable_sm90INS1_16FlashAttnFwdSm90INS1_25CollectiveMainloopFwdSm90ILi2EN4cute5tupleIJNS5_1CILi1EEES8_S8_EEENS6_IJNS7_ILi128EEENS7_ILi160EEENS7_ILi192EEEEEELi192ENS_12float_e4m3_tEfNS_4arch4Sm90ELb0ELb0ELb1ELb1ELb0ELb0ELb0ELb1ELb1ELb1ELb1ELb0EEENS1_21CollectiveEpilogueFwdINS6_IJSA_SC_SB_EEES9_NS_10bfloat16_tESG_Li256ELb1ELb1ELb1ELb1EEENS1_36VarlenDynamicPersistentTileSchedulerILi128ELi160ELi256ELi128ELb1ELb1ELb1ELb0ELb1ELb1EEEEEEEEEvNT_6ParamsE)
        /*04b8*/ 	.word	0x00000000


	//----- nvinfo : EIATTR_MIN_STACK_SIZE
	.align		4
.L_212:
        /*04bc*/ 	.byte	0x04, 0x12
        /*04be*/ 	.short	(.L_214 - .L_213)
	.align		4
.L_213:
        /*04c0*/ 	.word	index@(_ZN7cutlass13device_kernelIN5flash11enable_sm90INS1_16FlashAttnFwdSm90INS1_25CollectiveMainloopFwdSm90ILi2EN4cute5tupleIJNS5_1CILi1EEES8_S8_EEENS6_IJNS7_ILi128EEENS7_ILi160EEENS7_ILi192EEEEEELi192ENS_12float_e4m3_tEfNS_4arch4Sm90ELb0ELb0ELb1ELb1ELb0ELb1ELb0ELb1ELb1ELb1ELb1ELb0EEENS1_21CollectiveEpilogueFwdINS6_IJSA_SC_SB_EEES9_NS_10bfloat16_tESG_Li256ELb1ELb1ELb1ELb1EEENS1_36VarlenDynamicPersistentTileSchedulerILi128ELi160ELi256ELi128ELb1ELb1ELb1ELb0ELb1ELb1EEEEEEEEEvNT_6ParamsE)
        /*04c4*/ 	.word	0x00000000


	//----- nvinfo : EIATTR_MIN_STACK_SIZE
	.align		4
.L_214:
        /*04c8*/ 	.byte	0x04, 0x12
        /*04ca*/ 	.short	(.L_216 - .L_215)
	.align		4
.L_215:
        /*04cc*/ 	.word	index@(_ZN7cutlass13device_kernelIN5flash11enable_sm90INS1_16FlashAttnFwdSm90INS1_25CollectiveMainloopFwdSm90ILi2EN4cute5tupleIJNS5_1CILi1EEES8_S8_EEENS6_IJNS7_ILi128EEESA_NS7_ILi192EEEEEELi192ENS_12float_e4m3_tEfNS_4arch4Sm90ELb0ELb1ELb1ELb0ELb0ELb0ELb0ELb1ELb1ELb1ELb1ELb0EEENS1_21CollectiveEpilogueFwdINS6_IJSA_SB_SA_EEES9_NS_10bfloat16_tESF_Li256ELb0ELb1ELb1ELb1EEENS1_19SingleTileSchedulerILb0ELb1ELb1ELi128EEEEEEEEEvNT_6ParamsE)
        /*04d0*/ 	.word	0x00000000


	//----- nvinfo : EIATTR_MIN_STACK_SIZE
	.align		4
.L_216:
        /*04d4*/ 	.byte	0x04, 0x12
        /*04d6*/ 	.short	(.L_218 - .L_217)
	.align		4
.L_217:
        /*04d8*/ 	.word	index@(_ZN7cutlass13device_kernelIN5flash11enable_sm90INS1_16FlashAttnFwdSm90INS1_25CollectiveMainloopFwdSm90ILi2EN4cute5tupleIJNS5_1CILi1EEES8_S8_EEENS6_IJNS7_ILi128EEESA_NS7_ILi192EEEEEELi192ENS_12float_e4m3_tEfNS_4arch4Sm90ELb0ELb1ELb1ELb1ELb0ELb0ELb0ELb1ELb1ELb1ELb1ELb0EEENS1_21CollectiveEpilogueFwdINS6_IJSA_SB_SA_EEES9_NS_10bfloat16_tESF_Li256ELb1ELb1ELb1ELb1EEENS1_36VarlenDynamicPersistentTileSchedulerILi128ELi128ELi256ELi128ELb1ELb1ELb1ELb1ELb0ELb1EEEEEEEEEvNT_6ParamsE)
        /*04dc*/ 	.word	0x00000000


	//----- nvinfo : EIATTR_MIN_STACK_SIZE
	.align		4
.L_218:
        /*04e0*/ 	.byte	0x04, 0x12
        /*04e2*/ 	.short	(.L_220 - .L_219)
	.align		4
.L_219:
        /*04e4*/ 	.word	index@(_ZN7cutlass13device_kernelIN5flash11enable_sm90INS1_16FlashAttnFwdSm90INS1_25CollectiveMainloopFwdSm90ILi2EN4cute5tupleIJNS5_1CILi1EEES8_S8_EEENS6_IJNS7_ILi128EEESA_NS7_ILi192EEEEEELi192ENS_12float_e4m3_tEfNS_4arch4Sm90ELb0ELb1ELb1ELb1ELb0ELb1ELb0ELb1ELb1ELb1ELb1ELb0EEENS1_21CollectiveEpilogueFwdINS6_IJSA_SB_SA_EEES9_NS_10bfloat16_tESF_Li256ELb1ELb1ELb1ELb1EEENS1_36VarlenDynamicPersistentTileSchedulerILi128ELi128ELi256ELi128ELb1ELb1ELb1ELb1ELb0ELb1EEEEEEEEEvNT_6ParamsE)
        /*04e8*/ 	.word	0x00000000


	//----- nvinfo : EIATTR_MIN_STACK_SIZE
	.align		4
.L_220:
        /*04ec*/ 	.byte	0x04, 0x12
        /*04ee*/ 	.short	(.L_222 - .L_221)
	.align		4
.L_221:
        /*04f0*/ 	.word	index@(_ZN7cutlass13device_kernelIN5flash11enable_sm90INS1_16FlashAttnFwdSm90INS1_25CollectiveMainloopFwdSm90ILi2EN4cute5tupleIJNS5_1CILi1EEES8_S8_EEENS6_IJNS7_ILi128EEENS7_ILi160EEENS7_ILi192EEEEEELi192ENS_12float_e4m3_tEfNS_4arch4Sm90ELb1ELb0ELb1ELb0ELb0ELb0ELb0ELb1ELb1ELb1ELb1ELb0EEENS1_21CollectiveEpilogueFwdINS6_IJSA_SC_SB_EEES9_NS_10bfloat16_tESG_Li256ELb0ELb1ELb1ELb1EEENS1_19SingleTileSchedulerILb0ELb1ELb1ELi128EEEEEEEEEvNT_6ParamsE)
        /*04f4*/ 	.word	0x00000000


	//----- nvinfo : EIATTR_MIN_STACK_SIZE
	.align		4
.L_222:
        /*04f8*/ 	.byte	0x04, 0x12
        /*04fa*/ 	.short	(.L_224 - .L_223)
	.align		4
.L_223:
        /*04fc*/ 	.word	index@(_ZN7cutlass13device_kernelIN5flash11enable_sm90INS1_16FlashAttnFwdSm90INS1_25CollectiveMainloopFwdSm90ILi2EN4cute5tupleIJNS5_1CILi1EEES8_S8_EEENS6_IJNS7_ILi128EEENS7_ILi160EEENS7_ILi192EEEEEELi192ENS_12float_e4m3_tEfNS_4arch4Sm90ELb1ELb0ELb1ELb1ELb0ELb0ELb0ELb1ELb1ELb1ELb1ELb0EEENS1_21CollectiveEpilogueFwdINS6_IJSA_SC_SB_EEES9_NS_10bfloat16_tESG_Li256ELb1ELb1ELb1ELb1EEENS1_36VarlenDynamicPersistentTileSchedulerILi128ELi160ELi256ELi128ELb1ELb1ELb1ELb1ELb1ELb1EEEEEEEEEvNT_6ParamsE)
        /*0500*/ 	.word	0x00000000


	//----- nvinfo : EIATTR_MIN_STACK_SIZE
	.align		4
.L_224:
        /*0504*/ 	.byte	0x04, 0x12
        /*0506*/ 	.short	(.L_226 - .L_225)
	.align		4
.L_225:
        /*0508*/ 	.word	index@(_ZN7cutlass13device_kernelIN5flash11enable_sm90INS1_16FlashAttnFwdSm90INS1_25CollectiveMainloopFwdSm90ILi2EN4cute5tupleIJNS5_1CILi1EEES8_S8_EEENS6_IJNS7_ILi128EEENS7_ILi160EEENS7_ILi192EEEEEELi192ENS_12float_e4m3_tEfNS_4arch4Sm90ELb1ELb0ELb1ELb1ELb0ELb1ELb0ELb1ELb1ELb1ELb1ELb0EEENS1_21CollectiveEpilogueFwdINS6_IJSA_SC_SB_EEES9_NS_10bfloat16_tESG_Li256ELb1ELb1ELb1ELb1EEENS1_36VarlenDynamicPersistentTileSchedulerILi128ELi160ELi256ELi128ELb1ELb1ELb1ELb1ELb1ELb1EEEEEEEEEvNT_6ParamsE)
        /*050c*/ 	.word	0x00000000


	//----- nvinfo : EIATTR_MIN_STACK_SIZE
	.align		4
.L_226:
        /*0510*/ 	.byte	0x04, 0x12
        /*0512*/ 	.short	(.L_228 - .L_227)
	.align		4
.L_227:
        /*0514*/ 	.word	index@(_ZN7cutlass13device_kernelIN5flash11enable_sm90INS1_16FlashAttnFwdSm90INS1_25CollectiveMainloopFwdSm90ILi2EN4cute5tupleIJNS5_1CILi1EEES8_S8_EEENS6_IJNS7_ILi128EEENS7_ILi224EEESA_EEELi128ENS_12float_e4m3_tEfNS_4arch4Sm90ELb0ELb0ELb1ELb0ELb0ELb0ELb0ELb1ELb1ELb1ELb1ELb0EEENS1_21CollectiveEpilogueFwdINS6_IJSA_SA_SB_EEES9_NS_10bfloat16_tESF_Li256ELb0ELb1ELb1ELb1EEENS1_19SingleTileSchedulerILb0ELb1ELb1ELi128EEEEEEEEEvNT_6ParamsE)
        /*0518*/ 	.word	0x00000000


	//----- nvinfo : EIATTR_MIN_STACK_SIZE
	.align		4
.L_228:
        /*051c*/ 	.byte	0x04, 0x12
        /*051e*/ 	.short	(.L_230 - .L_229)
	.align		4
.L_229:
        /*0520*/ 	.word	index@(_ZN7cutlass13device_kernelIN5flash11enable_sm90INS1_16FlashAttnFwdSm90INS1_25CollectiveMainloopFwdSm90ILi2EN4cute5tupleIJNS5_1CILi1EEES8_S8_EEENS6_IJNS7_ILi128EEENS7_ILi224EEESA_EEELi128ENS_12float_e4m3_tEfNS_4arch4Sm90ELb0ELb0ELb1ELb1ELb0ELb0ELb0ELb1ELb1ELb1ELb1ELb0EEENS1_21CollectiveEpilogueFwdINS6_IJSA_SA_SB_EEES9_NS_10bfloat16_tESF_Li256ELb1ELb1ELb1ELb1EEENS1_36VarlenDynamicPersistentTileSchedulerILi128ELi224ELi256ELi128ELb1ELb1ELb1ELb0ELb1ELb1EEEEEEEEEvNT_6ParamsE)
        /*0524*/ 	.word	0x00000000


	//----- nvinfo : EIATTR_MIN_STACK_SIZE
	.align		4
.L_230:
        /*0528*/ 	.byte	0x04, 0x12
        /*052a*/ 	.short	(.L_232 - .L_231)
	.align		4
.L_231:
        /*052c*/ 	.word	index@(_ZN7cutlass13device_kernelIN5flash11enable_sm90INS1_16FlashAttnFwdSm90INS1_25CollectiveMainloopFwdSm90ILi2EN4cute5tupleIJNS5_1CILi1EEES8_S8_EEENS6_IJNS7_ILi128EEENS7_ILi224EEESA_EEELi128ENS_12float_e4m3_tEfNS_4arch4Sm90ELb0ELb0ELb1ELb1ELb0ELb1ELb0ELb1ELb1ELb1ELb1ELb0EEENS1_21CollectiveEpilogueFwdINS6_IJSA_SA_SB_EEES9_NS_10bfloat16_tESF_Li256ELb1ELb1ELb1ELb1EEENS1_36VarlenDynamicPersistentTileSchedulerILi128ELi224ELi256ELi128ELb1ELb1ELb1ELb0ELb1ELb1EEEEEEEEEvNT_6ParamsE)
        /*0530*/ 	.word	0x00000000


	//----- nvinfo : EIATTR_MIN_STACK_SIZE
	.align		4
.L_232:
        /*0534*/ 	.byte	0x04, 0x12
        /*0536*/ 	.short	(.L_234 - .L_233)
	.align		4
.L_233:
        /*0538*/ 	.word	index@(_ZN7cutlass13device_kernelIN5flash11enable_sm90INS1_16FlashAttnFwdSm90INS1_25CollectiveMainloopFwdSm90ILi2EN4cute5tupleIJNS5_1CILi1EEES8_S8_EEENS6_IJNS7_ILi128EEENS7_ILi192EEESA_EEELi128ENS_12float_e4m3_tEfNS_4arch4Sm90ELb0ELb1ELb1ELb0ELb0ELb0ELb0ELb1ELb1ELb1ELb1ELb0EEENS1_21CollectiveEpilogueFwdINS6_IJSA_SA_SB_EEES9_NS_10bfloat16_tESF_Li256ELb0ELb1ELb1ELb1EEENS1_19SingleTileSchedulerILb0ELb1ELb1ELi128EEEEEEEEEvNT_6ParamsE)
        /*053c*/ 	.word	0x00000000


	//----- nvinfo : EIATTR_MIN_STACK_SIZE
	.align		4
.L_234:
        /*0540*/ 	.byte	0x04, 0x12
        /*0542*/ 	.short	(.L_236 - .L_235)
	.align		4
.L_235:
        /*0544*/ 	.word	index@(_ZN7cutlass13device_kernelIN5flash11enable_sm90INS1_16FlashAttnFwdSm90INS1_25CollectiveMainloopFwdSm90ILi2EN4cute5tupleIJNS5_1CILi1EEES8_S8_EEENS6_IJNS7_ILi128EEENS7_ILi192EEESA_EEELi128ENS_12float_e4m3_tEfNS_4arch4Sm90ELb0ELb1ELb1ELb1ELb0ELb0ELb0ELb1ELb1ELb1ELb1ELb0EEENS1_21CollectiveEpilogueFwdINS6_IJSA_SA_SB_EEES9_NS_10bfloat16_tESF_Li256ELb1ELb1ELb1ELb1EEENS1_36VarlenDynamicPersistentTileSchedulerILi128ELi192ELi256ELi128ELb1ELb1ELb1ELb1ELb0ELb1EEEEEEEEEvNT_6ParamsE)
        /*0548*/ 	.word	0x00000000


	//----- nvinfo : EIATTR_MIN_STACK_SIZE
	.align		4
.L_236:
        /*054c*/ 	.byte	0x04, 0x12
        /*054e*/ 	.short	(.L_238 - .L_237)
	.align		4
.L_237:
        /*0550*/ 	.word	index@(_ZN7cutlass13device_kernelIN5flash11enable_sm90INS1_16FlashAttnFwdSm90INS1_25CollectiveMainloopFwdSm90ILi2EN4cute5tupleIJNS5_1CILi1EEES8_S8_EEENS6_IJNS7_ILi128EEENS7_ILi192EEESA_EEELi128ENS_12float_e4m3_tEfNS_4arch4Sm90ELb0ELb1ELb1ELb1ELb0ELb1ELb0ELb1ELb1ELb1ELb1ELb0EEENS1_21CollectiveEpilogueFwdINS6_IJSA_SA_SB_EEES9_NS_10bfloat16_tESF_Li256ELb1ELb1ELb1ELb1EEENS1_36VarlenDynamicPersistentTileSchedulerILi128ELi192ELi256ELi128ELb1ELb1ELb1ELb1ELb0ELb1EEEEEEEEEvNT_6ParamsE)
        /*0554*/ 	.word	0x00000000


	//----- nvinfo : EIATTR_MIN_STACK_SIZE
	.align		4
.L_238:
        /*0558*/ 	.byte	0x04, 0x12
        /*055a*/ 	.short	(.L_240 - .L_239)
	.align		4
.L_239:
        /*055c*/ 	.word	index@(_ZN7cutlass13device_kernelIN5flash11enable_sm90INS1_16FlashAttnFwdSm90INS1_25CollectiveMainloopFwdSm90ILi2EN4cute5tupleIJNS5_1CILi1EEES8_S8_EEENS6_IJNS7_ILi128EEENS7_ILi224EEESA_EEELi128ENS_12float_e4m3_tEfNS_4arch4Sm90ELb1ELb0ELb1ELb0ELb0ELb0ELb0ELb1ELb1ELb1ELb1ELb0EEENS1_21CollectiveEpilogueFwdINS6_IJSA_SA_SB_EEES9_NS_10bfloat16_tESF_Li256ELb0ELb1ELb1ELb1EEENS1_19SingleTileSchedulerILb0ELb1ELb1ELi128EEEEEEEEEvNT_6ParamsE)
        /*0560*/ 	.word	0x00000000


	//----- nvinfo : EIATTR_MIN_STACK_SIZE
	.align		4
.L_240:
        /*0564*/ 	.byte	0x04, 0x12
        /*0566*/ 	.short	(.L_242 - .L_241)
	.align		4
.L_241:
        /*0568*/ 	.word	index@(_ZN7cutlass13device_kernelIN5flash11enable_sm90INS1_16FlashAttnFwdSm90INS1_25CollectiveMainloopFwdSm90ILi2EN4cute5tupleIJNS5_1CILi1EEES8_S8_EEENS6_IJNS7_ILi128EEENS7_ILi224EEESA_EEELi128ENS_12float_e4m3_tEfNS_4arch4Sm90ELb1ELb0ELb1ELb1ELb0ELb0ELb0ELb1ELb1ELb1ELb1ELb0EEENS1_21CollectiveEpilogueFwdINS6_IJSA_SA_SB_EEES9_NS_10bfloat16_tESF_Li256ELb1ELb1ELb1ELb1EEENS1_36VarlenDynamicPersistentTileSchedulerILi128ELi224ELi256ELi128ELb1ELb1ELb1ELb1ELb1ELb1EEEEEEEEEvNT_6ParamsE)
        /*056c*/ 	.word	0x00000000


	//----- nvinfo : EIATTR_MIN_STACK_SIZE
	.align		4
.L_242:
        /*0570*/ 	.byte	0x04, 0x12
        /*0572*/ 	.short	(.L_244 - .L_243)
	.align		4
.L_243:
        /*0574*/ 	.word	index@(_ZN7cutlass13device_kernelIN5flash11enable_sm90INS1_16FlashAttnFwdSm90INS1_25CollectiveMainloopFwdSm90ILi2EN4cute5tupleIJNS5_1CILi1EEES8_S8_EEENS6_IJNS7_ILi128EEENS7_ILi224EEESA_EEELi128ENS_12float_e4m3_tEfNS_4arch4Sm90ELb1ELb0ELb1ELb1ELb0ELb1ELb0ELb1ELb1ELb1ELb1ELb0EEENS1_21CollectiveEpilogueFwdINS6_IJSA_SA_SB_EEES9_NS_10bfloat16_tESF_Li256ELb1ELb1ELb1ELb1EEENS1_36VarlenDynamicPersistentTileSchedulerILi128ELi224ELi256ELi128ELb1ELb1ELb1ELb1ELb1ELb1EEEEEEEEEvNT_6ParamsE)
        /*0578*/ 	.word	0x00000000


	//----- nvinfo : EIATTR_MIN_STACK_SIZE
	.align		4
.L_244:
        /*057c*/ 	.byte	0x04, 0x12
        /*057e*/ 	.short	(.L_246 - .L_245)
	.align		4
.L_245:
        /*0580*/ 	.word	index@(_ZN7cutlass13device_kernelIN5flash11enable_sm90INS1_16FlashAttnFwdSm90INS1_25CollectiveMainloopFwdSm90ILi2EN4cute5tupleIJNS5_1CILi1EEES8_S8_EEENS6_IJNS7_ILi192EEENS7_ILi128EEENS7_ILi96EEEEEELi96ENS_12float_e4m3_tEfNS_4arch4Sm90ELb0ELb0ELb1ELb0ELb0ELb0ELb0ELb1ELb1ELb1ELb1ELb0EEENS1_21CollectiveEpilogueFwdINS6_IJSA_SC_SB_EEES9_NS_10bfloat16_tESG_Li384ELb0ELb1ELb1ELb1EEENS1_19SingleTileSchedulerILb0ELb1ELb1ELi192EEEEEEEEEvNT_6ParamsE)
        /*0584*/ 	.word	0x00000000


	//----- nvinfo : EIATTR_MIN_STACK_SIZE
	.align		4
.L_246:
        /*0588*/ 	.byte	0x04, 0x12
        /*058a*/ 	.short	(.L_248 - .L_247)
	.align		4
.L_247:
        /*058c*/ 	.word	index@(_ZN7cutlass13device_kernelIN5flash11enable_sm90INS1_16FlashAttnFwdSm90INS1_25CollectiveMainloopFwdSm90ILi2EN4cute5tupleIJNS5_1CILi1EEES8_S8_EEENS6_IJNS7_ILi192EEENS7_ILi128EEENS7_ILi96EEEEEELi96ENS_12float_e4m3_tEfNS_4arch4Sm90ELb0ELb0ELb1ELb1ELb0ELb0ELb0ELb1ELb1ELb1ELb1ELb0EEENS1_21CollectiveEpilogueFwdINS6_IJSA_SC_SB_EEES9_NS_10bfloat16_tESG_Li384ELb1ELb1ELb1ELb1EEENS1_36VarlenDynamicPersistentTileSchedulerILi192ELi128ELi384ELi128ELb1ELb1ELb1ELb0ELb1ELb1EEEEEEEEEvNT_6ParamsE)
        /*0590*/ 	.word	0x00000000


	//----- nvinfo : EIATTR_MIN_STACK_SIZE
	.align		4
.L_248:
        /*0594*/ 	.byte	0x04, 0x12
        /*0596*/ 	.short	(.L_250 - .L_249)
	.align		4
.L_249:
        /*0598*/ 	.word	index@(_ZN7cutlass13device_kernelIN5flash11enable_sm90INS1_16FlashAttnFwdSm90INS1_25CollectiveMainloopFwdSm90ILi2EN4cute5tupleIJNS5_1CILi1EEES8_S8_EEENS6_IJNS7_ILi192EEENS7_ILi128EEENS7_ILi96EEEEEELi96ENS_12float_e4m3_tEfNS_4arch4Sm90ELb0ELb0ELb1ELb1ELb0ELb1ELb0ELb1ELb1ELb1ELb1ELb0EEENS1_21CollectiveEpilogueFwdINS6_IJSA_SC_SB_EEES9_NS_10bfloat16_tESG_Li384ELb1ELb1ELb1ELb1EEENS1_36VarlenDynamicPersistentTileSchedulerILi192ELi128ELi384ELi128ELb1ELb1ELb1ELb0ELb1ELb1EEEEEEEEEvNT_6ParamsE)
        /*059c*/ 	.word	0x00000000


	//----- nvinfo : EIATTR_MIN_STACK_SIZE
	.align		4
.L_250:
        /*05a0*/ 	.byte	0x04, 0x12
        /*05a2*/ 	.short	(.L_252 - .L_251)
	.align		4
.L_251:
        /*05a4*/ 	.word	index@(_ZN7cutlass13device_kernelIN5flash11enable_sm90INS1_16FlashAttnFwdSm90INS1_25CollectiveMainloopFwdSm90ILi2EN4cute5tupleIJNS5_1CILi1EEES8_S8_EEENS6_IJNS7_ILi192EEENS7_ILi128EEENS7_ILi96EEEEEELi96ENS_12float_e4m3_tEfNS_4arch4Sm90ELb0ELb1ELb1ELb0ELb0ELb0ELb0ELb1ELb1ELb1ELb1ELb0EEENS1_21CollectiveEpilogueFwdINS6_IJSA_SC_SB_EEES9_NS_10bfloat16_tESG_Li384ELb0ELb1ELb1ELb1EEENS1_19SingleTileSchedulerILb0ELb1ELb1ELi192EEEEEEEEEvNT_6ParamsE)
        /*05a8*/ 	.word	0x00000000


	//----- nvinfo : EIATTR_MIN_STACK_SIZE
	.align		4
.L_252:
        /*05ac*/ 	.byte	0x04, 0x12
        /*05ae*/ 	.short	(.L_254 - .L_253)
	.align		4
.L_253:
        /*05b0*/ 	.word	index@(_ZN7cutlass13device_kernelIN5flash11enable_sm90INS1_16FlashAttnFwdSm90INS1_25CollectiveMainloopFwdSm90ILi2EN4cute5tupleIJNS5_1CILi1EEES8_S8_EEENS6_IJNS7_ILi192EEENS7_ILi128EEENS7_ILi96EEEEEELi96ENS_12float_e4m3_tEfNS_4arch4Sm90ELb0ELb1ELb1ELb1ELb0ELb0ELb0ELb1ELb1ELb1ELb1ELb0EEENS1_21CollectiveEpilogueFwdINS6_IJSA_SC_SB_EEES9_NS_10bfloat16_tESG_Li384ELb1ELb1ELb1ELb1EEENS1_36VarlenDynamicPersistentTileSchedulerILi192ELi128ELi384ELi128ELb1ELb1ELb1ELb1ELb0ELb1EEEEEEEEEvNT_6ParamsE)
        /*05b4*/ 	.word	0x00000000


	//----- nvinfo : EIATTR_MIN_STACK_SIZE
	.align		4
.L_254:
        /*05b8*/ 	.byte	0x04, 0x12
        /*05ba*/ 	.short	(.L_256 - .L_255)
	.align		4
.L_255:
        /*05bc*/ 	.word	index@(_ZN7cutlass13device_kernelIN5flash11enable_sm90INS1_16FlashAttnFwdSm90INS1_25CollectiveMainloopFwdSm90ILi2EN4cute5tupleIJNS5_1CILi1EEES8_S8_EEENS6_IJNS7_ILi192EEENS7_ILi128EEENS7_ILi96EEEEEELi96ENS_12float_e4m3_tEfNS_4arch4Sm90ELb0ELb1ELb1ELb1ELb0ELb1ELb0ELb1ELb1ELb1ELb1ELb0EEENS1_21CollectiveEpilogueFwdINS6_IJSA_SC_SB_EEES9_NS_10bfloat16_tESG_Li384ELb1ELb1ELb1ELb1EEENS1_36VarlenDynamicPersistentTileSchedulerILi192ELi128ELi384ELi128ELb1ELb1ELb1ELb1ELb0ELb1EEEEEEEEEvNT_6ParamsE)
        /*05c0*/ 	.word	0x00000000


	//----- nvinfo : EIATTR_MIN_STACK_SIZE
	.align		4
.L_256:
        /*05c4*/ 	.byte	0x04, 0x12
        /*05c6*/ 	.short	(.L_258 - .L_257)
	.align		4
.L_257:
        /*05c8*/ 	.word	index@(_ZN7cutlass13device_kernelIN5flash11enable_sm90INS1_16FlashAttnFwdSm90INS1_25CollectiveMainloopFwdSm90ILi2EN4cute5tupleIJNS5_1CILi1EEES8_S8_EEENS6_IJNS7_ILi192EEENS7_ILi128EEENS7_ILi96EEEEEELi96ENS_12float_e4m3_tEfNS_4arch4Sm90ELb1ELb0ELb1ELb0ELb0ELb0ELb0ELb1ELb1ELb1ELb1ELb0EEENS1_21CollectiveEpilogueFwdINS6_IJSA_SC_SB_EEES9_NS_10bfloat16_tESG_Li384ELb0ELb1ELb1ELb1EEENS1_19SingleTileSchedulerILb0ELb1ELb1ELi192EEEEEEEEEvNT_6ParamsE)
        /*05cc*/ 	.word	0x00000000


	//----- nvinfo : EIATTR_MIN_STACK_SIZE
	.align		4
.L_258:
        /*05d0*/ 	.byte	0x04, 0x12
        /*05d2*/ 	.short	(.L_260 - .L_259)
	.align		4
.L_259:
        /*05d4*/ 	.word	index@(_ZN7cutlass13device_kernelIN5flash11enable_sm90INS1_16FlashAttnFwdSm90INS1_25CollectiveMainloopFwdSm90ILi2EN4cute5tupleIJNS5_1CILi1EEES8_S8_EEENS6_IJNS7_ILi192EEENS7_ILi128EEENS7_ILi96EEEEEELi96ENS_12float_e4m3_tEfNS_4arch4Sm90ELb1ELb0ELb1ELb1ELb0ELb0ELb0ELb1ELb1ELb1ELb1ELb0EEENS1_21CollectiveEpilogueFwdINS6_IJSA_SC_SB_EEES9_NS_10bfloat16_tESG_Li384ELb1ELb1ELb1ELb1EEENS1_36VarlenDynamicPersistentTileSchedulerILi192ELi128ELi384ELi128ELb1ELb1ELb1ELb1ELb1ELb1EEEEEEEEEvNT_6ParamsE)
        /*05d8*/ 	.word	0x00000000


	//----- nvinfo : EIATTR_MIN_STACK_SIZE
	.align		4
.L_260:
        /*05dc*/ 	.byte	0x04, 0x12
        /*05de*/ 	.short	(.L_262 - .L_261)
	.align		4
.L_261:
        /*05e0*/ 	.word	index@(_ZN7cutlass13device_kernelIN5flash11enable_sm90INS1_16FlashAttnFwdSm90INS1_25CollectiveMainloopFwdSm90ILi2EN4cute5tupleIJNS5_1CILi1EEES8_S8_EEENS6_IJNS7_ILi192EEENS7_ILi128EEENS7_ILi96EEEEEELi96ENS_12float_e4m3_tEfNS_4arch4Sm90ELb1ELb0ELb1ELb1ELb0ELb1ELb0ELb1ELb1ELb1ELb1ELb0EEENS1_21CollectiveEpilogueFwdINS6_IJSA_SC_SB_EEES9_NS_10bfloat16_tESG_Li384ELb1ELb1ELb1ELb1EEENS1_36VarlenDynamicPersistentTileSchedulerILi192ELi128ELi384ELi128ELb1ELb1ELb1ELb1ELb1ELb1EEEEEEEEEvNT_6ParamsE)
        /*05e4*/ 	.word	0x00000000


	//----- nvinfo : EIATTR_MIN_STACK_SIZE
	.align		4
.L_262:
        /*05e8*/ 	.byte	0x04, 0x12
        /*05ea*/ 	.short	(.L_264 - .L_263)
	.align		4
.L_263:
        /*05ec*/ 	.word	index@(_ZN7cutlass13device_kernelIN5flash11enable_sm90INS1_16FlashAttnFwdSm90INS1_25CollectiveMainloopFwdSm90ILi2EN4cute5tupleIJNS5_1CILi1EEES8_S8_EEENS6_IJNS7_ILi192EEENS7_ILi160EEENS7_ILi64EEEEEELi64ENS_12float_e4m3_tEfNS_4arch4Sm90ELb0ELb0ELb1ELb0ELb0ELb0ELb0ELb1ELb1ELb1ELb1ELb0EEENS1_21CollectiveEpilogueFwdINS6_IJSA_SC_SB_EEES9_NS_10bfloat16_tESG_Li384ELb0ELb1ELb1ELb1EEENS1_19SingleTileSchedulerILb0ELb1ELb1ELi192EEEEEEEEEvNT_6ParamsE)
        /*05f0*/ 	.word	0x00000000


	//----- nvinfo : EIATTR_MIN_STACK_SIZE
	.align		4
.L_264:
        /*05f4*/ 	.byte	0x04, 0x12
        /*05f6*/ 	.short	(.L_266 - .L_265)
	.align		4
.L_265:
        /*05f8*/ 	.word	index@(_ZN7cutlass13device_kernelIN5flash11enable_sm90INS1_16FlashAttnFwdSm90INS1_25CollectiveMainloopFwdSm90ILi2EN4cute5tupleIJNS5_1CILi1EEES8_S8_EEENS6_IJNS7_ILi192EEENS7_ILi160EEENS7_ILi64EEEEEELi64ENS_12float_e4m3_tEfNS_4arch4Sm90ELb0ELb0ELb1ELb1ELb0ELb0ELb0ELb1ELb1ELb1ELb1ELb0EEENS1_21CollectiveEpilogueFwdINS6_IJSA_SC_SB_EEES9_NS_10bfloat16_tESG_Li384ELb1ELb1ELb1ELb1EEENS1_36VarlenDynamicPersistentTileSchedulerILi192ELi160ELi384ELi128ELb1ELb1ELb1ELb0ELb1ELb1EEEEEEEEEvNT_6ParamsE)
        /*05fc*/ 	.word	0x00000000


	//----- nvinfo : EIATTR_MIN_STACK_SIZE
	.align		4
.L_266:
        /*0600*/ 	.byte	0x04, 0x12
        /*0602*/ 	.short	(.L_268 - .L_267)
	.align		4
.L_267:
        /*0604*/ 	.word	index@(_ZN7cutlass13device_kernelIN5flash11enable_sm90INS1_16FlashAttnFwdSm90INS1_25CollectiveMainloopFwdSm90ILi2EN4cute5tupleIJNS5_1CILi1EEES8_S8_EEENS6_IJNS7_ILi192EEENS7_ILi160EEENS7_ILi64EEEEEELi64ENS_12float_e4m3_tEfNS_4arch4Sm90ELb0ELb0ELb1ELb1ELb0ELb1ELb0ELb1ELb1ELb1ELb1ELb0EEENS1_21CollectiveEpilogueFwdINS6_IJSA_SC_SB_EEES9_NS_10bfloat16_tESG_Li384ELb1ELb1ELb1ELb1EEENS1_36VarlenDynamicPersistentTileSchedulerILi192ELi160ELi384ELi128ELb1ELb1ELb1ELb0ELb1ELb1EEEEEEEEEvNT_6ParamsE)
        /*0608*/ 	.word	0x00000000


	//----- nvinfo : EIATTR_MIN_STACK_SIZE
	.align		4
.L_268:
        /*060c*/ 	.byte	0x04, 0x12
        /*060e*/ 	.short	(.L_270 - .L_269)
	.align		4
.L_269:
        /*0610*/ 	.word	index@(_ZN7cutlass13device_kernelIN5flash11enable_sm90INS1_16FlashAttnFwdSm90INS1_25CollectiveMainloopFwdSm90ILi2EN4cute5tupleIJNS5_1CILi1EEES8_S8_EEENS6_IJNS7_ILi192EEENS7_ILi160EEENS7_ILi64EEEEEELi64ENS_12float_e4m3_tEfNS_4arch4Sm90ELb0ELb1ELb1ELb0ELb0ELb0ELb0ELb1ELb1ELb1ELb1ELb0EEENS1_21CollectiveEpilogueFwdINS6_IJSA_SC_SB_EEES9_NS_10bfloat16_tESG_Li384ELb0ELb1ELb1ELb1EEENS1_19SingleTileSchedulerILb0ELb1ELb1ELi192EEEEEEEEEvNT_6ParamsE)
        /*0614*/ 	.word	0x00000000


	//----- nvinfo : EIATTR_MIN_STACK_SIZE
	.align		4
.L_270:
        /*0618*/ 	.byte	0x04, 0x12
        /*061a*/ 	.short	(.L_272 - .L_271)
	.align		4
.L_271:
        /*061c*/ 	.word	index@(_ZN7cutlass13device_kernelIN5flash11enable_sm90INS1_16FlashAttnFwdSm90INS1_25CollectiveMainloopFwdSm90ILi2EN4cute5tupleIJNS5_1CILi1EEES8_S8_EEENS6_IJNS7_ILi192EEENS7_ILi160EEENS7_ILi64EEEEEELi64ENS_12float_e4m3_tEfNS_4arch4Sm90ELb0ELb1ELb1ELb1ELb0ELb0ELb0ELb1ELb1ELb1ELb1ELb0EEENS1_21CollectiveEpilogueFwdINS6_IJSA_SC_SB_EEES9_NS_10bfloat16_tESG_Li384ELb1ELb1ELb1ELb1EEENS1_36VarlenDynamicPersistentTileSchedulerILi192ELi160ELi384ELi128ELb1ELb1ELb1ELb1ELb0ELb1EEEEEEEEEvNT_6ParamsE)
        /*0620*/ 	.word	0x00000000


	//----- nvinfo : EIATTR_MIN_STACK_SIZE
	.align		4
.L_272:
        /*0624*/ 	.byte	0x04, 0x12
        /*0626*/ 	.short	(.L_274 - .L_273)
	.align		4
.L_273:
        /*0628*/ 	.word	index@(_ZN7cutlass13device_kernelIN5flash11enable_sm90INS1_16FlashAttnFwdSm90INS1_25CollectiveMainloopFwdSm90ILi2EN4cute5tupleIJNS5_1CILi1EEES8_S8_EEENS6_IJNS7_ILi192EEENS7_ILi160EEENS7_ILi64EEEEEELi64ENS_12float_e4m3_tEfNS_4arch4Sm90ELb0ELb1ELb1ELb1ELb0ELb1ELb0ELb1ELb1ELb1ELb1ELb0EEENS1_21CollectiveEpilogueFwdINS6_IJSA_SC_SB_EEES9_NS_10bfloat16_tESG_Li384ELb1ELb1ELb1ELb1EEENS1_36VarlenDynamicPersistentTileSchedulerILi192ELi160ELi384ELi128ELb1ELb1ELb1ELb1ELb0ELb1EEEEEEEEEvNT_6ParamsE)
        /*062c*/ 	.word	0x00000000


	//----- nvinfo : EIATTR_MIN_STACK_SIZE
	.align		4
.L_274:
        /*0630*/ 	.byte	0x04, 0x12
        /*0632*/ 	.short	(.L_276 - .L_275)
	.align		4
.L_275:
        /*0634*/ 	.word	index@(_ZN7cutlass13device_kernelIN5flash11enable_sm90INS1_16FlashAttnFwdSm90INS1_25CollectiveMainloopFwdSm90ILi2EN4cute5tupleIJNS5_1CILi1EEES8_S8_EEENS6_IJNS7_ILi192EEENS7_ILi160EEENS7_ILi64EEEEEELi64ENS_12float_e4m3_tEfNS_4arch4Sm90ELb1ELb0ELb1ELb0ELb0ELb0ELb0ELb1ELb1ELb1ELb1ELb0EEENS1_21CollectiveEpilogueFwdINS6_IJSA_SC_SB_EEES9_NS_10bfloat16_tESG_Li384ELb0ELb1ELb1ELb1EEENS1_19SingleTileSchedulerILb0ELb1ELb1ELi192EEEEEEEEEvNT_6ParamsE)
        /*0638*/ 	.word	0x00000000


	//----- nvinfo : EIATTR_MIN_STACK_SIZE
	.align		4
.L_276:
        /*063c*/ 	.byte	0x04, 0x12
        /*063e*/ 	.short	(.L_278 - .L_277)
	.align		4
.L_277:
        /*0640*/ 	.word	index@(_ZN7cutlass13device_kernelIN5flash11enable_sm90INS1_16FlashAttnFwdSm90INS1_25CollectiveMainloopFwdSm90ILi2EN4cute5tupleIJNS5_1CILi1EEES8_S8_EEENS6_IJNS7_ILi192EEENS7_ILi160EEENS7_ILi64EEEEEELi64ENS_12float_e4m3_tEfNS_4arch4Sm90ELb1ELb0ELb1ELb1ELb0ELb0ELb0ELb1ELb1ELb1ELb1ELb0EEENS1_21CollectiveEpilogueFwdINS6_IJSA_SC_SB_EEES9_NS_10bfloat16_tESG_Li384ELb1ELb1ELb1ELb1EEENS1_36VarlenDynamicPersistentTileSchedulerILi192ELi160ELi384ELi128ELb1ELb1ELb1ELb1ELb1ELb1EEEEEEEEEvNT_6ParamsE)
        /*0644*/ 	.word	0x00000000


	//----- nvinfo : EIATTR_MIN_STACK_SIZE
	.align		4
.L_278:
        /*0648*/ 	.byte	0x04, 0x12
        /*064a*/ 	.short	(.L_280 - .L_279)
	.align		4
.L_279:
        /*064c*/ 	.word	index@(_ZN7cutlass13device_kernelIN5flash11enable_sm90INS1_16FlashAttnFwdSm90INS1_25CollectiveMainloopFwdSm90ILi2EN4cute5tupleIJNS5_1CILi1EEES8_S8_EEENS6_IJNS7_ILi192EEENS7_ILi160EEENS7_ILi64EEEEEELi64ENS_12float_e4m3_tEfNS_4arch4Sm90ELb1ELb0ELb1ELb1ELb0ELb1ELb0ELb1ELb1ELb1ELb1ELb0EEENS1_21CollectiveEpilogueFwdINS6_IJSA_SC_SB_EEES9_NS_10bfloat16_tESG_Li384ELb1ELb1ELb1ELb1EEENS1_36VarlenDynamicPersistentTileSchedulerILi192ELi160ELi384ELi128ELb1ELb1ELb1ELb1ELb1ELb1EEEEEEEEEvNT_6ParamsE)
        /*0650*/ 	.word	0x00000000
.L_280:


//--------------------- .nv.compat                --------------------------
	.section	.nv.compat,"",@"SHT_CUDA_COMPAT_INFO"
	.align	4
        /*0000*/ 	.byte	0x02, 0x09, 0x01, 0x00, 0x02, 0x02, 0x01, 0x00, 0x02, 0x05, 0x05, 0x00, 0x03, 0x07, 0x01, 0x01
        /*0010*/ 	.byte	0x02, 0x03, 0x00, 0x00, 0x02, 0x06, 0x01, 0x00, 0x04, 0x0b, 0x08, 0x00, 0x00, 0x00, 0x00, 0x00
        /*0020*/ 	.byte	0x00, 0x00, 0x00, 0x00


//--------------------- .nv.info._ZN7cutlass13device_kernelIN5flash11enable_sm90INS1_16FlashAttnFwdSm90INS1_25CollectiveMainloopFwdSm90ILi2EN4cute5tupleIJNS5_1CILi1EEES8_S8_EEENS6_IJNS7_ILi128EEESA_NS7_ILi256EEEEEELi256ENS_12float_e4m3_tEfNS_4arch4Sm90ELb0ELb0ELb1ELb0ELb0ELb0ELb0ELb1ELb1ELb1ELb1ELb0EEENS1_21CollectiveEpilogueFwdINS6_IJSA_SB_SA_EEES9_NS_10bfloat16_tESF_Li256ELb0ELb1ELb1ELb1EEENS1_19SingleTileSchedulerILb0ELb1ELb1ELi128EEEEEEEEEvNT_6ParamsE --------------------------
	.section	.nv.info._ZN7cutlass13device_kernelIN5flash11enable_sm90INS1_16FlashAttnFwdSm90INS1_25CollectiveMainloopFwdSm90ILi2EN4cute5tupleIJNS5_1CILi1EEES8_S8_EEENS6_IJNS7_ILi128EEESA_NS7_ILi256EEEEEELi256ENS_12float_e4m3_tEfNS_4arch4Sm90ELb0ELb0ELb1ELb0ELb0ELb0ELb0ELb1ELb1ELb1ELb1ELb0EEENS1_21CollectiveEpilogueFwdINS6_IJSA_SB_SA_EEES9_NS_10bfloat16_tESF_Li256ELb0ELb1ELb1ELb1EEENS1_19SingleTileSchedulerILb0ELb1ELb1ELi128EEEEEEEEEvNT_6ParamsE,"",@"SHT_CUDA_INFO"
	.sectionflags	@""
	.align	4


	//----- nvinfo : EIATTR_CUDA_API_VERSION
	.align		4
        /*0000*/ 	.byte	0x04, 0x37
        /*0002*/ 	.short	(.L_282 - .L_281)
.L_281:
        /*0004*/ 	.word	0x00000082


	//----- nvinfo : EIATTR_KPARAM_INFO
	.align		4
.L_282:
        /*0008*/ 	.byte	0x04, 0x17
        /*000a*/ 	.short	(.L_284 - .L_283)
.L_283:
        /*000c*/ 	.word	0x00000000
        /*0010*/ 	.short	0x0000
        /*0012*/ 	.short	0x0000
        /*0014*/ 	.byte	0x00, 0xf0, 0x01, 0x28


	//----- nvinfo : EIATTR_SPARSE_MMA_MASK
	.align		4
.L_284:
        /*0018*/ 	.byte	0x03, 0x50
        /*001a*/ 	.short	0x0000


	//----- nvinfo : EIATTR_MAXREG_COUNT
	.align		4
        /*001c*/ 	.byte	0x03, 0x1b
        /*001e*/ 	.short	0x00a8


	//----- nvinfo : EIATTR_MERCURY_ISA_VERSION
	.align		4
        /*0020*/ 	.byte	0x03, 0x5f
        /*0022*/ 	.short	0x0101


	//----- nvinfo : EIATTR_VRC_CTA_INIT_COUNT
	.align		4
        /*0024*/ 	.byte	0x02, 0x4a
	.zero		1
	.zero		1


	//----- nvinfo : EIATTR_EXIT_INSTR_OFFSETS
	.align		4
        /*0028*/ 	.byte	0x04, 0x1c
        /*002a*/ 	.short	(.L_286 - .L_285)


	//   ....[0]....
.L_285:
        /*002c*/ 	.word	0x00000010


	//----- nvinfo : EIATTR_MAX_THREADS
	.align		4
.L_286:
        /*0030*/ 	.byte	0x04, 0x05
        /*0032*/ 	.short	(.L_288 - .L_287)
.L_287:
        /*0034*/ 	.word	0x00000180
        /*0038*/ 	.word	0x00000001
        /*003c*/ 	.word	0x00000001


	//----- nvinfo : EIATTR_CBANK_PARAM_SIZE
	.align		4
.L_288:
        /*0040*/ 	.byte	0x03, 0x19
        /*0042*/ 	.short	0x0a00


	//----- nvinfo : EIATTR_PARAM_CBANK
	.align		4
        /*0044*/ 	.byte	0x04, 0x0a
        /*0046*/ 	.short	(.L_290 - .L_289)
	.align		4
.L_289:
        /*0048*/ 	.word	index@(.nv.constant0._ZN7cutlass13device_kernelIN5flash11enable_sm90INS1_16FlashAttnFwdSm90INS1_25CollectiveMainloopFwdSm90ILi2EN4cute5tupleIJNS5_1CILi1EEES8_S8_EEENS6_IJNS7_ILi128EEESA_NS7_ILi256EEEEEELi256ENS_12float_e4m3_tEfNS_4arch4Sm90ELb0ELb0ELb1ELb0ELb0ELb0ELb0ELb1ELb1ELb1ELb1ELb0EEENS1_21CollectiveEpilogueFwdINS6_IJSA_SB_SA_EEES9_NS_10bfloat16_tESF_Li256ELb0ELb1ELb1ELb1EEENS1_19SingleTileSchedulerILb0ELb1ELb1ELi128EEEEEEEEEvNT_6ParamsE)
        /*004c*/ 	.short	0x0380
        /*004e*/ 	.short	0x0a00


	//----- nvinfo : EIATTR_SW_WAR
	.align		4
.L_290:
        /*0050*/ 	.byte	0x04, 0x36
        /*0052*/ 	.short	(.L_292 - .L_291)
.L_291:
        /*0054*/ 	.word	0x00000008
.L_292:


//--------------------- .nv.info._ZN7cutlass13device_kernelIN5flash11enable_sm90INS1_16FlashAttnFwdSm90INS1_25CollectiveMainloopFwdSm90ILi2EN4cute5tupleIJNS5_1CILi1EEES8_S8_EEENS6_IJNS7_ILi128EEESA_NS7_ILi256EEEEEELi256ENS_12float_e4m3_tEfNS_4arch4Sm90ELb0ELb0ELb1ELb1ELb0ELb0ELb0ELb1ELb1ELb1ELb1ELb0EEENS1_21CollectiveEpilogueFwdINS6_IJSA_SB_SA_EEES9_NS_10bfloat16_tESF_Li256ELb1ELb1ELb1ELb1EEENS1_36VarlenDynamicPersistentTileSchedulerILi128ELi128ELi256ELi128ELb1ELb1ELb1ELb0ELb1ELb1EEEEEEEEEvNT_6ParamsE --------------------------
	.section	.nv.info._ZN7cutlass13device_kernelIN5flash11enable_sm90INS1_16FlashAttnFwdSm90INS1_25CollectiveMainloopFwdSm90ILi2EN4cute5tupleIJNS5_1CILi1EEES8_S8_EEENS6_IJNS7_ILi128EEESA_NS7_ILi256EEEEEELi256ENS_12float_e4m3_tEfNS_4arch4Sm90ELb0ELb0ELb1ELb1ELb0ELb0ELb0ELb1ELb1ELb1ELb1ELb0EEENS1_21CollectiveEpilogueFwdINS6_IJSA_SB_SA_EEES9_NS_10bfloat16_tESF_Li256ELb1ELb1ELb1ELb1EEENS1_36VarlenDynamicPersistentTileSchedulerILi128ELi128ELi256ELi128ELb1ELb1ELb1ELb0ELb1ELb1EEEEEEEEEvNT_6ParamsE,"",@"SHT_CUDA_INFO"
	.sectionflags	@""
	.align	4


	//----- nvinfo : EIATTR_CUDA_API_VERSION
	.align		4
        /*0000*/ 	.byte	0x04, 0x37
        /*0002*/ 	.short	(.L_294 - .L_293)
.L_293:
        /*0004*/ 	.word	0x00000082


	//----- nvinfo : EIATTR_KPARAM_INFO
	.align		4
.L_294:
        /*0008*/ 	.byte	0x04, 0x17
        /*000a*/ 	.short	(.L_296 - .L_295)
.L_295:
        /*000c*/ 	.word	0x00000000
        /*0010*/ 	.short	0x0000
        /*0012*/ 	.short	0x0000
        /*0014*/ 	.byte	0x00, 0xf0, 0x01, 0x2a


	//----- nvinfo : EIATTR_SPARSE_MMA_MASK
	.align		4
.L_296:
        /*0018*/ 	.byte	0x03, 0x50
        /*001a*/ 	.short	0x0000


	//----- nvinfo : EIATTR_MAXREG_COUNT
	.align		4
        /*001c*/ 	.byte	0x03, 0x1b
        /*001e*/ 	.short	0x00a8


	//----- nvinfo : EIATTR_MERCURY_ISA_VERSION
	.align		4
        /*0020*/ 	.byte	0x03, 0x5f
        /*0022*/ 	.short	0x0101


	//----- nvinfo : EIATTR_VRC_CTA_INIT_COUNT
	.align		4
        /*0024*/ 	.byte	0x02, 0x4a
	.zero		1
	.zero		1


	//----- nvinfo : EIATTR_EXIT_INSTR_OFFSETS
	.align		4
        /*0028*/ 	.byte	0x04, 0x1c
        /*002a*/ 	.short	(.L_298 - .L_297)


	//   ....[0]....
.L_297:
        /*002c*/ 	.word	0x00000010


	//----- nvinfo : EIATTR_MAX_THREADS
	.align		4
.L_298:
        /*0030*/ 	.byte	0x04, 0x05
        /*0032*/ 	.short	(.L_300 - .L_299)
.L_299:
        /*0034*/ 	.word	0x00000180
        /*0038*/ 	.word	0x00000001
        /*003c*/ 	.word	0x00000001


	//----- nvinfo : EIATTR_CBANK_PARAM_SIZE
	.align		4
.L_300:
        /*0040*/ 	.byte	0x03, 0x19
        /*0042*/ 	.short	0x0a80


	//----- nvinfo : EIATTR_PARAM_CBANK
	.align		4
        /*0044*/ 	.byte	0x04, 0x0a
        /*0046*/ 	.short	(.L_302 - .L_301)
	.align		4
.L_301:
        /*0048*/ 	.word	index@(.nv.constant0._ZN7cutlass13device_kernelIN5flash11enable_sm90INS1_16FlashAttnFwdSm90INS1_25CollectiveMainloopFwdSm90ILi2EN4cute5tupleIJNS5_1CILi1EEES8_S8_EEENS6_IJNS7_ILi128EEESA_NS7_ILi256EEEEEELi256ENS_12float_e4m3_tEfNS_4arch4Sm90ELb0ELb0ELb1ELb1ELb0ELb0ELb0ELb1ELb1ELb1ELb1ELb0EEENS1_21CollectiveEpilogueFwdINS6_IJSA_SB_SA_EEES9_NS_10bfloat16_tESF_Li256ELb1ELb1ELb1ELb1EEENS1_36VarlenDynamicPersistentTileSchedulerILi128ELi128ELi256ELi128ELb1ELb1ELb1ELb0ELb1ELb1EEEEEEEEEvNT_6ParamsE)
        /*004c*/ 	.short	0x0380
        /*004e*/ 	.short	0x0a80


	//----- nvinfo : EIATTR_SW_WAR
	.align		4
.L_302:
        /*0050*/ 	.byte	0x04, 0x36
        /*0052*/ 	.short	(.L_304 - .L_303)
.L_303:
        /*0054*/ 	.word	0x00000008
.L_304:


//--------------------- .nv.info._ZN7cutlass13device_kernelIN5flash11enable_sm90INS1_16FlashAttnFwdSm90INS1_25CollectiveMainloopFwdSm90ILi2EN4cute5tupleIJNS5_1CILi1EEES8_S8_EEENS6_IJNS7_ILi128EEESA_NS7_ILi256EEEEEELi256ENS_12float_e4m3_tEfNS_4arch4Sm90ELb0ELb0ELb1ELb1ELb0ELb1ELb0ELb1ELb1ELb1ELb1ELb0EEENS1_21CollectiveEpilogueFwdINS6_IJSA_SB_SA_EEES9_NS_10bfloat16_tESF_Li256ELb1ELb1ELb1ELb1EEENS1_36VarlenDynamicPersistentTileSchedulerILi128ELi128ELi256ELi128ELb1ELb1ELb1ELb0ELb1ELb1EEEEEEEEEvNT_6ParamsE --------------------------
	.section	.nv.info._ZN7cutlass13device_kernelIN5flash11enable_sm90INS1_16FlashAttnFwdSm90INS1_25CollectiveMainloopFwdSm90ILi2EN4cute5tupleIJNS5_1CILi1EEES8_S8_EEENS6_IJNS7_ILi128EEESA_NS7_ILi256EEEEEELi256ENS_12float_e4m3_tEfNS_4arch4Sm90ELb0ELb0ELb1ELb1ELb0ELb1ELb0ELb1ELb1ELb1ELb1ELb0EEENS1_21CollectiveEpilogueFwdINS6_IJSA_SB_SA_EEES9_NS_10bfloat16_tESF_Li256ELb1ELb1ELb1ELb1EEENS1_36VarlenDynamicPersistentTileSchedulerILi128ELi128ELi256ELi128ELb1ELb1ELb1ELb0ELb1ELb1EEEEEEEEEvNT_6ParamsE,"",@"SHT_CUDA_INFO"
	.sectionflags	@""
	.align	4


	//----- nvinfo : EIATTR_CUDA_API_VERSION
	.align		4
        /*0000*/ 	.byte	0x04, 0x37
        /*0002*/ 	.short	(.L_306 - .L_305)
.L_305:
        /*0004*/ 	.word	0x00000082


	//----- nvinfo : EIATTR_KPARAM_INFO
	.align		4
.L_306:
        /*0008*/ 	.byte	0x04, 0x17
        /*000a*/ 	.short	(.L_308 - .L_307)
.L_307:
        /*000c*/ 	.word	0x00000000
        /*0010*/ 	.short	0x0000
        /*0012*/ 	.short	0x0000
        /*0014*/ 	.byte	0x00, 0xf0, 0x01, 0x2a


	//----- nvinfo : EIATTR_SPARSE_MMA_MASK
	.align		4
.L_308:
        /*0018*/ 	.byte	0x03, 0x50
        /*001a*/ 	.short	0x0000


	//----- nvinfo : EIATTR_MAXREG_COUNT
	.align		4
        /*001c*/ 	.byte	0x03, 0x1b
        /*001e*/ 	.short	0x00a8


	//----- nvinfo : EIATTR_MERCURY_ISA_VERSION
	.align		4
        /*0020*/ 	.byte	0x03, 0x5f
        /*0022*/ 	.short	0x0101


	//----- nvinfo : EIATTR_VRC_CTA_INIT_COUNT
	.align		4
        /*0024*/ 	.byte	0x02, 0x4a
	.zero		1
	.zero		1


	//----- nvinfo : EIATTR_EXIT_INSTR_OFFSETS
	.align		4
        /*0028*/ 	.byte	0x04, 0x1c
        /*002a*/ 	.short	(.L_310 - .L_309)


	//   ....[0]....
.L_309:
        /*002c*/ 	.word	0x00000010


	//----- nvinfo : EIATTR_MAX_THREADS
	.align		4
.L_310:
        /*0030*/ 	.byte	0x04, 0x05
        /*0032*/ 	.short	(.L_312 - .L_311)
.L_311:
        /*0034*/ 	.word	0x00000180
        /*0038*/ 	.word	0x00000001
        /*003c*/ 	.word	0x00000001


	//----- nvinfo : EIATTR_CBANK_PARAM_SIZE
	.align		4
.L_312:
        /*0040*/ 	.byte	0x03, 0x19
        /*0042*/ 	.short	0x0a80


	//----- nvinfo : EIATTR_PARAM_CBANK
	.align		4
        /*0044*/ 	.byte	0x04, 0x0a
        /*0046*/ 	.short	(.L_314 - .L_313)
	.align		4
.L_313:
        /*0048*/ 	.word	index@(.nv.constant0._ZN7cutlass13device_kernelIN5flash11enable_sm90INS1_16FlashAttnFwdSm90INS1_25CollectiveMainloopFwdSm90ILi2EN4cute5tupleIJNS5_1CILi1EEES8_S8_EEENS6_IJNS7_ILi128EEESA_NS7_ILi256EEEEEELi256ENS_12float_e4m3_tEfNS_4arch4Sm90ELb0ELb0ELb1ELb1ELb0ELb1ELb0ELb1ELb1ELb1ELb1ELb0EEENS1_21CollectiveEpilogueFwdINS6_IJSA_SB_SA_EEES9_NS_10bfloat16_tESF_Li256ELb1ELb1ELb1ELb1EEENS1_36VarlenDynamicPersistentTileSchedulerILi128ELi128ELi256ELi128ELb1ELb1ELb1ELb0ELb1ELb1EEEEEEEEEvNT_6ParamsE)
        /*004c*/ 	.short	0x0380
        /*004e*/ 	.short	0x0a80


	//----- nvinfo : EIATTR_SW_WAR
	.align		4
.L_314:
        /*0050*/ 	.byte	0x04, 0x36
        /*0052*/ 	.short	(.L_316 - .L_315)
.L_315:
        /*0054*/ 	.word	0x00000008
.L_316:


//--------------------- .nv.info._ZN7cutlass13device_kernelIN5flash11enable_sm90INS1_16FlashAttnFwdSm90INS1_25CollectiveMainloopFwdSm90ILi2EN4cute5tupleIJNS5_1CILi1EEES8_S8_EEENS6_IJNS7_ILi128EEENS7_ILi64EEENS7_ILi256EEEEEELi256ENS_12float_e4m3_tEfNS_4arch4Sm90ELb0ELb1ELb1ELb0ELb0ELb0ELb0ELb1ELb1ELb1ELb1ELb0EEENS1_21CollectiveEpilogueFwdINS6_IJSA_SC_SB_EEES9_NS_10bfloat16_tESG_Li256ELb0ELb1ELb1ELb1EEENS1_19SingleTileSchedulerILb0ELb1ELb1ELi128EEEEEEEEEvNT_6ParamsE --------------------------
	.section	.nv.info._ZN7cutlass13device_kernelIN5flash11enable_sm90INS1_16FlashAttnFwdSm90INS1_25CollectiveMainloopFwdSm90ILi2EN4cute5tupleIJNS5_1CILi1EEES8_S8_EEENS6_IJNS7_ILi128EEENS7_ILi64EEENS7_ILi256EEEEEELi256ENS_12float_e4m3_tEfNS_4arch4Sm90ELb0ELb1ELb1ELb0ELb0ELb0ELb0ELb1ELb1ELb1ELb1ELb0EEENS1_21CollectiveEpilogueFwdINS6_IJSA_SC_SB_EEES9_NS_10bfloat16_tESG_Li256ELb0ELb1ELb1ELb1EEENS1_19SingleTileSchedulerILb0ELb1ELb1ELi128EEEEEEEEEvNT_6ParamsE,"",@"SHT_CUDA_INFO"
	.sectionflags	@""
	.align	4


	//----- nvinfo : EIATTR_CUDA_API_VERSION
	.align		4
        /*0000*/ 	.byte	0x04, 0x37
        /*0002*/ 	.short	(.L_318 - .L_317)
.L_317:
        /*0004*/ 	.word	0x00000082


	//----- nvinfo : EIATTR_KPARAM_INFO
	.align		4
.L_318:
        /*0008*/ 	.byte	0x04, 0x17
        /*000a*/ 	.short	(.L_320 - .L_319)
.L_319:
        /*000c*/ 	.word	0x00000000
        /*0010*/ 	.short	0x0000
        /*0012*/ 	.short	0x0000
        /*0014*/ 	.byte	0x00, 0xf0, 0x01, 0x28


	//----- nvinfo : EIATTR_SPARSE_MMA_MASK
	.align		4
.L_320:
        /*0018*/ 	.byte	0x03, 0x50
        /*001a*/ 	.short	0x0000


	//----- nvinfo : EIATTR_MAXREG_COUNT
	.align		4
        /*001c*/ 	.byte	0x03, 0x1b
        /*001e*/ 	.short	0x00a8


	//----- nvinfo : EIATTR_MERCURY_ISA_VERSION
	.align		4
        /*0020*/ 	.byte	0x03, 0x5f
        /*0022*/ 	.short	0x0101


	//----- nvinfo : EIATTR_VRC_CTA_INIT_COUNT
	.align		4
        /*0024*/ 	.byte	0x02, 0x4a
	.zero		1
	.zero		1


	//----- nvinfo : EIATTR_EXIT_INSTR_OFFSETS
	.align		4
        /*0028*/ 	.byte	0x04, 0x1c
        /*002a*/ 	.short	(.L_322 - .L_321)


	//   ....[0]....
.L_321:
        /*002c*/ 	.word	0x00000010


	//----- nvinfo : EIATTR_MAX_THREADS
	.align		4
.L_322:
        /*0030*/ 	.byte	0x04, 0x05
        /*0032*/ 	.short	(.L_324 - .L_323)
.L_323:
        /*0034*/ 	.word	0x00000180
        /*0038*/ 	.word	0x00000001
        /*003c*/ 	.word	0x00000001


	//----- nvinfo : EIATTR_CBANK_PARAM_SIZE
	.align		4
.L_324:
        /*0040*/ 	.byte	0x03, 0x19
        /*0042*/ 	.short	0x0a00


	//----- nvinfo : EIATTR_PARAM_CBANK
	.align		4
        /*0044*/ 	.byte	0x04, 0x0a
        /*0046*/ 	.short	(.L_326 - .L_325)
	.align		4
.L_325:
        /*0048*/ 	.word	index@(.nv.constant0._ZN7cutlass13device_kernelIN5flash11enable_sm90INS1_16FlashAttnFwdSm90INS1_25CollectiveMainloopFwdSm90ILi2EN4cute5tupleIJNS5_1CILi1EEES8_S8_EEENS6_IJNS7_ILi128EEENS7_ILi64EEENS7_ILi256EEEEEELi256ENS_12float_e4m3_tEfNS_4arch4Sm90ELb0ELb1ELb1ELb0ELb0ELb0ELb0ELb1ELb1ELb1ELb1ELb0EEENS1_21CollectiveEpilogueFwdINS6_IJSA_SC_SB_EEES9_NS_10bfloat16_tESG_Li256ELb0ELb1ELb1ELb1EEENS1_19SingleTileSchedulerILb0ELb1ELb1ELi128EEEEEEEEEvNT_6ParamsE)
        /*004c*/ 	.short	0x0380
        /*004e*/ 	.short	0x0a00


	//----- nvinfo : EIATTR_SW_WAR
	.align		4
.L_326:
        /*0050*/ 	.byte	0x04, 0x36
        /*0052*/ 	.short	(.L_328 - .L_327)
.L_327:
        /*0054*/ 	.word	0x00000008
.L_328:


//--------------------- .nv.info._ZN7cutlass13device_kernelIN5flash11enable_sm90INS1_16FlashAttnFwdSm90INS1_25CollectiveMainloopFwdSm90ILi2EN4cute5tupleIJNS5_1CILi1EEES8_S8_EEENS6_IJNS7_ILi128EEENS7_ILi64EEENS7_ILi256EEEEEELi256ENS_12float_e4m3_tEfNS_4arch4Sm90ELb0ELb1ELb1ELb1ELb0ELb0ELb0ELb1ELb1ELb1ELb1ELb0EEENS1_21CollectiveEpilogueFwdINS6_IJSA_SC_SB_EEES9_NS_10bfloat16_tESG_Li256ELb1ELb1ELb1ELb1EEENS1_36VarlenDynamicPersistentTileSchedulerILi128ELi64ELi256ELi128ELb1ELb1ELb1ELb1ELb0ELb1EEEEEEEEEvNT_6ParamsE --------------------------
	.section	.nv.info._ZN7cutlass13device_kernelIN5flash11enable_sm90INS1_16FlashAttnFwdSm90INS1_25CollectiveMainloopFwdSm90ILi2EN4cute5tupleIJNS5_1CILi1EEES8_S8_EEENS6_IJNS7_ILi128EEENS7_ILi64EEENS7_ILi256EEEEEELi256ENS_12float_e4m3_tEfNS_4arch4Sm90ELb0ELb1ELb1ELb1ELb0ELb0ELb0ELb1ELb1ELb1ELb1ELb0EEENS1_21CollectiveEpilogueFwdINS6_IJSA_SC_SB_EEES9_NS_10bfloat16_tESG_Li256ELb1ELb1ELb1ELb1EEENS1_36VarlenDynamicPersistentTileSchedulerILi128ELi64ELi256ELi128ELb1ELb1ELb1ELb1ELb0ELb1EEEEEEEEEvNT_6ParamsE,"",@"SHT_CUDA_INFO"
	.sectionflags	@""
	.align	4


	//----- nvinfo : EIATTR_CUDA_API_VERSION
	.align		4
        /*0000*/ 	.byte	0x04, 0x37
        /*0002*/ 	.short	(.L_330 - .L_329)
.L_329:
        /*0004*/ 	.word	0x00000082


	//----- nvinfo : EIATTR_KPARAM_INFO
	.align		4
.L_330:
        /*0008*/ 	.byte	0x04, 0x17
        /*000a*/ 	.short	(.L_332 - .L_331)
.L_331:
        /*000c*/ 	.word	0x00000000
        /*0010*/ 	.short	0x0000
        /*0012*/ 	.short	0x0000
        /*0014*/ 	.byte	0x00, 0xf0, 0x01, 0x2a


	//----- nvinfo : EIATTR_SPARSE_MMA_MASK
	.align		4
.L_332:
        /*0018*/ 	.byte	0x03, 0x50
        /*001a*/ 	.short	0x0000


	//----- nvinfo : EIATTR_MAXREG_COUNT
	.align		4
        /*001c*/ 	.byte	0x03, 0x1b
        /*001e*/ 	.short	0x00a8


	//----- nvinfo : EIATTR_MERCURY_ISA_VERSION
	.align		4
        /*0020*/ 	.byte	0x03, 0x5f
        /*0022*/ 	.short	0x0101


	//----- nvinfo : EIATTR_VRC_CTA_INIT_COUNT
	.align		4
        /*0024*/ 	.byte	0x02, 0x4a
	.zero		1
	.zero		1


	//----- nvinfo : EIATTR_EXIT_INSTR_OFFSETS
	.align		4
        /*0028*/ 	.byte	0x04, 0x1c
        /*002a*/ 	.short	(.L_334 - .L_333)


	//   ....[0]....
.L_333:
        /*002c*/ 	.word	0x00000010


	//----- nvinfo : EIATTR_MAX_THREADS
	.align		4
.L_334:
        /*0030*/ 	.byte	0x04, 0x05
        /*0032*/ 	.short	(.L_336 - .L_335)
.L_335:
        /*0034*/ 	.word	0x00000180
        /*0038*/ 	.word	0x00000001
        /*003c*/ 	.word	0x00000001


	//----- nvinfo : EIATTR_CBANK_PARAM_SIZE
	.align		4
.L_336:
        /*0040*/ 	.byte	0x03, 0x19
        /*0042*/ 	.short	0x0a80


	//----- nvinfo : EIATTR_PARAM_CBANK
	.align		4
        /*0044*/ 	.byte	0x04, 0x0a
        /*0046*/ 	.short	(.L_338 - .L_337)
	.align		4
.L_337:
        /*0048*/ 	.word	index@(.nv.constant0._ZN7cutlass13device_kernelIN5flash11enable_sm90INS1_16FlashAttnFwdSm90INS1_25CollectiveMainloopFwdSm90ILi2EN4cute5tupleIJNS5_1CILi1EEES8_S8_EEENS6_IJNS7_ILi128EEENS7_ILi64EEENS7_ILi256EEEEEELi256ENS_12float_e4m3_tEfNS_4arch4Sm90ELb0ELb1ELb1ELb1ELb0ELb0ELb0ELb1ELb1ELb1ELb1ELb0EEENS1_21CollectiveEpilogueFwdINS6_IJSA_SC_SB_EEES9_NS_10bfloat16_tESG_Li256ELb1ELb1ELb1ELb1EEENS1_36VarlenDynamicPersistentTileSchedulerILi128ELi64ELi256ELi128ELb1ELb1ELb1ELb1ELb0ELb1EEEEEEEEEvNT_6ParamsE)
        /*004c*/ 	.short	0x0380
        /*004e*/ 	.short	0x0a80


	//----- nvinfo : EIATTR_SW_WAR
	.align		4
.L_338:
        /*0050*/ 	.byte	0x04, 0x36
        /*0052*/ 	.short	(.L_340 - .L_339)
.L_339:
        /*0054*/ 	.word	0x00000008
.L_340:


//--------------------- .nv.info._ZN7cutlass13device_kernelIN5flash11enable_sm90INS1_16FlashAttnFwdSm90INS1_25CollectiveMainloopFwdSm90ILi2EN4cute5tupleIJNS5_1CILi1EEES8_S8_EEENS6_IJNS7_ILi128EEENS7_ILi64EEENS7_ILi256EEEEEELi256ENS_12float_e4m3_tEfNS_4arch4Sm90ELb0ELb1ELb1ELb1ELb0ELb1ELb0ELb1ELb1ELb1ELb1ELb0EEENS1_21CollectiveEpilogueFwdINS6_IJSA_SC_SB_EEES9_NS_10bfloat16_tESG_Li256ELb1ELb1ELb1ELb1EEENS1_36VarlenDynamicPersistentTileSchedulerILi128ELi64ELi256ELi128ELb1ELb1ELb1ELb1ELb0ELb1EEEEEEEEEvNT_6ParamsE --------------------------
	.section	.nv.info._ZN7cutlass13device_kernelIN5flash11enable_sm90INS1_16FlashAttnFwdSm90INS1_25CollectiveMainloopFwdSm90ILi2EN4cute5tupleIJNS5_1CILi1EEES8_S8_EEENS6_IJNS7_ILi128EEENS7_ILi64EEENS7_ILi256EEEEEELi256ENS_12float_e4m3_tEfNS_4arch4Sm90ELb0ELb1ELb1ELb1ELb0ELb1ELb0ELb1ELb1ELb1ELb1ELb0EEENS1_21CollectiveEpilogueFwdINS6_IJSA_SC_SB_EEES9_NS_10bfloat16_tESG_Li256ELb1ELb1ELb1ELb1EEENS1_36VarlenDynamicPersistentTileSchedulerILi128ELi64ELi256ELi128ELb1ELb1ELb1ELb1ELb0ELb1EEEEEEEEEvNT_6ParamsE,"",@"SHT_CUDA_INFO"
	.sectionflags	@""
	.align	4


	//----- nvinfo : EIATTR_CUDA_API_VERSION
	.align		4
        /*0000*/ 	.byte	0x04, 0x37
        /*0002*/ 	.short	(.L_342 - .L_341)
.L_341:
        /*0004*/ 	.word	0x00000082


	//----- nvinfo : EIATTR_KPARAM_INFO
	.align		4
.L_342:
        /*0008*/ 	.byte	0x04, 0x17
        /*000a*/ 	.short	(.L_344 - .L_343)
.L_343:
        /*000c*/ 	.word	0x00000000
        /*0010*/ 	.short	0x0000
        /*0012*/ 	.short	0x0000
        /*0014*/ 	.byte	0x00, 0xf0, 0x01, 0x2a


	//----- nvinfo : EIATTR_SPARSE_MMA_MASK
	.align		4
.L_344:
        /*0018*/ 	.byte	0x03, 0x50
        /*001a*/ 	.short	0x0000


	//----- nvinfo : EIATTR_MAXREG_COUNT
	.align		4
        /*001c*/ 	.byte	0x03, 0x1b
        /*001e*/ 	.short	0x00a8


	//----- nvinfo : EIATTR_MERCURY_ISA_VERSION
	.align		4
        /*0020*/ 	.byte	0x03, 0x5f
        /*0022*/ 	.short	0x0101


	//----- nvinfo : EIATTR_VRC_CTA_INIT_COUNT
	.align		4
        /*0024*/ 	.byte	0x02, 0x4a
	.zero		1
	.zero		1


	//----- nvinfo : EIATTR_EXIT_INSTR_OFFSETS
	.align		4
        /*0028*/ 	.byte	0x04, 0x1c
        /*002a*/ 	.short	(.L_346 - .L_345)


	//   ....[0]....
.L_345:
        /*002c*/ 	.word	0x00000010


	//----- nvinfo : EIATTR_MAX_THREADS
	.align		4
.L_346:
        /*0030*/ 	.byte	0x04, 0x05
        /*0032*/ 	.short	(.L_348 - .L_347)
.L_347:
        /*0034*/ 	.word	0x00000180
        /*0038*/ 	.word	0x00000001
        /*003c*/ 	.word	0x00000001


	//----- nvinfo : EIATTR_CBANK_PARAM_SIZE
	.align		4
.L_348:
        /*0040*/ 	.byte	0x03, 0x19
        /*0042*/ 	.short	0x0a80


	//----- nvinfo : EIATTR_PARAM_CBANK
	.align		4
        /*0044*/ 	.byte	0x04, 0x0a
        /*0046*/ 	.short	(.L_350 - .L_349)
	.align		4
.L_349:
        /*0048*/ 	.word	index@(.nv.constant0._ZN7cutlass13device_kernelIN5flash11enable_sm90INS1_16FlashAttnFwdSm90INS1_25CollectiveMainloopFwdSm90ILi2EN4cute5tupleIJNS5_1CILi1EEES8_S8_EEENS6_IJNS7_ILi128EEENS7_ILi64EEENS7_ILi256EEEEEELi256ENS_12float_e4m3_tEfNS_4arch4Sm90ELb0ELb1ELb1ELb1ELb0ELb1ELb0ELb1ELb1ELb1ELb1ELb0EEENS1_21CollectiveEpilogueFwdINS6_IJSA_SC_SB_EEES9_NS_10bfloat16_tESG_Li256ELb1ELb1ELb1ELb1EEENS1_36VarlenDynamicPersistentTileSchedulerILi128ELi64ELi256ELi128ELb1ELb1ELb1ELb1ELb0ELb1EEEEEEEEEvNT_6ParamsE)
        /*004c*/ 	.short	0x0380
        /*004e*/ 	.short	0x0a80


	//----- nvinfo : EIATTR_SW_WAR
	.align		4
.L_350:
        /*0050*/ 	.byte	0x04, 0x36
        /*0052*/ 	.short	(.L_352 - .L_351)
.L_351:
        /*0054*/ 	.word	0x00000008
.L_352:


//--------------------- .nv.info._ZN7cutlass13device_kernelIN5flash11enable_sm90INS1_16FlashAttnFwdSm90INS1_25CollectiveMainloopFwdSm90ILi2EN4cute5tupleIJNS5_1CILi1EEES8_S8_EEENS6_IJNS7_ILi128EEESA_NS7_ILi256EEEEEELi256ENS_12float_e4m3_tEfNS_4arch4Sm90ELb1ELb0ELb1ELb0ELb0ELb0ELb0ELb1ELb1ELb1ELb1ELb0EEENS1_21CollectiveEpilogueFwdINS6_IJSA_SB_SA_EEES9_NS_10bfloat16_tESF_Li256ELb0ELb1ELb1ELb1EEENS1_19SingleTileSchedulerILb0ELb1ELb1ELi128EEEEEEEEEvNT_6ParamsE --------------------------
	.section	.nv.info._ZN7cutlass13device_kernelIN5flash11enable_sm90INS1_16FlashAttnFwdSm90INS1_25CollectiveMainloopFwdSm90ILi2EN4cute5tupleIJNS5_1CILi1EEES8_S8_EEENS6_IJNS7_ILi128EEESA_NS7_ILi256EEEEEELi256ENS_12float_e4m3_tEfNS_4arch4Sm90ELb1ELb0ELb1ELb0ELb0ELb0ELb0ELb1ELb1ELb1ELb1ELb0EEENS1_21CollectiveEpilogueFwdINS6_IJSA_SB_SA_EEES9_NS_10bfloat16_tESF_Li256ELb0ELb1ELb1ELb1EEENS1_19SingleTileSchedulerILb0ELb1ELb1ELi128EEEEEEEEEvNT_6ParamsE,"",@"SHT_CUDA_INFO"
	.sectionflags	@""
	.align	4


	//----- nvinfo : EIATTR_CUDA_API_VERSION
	.align		4
        /*0000*/ 	.byte	0x04, 0x37
        /*0002*/ 	.short	(.L_354 - .L_353)
.L_353:
        /*0004*/ 	.word	0x00000082


	//----- nvinfo : EIATTR_KPARAM_INFO
	.align		4
.L_354:
        /*0008*/ 	.byte	0x04, 0x17
        /*000a*/ 	.short	(.L_356 - .L_355)
.L_355:
        /*000c*/ 	.word	0x00000000
        /*0010*/ 	.short	0x0000
        /*0012*/ 	.short	0x0000
        /*0014*/ 	.byte	0x00, 0xf0, 0x01, 0x28


	//----- nvinfo : EIATTR_SPARSE_MMA_MASK
	.align		4
.L_356:
        /*0018*/ 	.byte	0x03, 0x50
        /*001a*/ 	.short	0x0000


	//----- nvinfo : EIATTR_MAXREG_COUNT
	.align		4
        /*001c*/ 	.byte	0x03, 0x1b
        /*001e*/ 	.short	0x00a8


	//----- nvinfo : EIATTR_MERCURY_ISA_VERSION
	.align		4
        /*0020*/ 	.byte	0x03, 0x5f
        /*0022*/ 	.short	0x0101


	//----- nvinfo : EIATTR_VRC_CTA_INIT_COUNT
	.align		4
        /*0024*/ 	.byte	0x02, 0x4a
	.zero		1
	.zero		1


	//----- nvinfo : EIATTR_EXIT_INSTR_OFFSETS
	.align		4
        /*0028*/ 	.byte	0x04, 0x1c
        /*002a*/ 	.short	(.L_358 - .L_357)


	//   ....[0]....
.L_357:
        /*002c*/ 	.word	0x00000010


	//----- nvinfo : EIATTR_MAX_THREADS
	.align		4
.L_358:
        /*0030*/ 	.byte	0x04, 0x05
        /*0032*/ 	.short	(.L_360 - .L_359)
.L_359:
        /*0034*/ 	.word	0x00000180
        /*0038*/ 	.word	0x00000001
        /*003c*/ 	.word	0x00000001


	//----- nvinfo : EIATTR_CBANK_PARAM_SIZE
	.align		4
.L_360:
        /*0040*/ 	.byte	0x03, 0x19
        /*0042*/ 	.short	0x0a00


	//----- nvinfo : EIATTR_PARAM_CBANK
	.align		4
        /*0044*/ 	.byte	0x04, 0x0a
        /*0046*/ 	.short	(.L_362 - .L_361)
	.align		4
.L_361:
        /*0048*/ 	.word	index@(.nv.constant0._ZN7cutlass13device_kernelIN5flash11enable_sm90INS1_16FlashAttnFwdSm90INS1_25CollectiveMainloopFwdSm90ILi2EN4cute5tupleIJNS5_1CILi1EEES8_S8_EEENS6_IJNS7_ILi128EEESA_NS7_ILi256EEEEEELi256ENS_12float_e4m3_tEfNS_4arch4Sm90ELb1ELb0ELb1ELb0ELb0ELb0ELb0ELb1ELb1ELb1ELb1ELb0EEENS1_21CollectiveEpilogueFwdINS6_IJSA_SB_SA_EEES9_NS_10bfloat16_tESF_Li256ELb0ELb1ELb1ELb1EEENS1_19SingleTileSchedulerILb0ELb1ELb1ELi128EEEEEEEEEvNT_6ParamsE)
        /*004c*/ 	.short	0x0380
        /*004e*/ 	.short	0x0a00


	//----- nvinfo : EIATTR_SW_WAR
	.align		4
.L_362:
        /*0050*/ 	.byte	0x04, 0x36
        /*0052*/ 	.short	(.L_364 - .L_363)
.L_363:
        /*0054*/ 	.word	0x00000008
.L_364:


//--------------------- .nv.info._ZN7cutlass13device_kernelIN5flash11enable_sm90INS1_16FlashAttnFwdSm90INS1_25CollectiveMainloopFwdSm90ILi2EN4cute5tupleIJNS5_1CILi1EEES8_S8_EEENS6_IJNS7_ILi128EEESA_NS7_ILi256EEEEEELi256ENS_12float_e4m3_tEfNS_4arch4Sm90ELb1ELb0ELb1ELb1ELb0ELb0ELb0ELb1ELb1ELb1ELb1ELb0EEENS1_21CollectiveEpilogueFwdINS6_IJSA_SB_SA_EEES9_NS_10bfloat16_tESF_Li256ELb1ELb1ELb1ELb1EEENS1_36VarlenDynamicPersistentTileSchedulerILi128ELi128ELi256ELi128ELb1ELb1ELb1ELb1ELb1ELb1EEEEEEEEEvNT_6ParamsE --------------------------
	.section	.nv.info._ZN7cutlass13device_kernelIN5flash11enable_sm90INS1_16FlashAttnFwdSm90INS1_25CollectiveMainloopFwdSm90ILi2EN4cute5tupleIJNS5_1CILi1EEES8_S8_EEENS6_IJNS7_ILi128EEESA_NS7_ILi256EEEEEELi256ENS_12float_e4m3_tEfNS_4arch4Sm90ELb1ELb0ELb1ELb1ELb0ELb0ELb0ELb1ELb1ELb1ELb1ELb0EEENS1_21CollectiveEpilogueFwdINS6_IJSA_SB_SA_EEES9_NS_10bfloat16_tESF_Li256ELb1ELb1ELb1ELb1EEENS1_36VarlenDynamicPersistentTileSchedulerILi128ELi128ELi256ELi128ELb1ELb1ELb1ELb1ELb1ELb1EEEEEEEEEvNT_6ParamsE,"",@"SHT_CUDA_INFO"
	.sectionflags	@""
	.align	4


	//----- nvinfo : EIATTR_CUDA_API_VERSION
	.align		4
        /*0000*/ 	.byte	0x04, 0x37
        /*0002*/ 	.short	(.L_366 - .L_365)
.L_365:
        /*0004*/ 	.word	0x00000082


	//----- nvinfo : EIATTR_KPARAM_INFO
	.align		4
.L_366:
        /*0008*/ 	.byte	0x04, 0x17
        /*000a*/ 	.short	(.L_368 - .L_367)
.L_367:
        /*000c*/ 	.word	0x00000000
        /*0010*/ 	.short	0x0000
        /*0012*/ 	.short	0x0000
        /*0014*/ 	.byte	0x00, 0xf0, 0x01, 0x2a


	//----- nvinfo : EIATTR_SPARSE_MMA_MASK
	.align		4
.L_368:
        /*0018*/ 	.byte	0x03, 0x50
        /*001a*/ 	.short	0x0000


	//----- nvinfo : EIATTR_MAXREG_COUNT
	.align		4
        /*001c*/ 	.byte	0x03, 0x1b
        /*001e*/ 	.short	0x00a8


	//----- nvinfo : EIATTR_MERCURY_ISA_VERSION
	.align		4
        /*0020*/ 	.byte	0x03, 0x5f
        /*0022*/ 	.short	0x0101


	//----- nvinfo : EIATTR_VRC_CTA_INIT_COUNT
	.align		4
        /*0024*/ 	.byte	0x02, 0x4a
	.zero		1
	.zero		1


	//----- nvinfo : EIATTR_EXIT_INSTR_OFFSETS
	.align		4
        /*0028*/ 	.byte	0x04, 0x1c
        /*002a*/ 	.short	(.L_370 - .L_369)


	//   ....[0]....
.L_369:
        /*002c*/ 	.word	0x00000010


	//----- nvinfo : EIATTR_MAX_THREADS
	.align		4
.L_370:
        /*0030*/ 	.byte	0x04, 0x05
        /*0032*/ 	.short	(.L_372 - .L_371)
.L_371:
        /*0034*/ 	.word	0x00000180
        /*0038*/ 	.word	0x00000001
        /*003c*/ 	.word	0x00000001


	//----- nvinfo : EIATTR_CBANK_PARAM_SIZE
	.align		4
.L_372:
        /*0040*/ 	.byte	0x03, 0x19
        /*0042*/ 	.short	0x0a80


	//----- nvinfo : EIATTR_PARAM_CBANK
	.align		4
        /*0044*/ 	.byte	0x04, 0x0a
        /*0046*/ 	.short	(.L_374 - .L_373)
	.align		4
.L_373:
        /*0048*/ 	.word	index@(.nv.constant0._ZN7cutlass13device_kernelIN5flash11enable_sm90INS1_16FlashAttnFwdSm90INS1_25CollectiveMainloopFwdSm90ILi2EN4cute5tupleIJNS5_1CILi1EEES8_S8_EEENS6_IJNS7_ILi128EEESA_NS7_ILi256EEEEEELi256ENS_12float_e4m3_tEfNS_4arch4Sm90ELb1ELb0ELb1ELb1ELb0ELb0ELb0ELb1ELb1ELb1ELb1ELb0EEENS1_21CollectiveEpilogueFwdINS6_IJSA_SB_SA_EEES9_NS_10bfloat16_tESF_Li256ELb1ELb1ELb1ELb1EEENS1_36VarlenDynamicPersistentTileSchedulerILi128ELi128ELi256ELi128ELb1ELb1ELb1ELb1ELb1ELb1EEEEEEEEEvNT_6ParamsE)
        /*004c*/ 	.short	0x0380
        /*004e*/ 	.short	0x0a80


	//----- nvinfo : EIATTR_SW_WAR
	.align		4
.L_374:
        /*0050*/ 	.byte	0x04, 0x36
        /*0052*/ 	.short	(.L_376 - .L_375)
.L_375:
        /*0054*/ 	.word	0x00000008
.L_376:


//--------------------- .nv.info._ZN7cutlass13device_kernelIN5flash11enable_sm90INS1_16FlashAttnFwdSm90INS1_25CollectiveMainloopFwdSm90ILi2EN4cute5tupleIJNS5_1CILi1EEES8_S8_EEENS6_IJNS7_ILi128EEESA_NS7_ILi256EEEEEELi256ENS_12float_e4m3_tEfNS_4arch4Sm90ELb1ELb0ELb1ELb1ELb0ELb1ELb0ELb1ELb1ELb1ELb1ELb0EEENS1_21CollectiveEpilogueFwdINS6_IJSA_SB_SA_EEES9_NS_10bfloat16_tESF_Li256ELb1ELb1ELb1ELb1EEENS1_36VarlenDynamicPersistentTileSchedulerILi128ELi128ELi256ELi128ELb1ELb1ELb1ELb1ELb1ELb1EEEEEEEEEvNT_6ParamsE --------------------------
	.section	.nv.info._ZN7cutlass13device_kernelIN5flash11enable_sm90INS1_16FlashAttnFwdSm90INS1_25CollectiveMainloopFwdSm90ILi2EN4cute5tupleIJNS5_1CILi1EEES8_S8_EEENS6_IJNS7_ILi128EEESA_NS7_ILi256EEEEEELi256ENS_12float_e4m3_tEfNS_4arch4Sm90ELb1ELb0ELb1ELb1ELb0ELb1ELb0ELb1ELb1ELb1ELb1ELb0EEENS1_21CollectiveEpilogueFwdINS6_IJSA_SB_SA_EEES9_NS_10bfloat16_tESF_Li256ELb1ELb1ELb1ELb1EEENS1_36VarlenDynamicPersistentTileSchedulerILi128ELi128ELi256ELi128ELb1ELb1ELb1ELb1ELb1ELb1EEEEEEEEEvNT_6ParamsE,"",@"SHT_CUDA_INFO"
	.sectionflags	@""
	.align	4


	//----- nvinfo : EIATTR_CUDA_API_VERSION
	.align		4
        /*0000*/ 	.byte	0x04, 0x37
        /*0002*/ 	.short	(.L_378 - .L_377)
.L_377:
        /*0004*/ 	.word	0x00000082


	//----- nvinfo : EIATTR_KPARAM_INFO
	.align		4
.L_378:
        /*0008*/ 	.byte	0x04, 0x17
        /*000a*/ 	.short	(.L_380 - .L_379)
.L_379:
        /*000c*/ 	.word	0x00000000
        /*0010*/ 	.short	0x0000
        /*0012*/ 	.short	0x0000
        /*0014*/ 	.byte	0x00, 0xf0, 0x01, 0x2a


	//----- nvinfo : EIATTR_SPARSE_MMA_MASK
	.align		4
.L_380:
        /*0018*/ 	.byte	0x03, 0x50
        /*001a*/ 	.short	0x0000


	//----- nvinfo : EIATTR_MAXREG_COUNT
	.align		4
        /*001c*/ 	.byte	0x03, 0x1b
        /*001e*/ 	.short	0x00a8


	//----- nvinfo : EIATTR_MERCURY_ISA_VERSION
	.align		4
        /*0020*/ 	.byte	0x03, 0x5f
        /*0022*/ 	.short	0x0101


	//----- nvinfo : EIATTR_VRC_CTA_INIT_COUNT
	.align		4
        /*0024*/ 	.byte	0x02, 0x4a
	.zero		1
	.zero		1


	//----- nvinfo : EIATTR_EXIT_INSTR_OFFSETS
	.align		4
        /*0028*/ 	.byte	0x04, 0x1c
        /*002a*/ 	.short	(.L_382 - .L_381)


	//   ....[0]....
.L_381:
        /*002c*/ 	.word	0x00000010


	//----- nvinfo : EIATTR_MAX_THREADS
	.align		4
.L_382:
        /*0030*/ 	.byte	0x04, 0x05
        /*0032*/ 	.short	(.L_384 - .L_383)
.L_383:
        /*0034*/ 	.word	0x00000180
        /*0038*/ 	.word	0x00000001
        /*003c*/ 	.word	0x00000001


	//----- nvinfo : EIATTR_CBANK_PARAM_SIZE
	.align		4
.L_384:
        /*0040*/ 	.byte	0x03, 0x19
        /*0042*/ 	.short	0x0a80


	//----- nvinfo : EIATTR_PARAM_CBANK
	.align		4
        /*0044*/ 	.byte	0x04, 0x0a
        /*0046*/ 	.short	(.L_386 - .L_385)
	.align		4
.L_385:
        /*0048*/ 	.word	index@(.nv.constant0._ZN7cutlass13device_kernelIN5flash11enable_sm90INS1_16FlashAttnFwdSm90INS1_25CollectiveMainloopFwdSm90ILi2EN4cute5tupleIJNS5_1CILi1EEES8_S8_EEENS6_IJNS7_ILi128EEESA_NS7_ILi256EEEEEELi256ENS_12float_e4m3_tEfNS_4arch4Sm90ELb1ELb0ELb1ELb1ELb0ELb1ELb0ELb1ELb1ELb1ELb1ELb0EEENS1_21CollectiveEpilogueFwdINS6_IJSA_SB_SA_EEES9_NS_10bfloat16_tESF_Li256ELb1ELb1ELb1ELb1EEENS1_36VarlenDynamicPersistentTileSchedulerILi128ELi128ELi256ELi128ELb1ELb1ELb1ELb1ELb1ELb1EEEEEEEEEvNT_6ParamsE)
        /*004c*/ 	.short	0x0380
        /*004e*/ 	.short	0x0a80


	//----- nvinfo : EIATTR_SW_WAR
	.align		4
.L_386:
        /*0050*/ 	.byte	0x04, 0x36
        /*0052*/ 	.short	(.L_388 - .L_387)
.L_387:
        /*0054*/ 	.word	0x00000008
.L_388:


//--------------------- .nv.info._ZN7cutlass13device_kernelIN5flash11enable_sm90INS1_16FlashAttnFwdSm90INS1_25CollectiveMainloopFwdSm90ILi2EN4cute5tupleIJNS5_1CILi1EEES8_S8_EEENS6_IJNS7_ILi128EEENS7_ILi160EEENS7_ILi192EEEEEELi192ENS_12float_e4m3_tEfNS_4arch4Sm90ELb0ELb0ELb1ELb0ELb0ELb0ELb0ELb1ELb1ELb1ELb1ELb0EEENS1_21CollectiveEpilogueFwdINS6_IJSA_SC_SB_EEES9_NS_10bfloat16_tESG_Li256ELb0ELb1ELb1ELb1EEENS1_19SingleTileSchedulerILb0ELb1ELb1ELi128EEEEEEEEEvNT_6ParamsE --------------------------
	.section	.nv.info._ZN7cutlass13device_kernelIN5flash11enable_sm90INS1_16FlashAttnFwdSm90INS1_25CollectiveMainloopFwdSm90ILi2EN4cute5tupleIJNS5_1CILi1EEES8_S8_EEENS6_IJNS7_ILi128EEENS7_ILi160EEENS7_ILi192EEEEEELi192ENS_12float_e4m3_tEfNS_4arch4Sm90ELb0ELb0ELb1ELb0ELb0ELb0ELb0ELb1ELb1ELb1ELb1ELb0EEENS1_21CollectiveEpilogueFwdINS6_IJSA_SC_SB_EEES9_NS_10bfloat16_tESG_Li256ELb0ELb1ELb1ELb1EEENS1_19SingleTileSchedulerILb0ELb1ELb1ELi128EEEEEEEEEvNT_6ParamsE,"",@"SHT_CUDA_INFO"
	.sectionflags	@""
	.align	4


	//----- nvinfo : EIATTR_CUDA_API_VERSION
	.align		4
        /*0000*/ 	.byte	0x04, 0x37
        /*0002*/ 	.short	(.L_390 - .L_389)
.L_389:
        /*0004*/ 	.word	0x00000082


	//----- nvinfo : EIATTR_KPARAM_INFO
	.align		4
.L_390:
        /*0008*/ 	.byte	0x04, 0x17
        /*000a*/ 	.short	(.L_392 - .L_391)
.L_391:
        /*000c*/ 	.word	0x00000000
        /*0010*/ 	.short	0x0000
        /*0012*/ 	.short	0x0000
        /*0014*/ 	.byte	0x00, 0xf0, 0x01, 0x28


	//----- nvinfo : EIATTR_SPARSE_MMA_MASK
	.align		4
.L_392:
        /*0018*/ 	.byte	0x03, 0x50
        /*001a*/ 	.short	0x0000


	//----- nvinfo : EIATTR_MAXREG_COUNT
	.align		4
        /*001c*/ 	.byte	0x03, 0x1b
        /*001e*/ 	.short	0x00a8


	//----- nvinfo : EIATTR_MERCURY_ISA_VERSION
	.align		4
        /*0020*/ 	.byte	0x03, 0x5f
        /*0022*/ 	.short	0x0101


	//----- nvinfo : EIATTR_VRC_CTA_INIT_COUNT
	.align		4
        /*0024*/ 	.byte	0x02, 0x4a
	.zero		1
	.zero		1


	//----- nvinfo : EIATTR_EXIT_INSTR_OFFSETS
	.align		4
        /*0028*/ 	.byte	0x04, 0x1c
        /*002a*/ 	.short	(.L_394 - .L_393)


	//   ....[0]....
.L_393:
        /*002c*/ 	.word	0x00000010


	//----- nvinfo : EIATTR_MAX_THREADS
	.align		4
.L_394:
        /*0030*/ 	.byte	0x04, 0x05
        /*0032*/ 	.short	(.L_396 - .L_395)
.L_395:
        /*0034*/ 	.word	0x00000180
        /*0038*/ 	.word	0x00000001
        /*003c*/ 	.word	0x00000001


	//----- nvinfo : EIATTR_CBANK_PARAM_SIZE
	.align		4
.L_396:
        /*0040*/ 	.byte	0x03, 0x19
        /*0042*/ 	.short	0x0a00


	//----- nvinfo : EIATTR_PARAM_CBANK
	.align		4
        /*0044*/ 	.byte	0x04, 0x0a
        /*0046*/ 	.short	(.L_398 - .L_397)
	.align		4
.L_397:
        /*0048*/ 	.word	index@(.nv.constant0._ZN7cutlass13device_kernelIN5flash11enable_sm90INS1_16FlashAttnFwdSm90INS1_25CollectiveMainloopFwdSm90ILi2EN4cute5tupleIJNS5_1CILi1EEES8_S8_EEENS6_IJNS7_ILi128EEENS7_ILi160EEENS7_ILi192EEEEEELi192ENS_12float_e4m3_tEfNS_4arch4Sm90ELb0ELb0ELb1ELb0ELb0ELb0ELb0ELb1ELb1ELb1ELb1ELb0EEENS1_21CollectiveEpilogueFwdINS6_IJSA_SC_SB_EEES9_NS_10bfloat16_tESG_Li256ELb0ELb1ELb1ELb1EEENS1_19SingleTileSchedulerILb0ELb1ELb1ELi128EEEEEEEEEvNT_6ParamsE)
        /*004c*/ 	.short	0x0380
        /*004e*/ 	.short	0x0a00


	//----- nvinfo : EIATTR_SW_WAR
	.align		4
.L_398:
        /*0050*/ 	.byte	0x04, 0x36
        /*0052*/ 	.short	(.L_400 - .L_399)
.L_399:
        /*0054*/ 	.word	0x00000008
.L_400:


//--------------------- .nv.info._ZN7cutlass13device_kernelIN5flash11enable_sm90INS1_16FlashAttnFwdSm90INS1_25CollectiveMainloopFwdSm90ILi2EN4cute5tupleIJNS5_1CILi1EEES8_S8_EEENS6_IJNS7_ILi128EEENS7_ILi160EEENS7_ILi192EEEEEELi192ENS_12float_e4m3_tEfNS_4arch4Sm90ELb0ELb0ELb1ELb1ELb0ELb0ELb0ELb1ELb1ELb1ELb1ELb0EEENS1_21CollectiveEpilogueFwdINS6_IJSA_SC_SB_EEES9_NS_10bfloat16_tESG_Li256ELb1ELb1ELb1ELb1EEENS1_36VarlenDynamicPersistentTileSchedulerILi128ELi160ELi256ELi128ELb1ELb1ELb1ELb0ELb1ELb1EEEEEEEEEvNT_6ParamsE --------------------------
	.section	.nv.info._ZN7cutlass13device_kernelIN5flash11enable_sm90INS1_16FlashAttnFwdSm90INS1_25CollectiveMainloopFwdSm90ILi2EN4cute5tupleIJNS5_1CILi1EEES8_S8_EEENS6_IJNS7_ILi128EEENS7_ILi160EEENS7_ILi192EEEEEELi192ENS_12float_e4m3_tEfNS_4arch4Sm90ELb0ELb0ELb1ELb1ELb0ELb0ELb0ELb1ELb1ELb1ELb1ELb0EEENS1_21CollectiveEpilogueFwdINS6_IJSA_SC_SB_EEES9_NS_10bfloat16_tESG_Li256ELb1ELb1ELb1ELb1EEENS1_36VarlenDynamicPersistentTileSchedulerILi128ELi160ELi256ELi128ELb1ELb1ELb1ELb0ELb1ELb1EEEEEEEEEvNT_6ParamsE,"",@"SHT_CUDA_INFO"
	.sectionflags	@""
	.align	4


	//----- nvinfo : EIATTR_CUDA_API_VERSION
	.align		4
        /*0000*/ 	.byte	0x04, 0x37
        /*0002*/ 	.short	(.L_402 - .L_401)
.L_401:
        /*0004*/ 	.word	0x00000082


	//----- nvinfo : EIATTR_KPARAM_INFO
	.align		4
.L_402:
        /*0008*/ 	.byte	0x04, 0x17
        /*000a*/ 	.short	(.L_404 - .L_403)
.L_403:
        /*000c*/ 	.word	0x00000000
        /*0010*/ 	.short	0x0000
        /*0012*/ 	.short	0x0000
        /*0014*/ 	.byte	0x00, 0xf0, 0x01, 0x2a


	//----- nvinfo : EIATTR_SPARSE_MMA_MASK
	.align		4
.L_404:
        /*0018*/ 	.byte	0x03, 0x50
        /*001a*/ 	.short	0x0000


	//----- nvinfo : EIATTR_MAXREG_COUNT
	.align		4
        /*001c*/ 	.byte	0x03, 0x1b
        /*001e*/ 	.short	0x00a8


	//----- nvinfo : EIATTR_MERCURY_ISA_VERSION
	.align		4
        /*0020*/ 	.byte	0x03, 0x5f
        /*0022*/ 	.short	0x0101


	//----- nvinfo : EIATTR_VRC_CTA_INIT_COUNT
	.align		4
        /*0024*/ 	.byte	0x02, 0x4a
	.zero		1
	.zero		1


	//----- nvinfo : EIATTR_EXIT_INSTR_OFFSETS
	.align		4
        /*0028*/ 	.byte	0x04, 0x1c
        /*002a*/ 	.short	(.L_406 - .L_405)


	//   ....[0]....
.L_405:
        /*002c*/ 	.word	0x00000010


	//----- nvinfo : EIATTR_MAX_THREADS
	.align		4
.L_406:
        /*0030*/ 	.byte	0x04, 0x05
        /*0032*/ 	.short	(.L_408 - .L_407)
.L_407:
        /*0034*/ 	.word	0x00000180
        /*0038*/ 	.word	0x00000001
        /*003c*/ 	.word	0x00000001


	//----- nvinfo : EIATTR_CBANK_PARAM_SIZE
	.align		4
.L_408:
        /*0040*/ 	.byte	0x03, 0x19
        /*0042*/ 	.short	0x0a80


	//----- nvinfo : EIATTR_PARAM_CBANK
	.align		4
        /*0044*/ 	.byte	0x04, 0x0a
        /*0046*/ 	.short	(.L_410 - .L_409)
	.align		4
.L_409:
        /*0048*/ 	.word	index@(.nv.constant0._ZN7cutlass13device_kernelIN5flash11enable_sm90INS1_16FlashAttnFwdSm90INS1_25CollectiveMainloopFwdSm90ILi2EN4cute5tupleIJNS5_1CILi1EEES8_S8_EEENS6_IJNS7_ILi128EEENS7_ILi160EEENS7_ILi192EEEEEELi192ENS_12float_e4m3_tEfNS_4arch4Sm90ELb0ELb0ELb1ELb1ELb0ELb0ELb0ELb1ELb1ELb1ELb1ELb0EEENS1_21CollectiveEpilogueFwdINS6_IJSA_SC_SB_EEES9_NS_10bfloat16_tESG_Li256ELb1ELb1ELb1ELb1EEENS1_36VarlenDynamicPersistentTileSchedulerILi128ELi160ELi256ELi128ELb1ELb1ELb1ELb0ELb1ELb1EEEEEEEEEvNT_6ParamsE)
        /*004c*/ 	.short	0x0380
        /*004e*/ 	.short	0x0a80


	//----- nvinfo : EIATTR_SW_WAR
	.align		4
.L_410:
        /*0050*/ 	.byte	0x04, 0x36
        /*0052*/ 	.short	(.L_412 - .L_411)
.L_411:
        /*0054*/ 	.word	0x00000008
.L_412:


//--------------------- .nv.info._ZN7cutlass13device_kernelIN5flash11enable_sm90INS1_16FlashAttnFwdSm90INS1_25CollectiveMainloopFwdSm90ILi2EN4cute5tupleIJNS5_1CILi1EEES8_S8_EEENS6_IJNS7_ILi128EEENS7_ILi160EEENS7_ILi192EEEEEELi192ENS_12float_e4m3_tEfNS_4arch4Sm90ELb0ELb0ELb1ELb1ELb0ELb1ELb0ELb1ELb1ELb1ELb1ELb0EEENS1_21CollectiveEpilogueFwdINS6_IJSA_SC_SB_EEES9_NS_10bfloat16_tESG_Li256ELb1ELb1ELb1ELb1EEENS1_36VarlenDynamicPersistentTileSchedulerILi128ELi160ELi256ELi128ELb1ELb1ELb1ELb0ELb1ELb1EEEEEEEEEvNT_6ParamsE --------------------------
	.section	.nv.info._ZN7cutlass13device_kernelIN5flash11enable_sm90INS1_16FlashAttnFwdSm90INS1_25CollectiveMainloopFwdSm90ILi2EN4cute5tupleIJNS5_1CILi1EEES8_S8_EEENS6_IJNS7_ILi128EEENS7_ILi160EEENS7_ILi192EEEEEELi192ENS_12float_e4m3_tEfNS_4arch4Sm90ELb0ELb0ELb1ELb1ELb0ELb1ELb0ELb1ELb1ELb1ELb1ELb0EEENS1_21CollectiveEpilogueFwdINS6_IJSA_SC_SB_EEES9_NS_10bfloat16_tESG_Li256ELb1ELb1ELb1ELb1EEENS1_36VarlenDynamicPersistentTileSchedulerILi128ELi160ELi256ELi128ELb1ELb1ELb1ELb0ELb1ELb1EEEEEEEEEvNT_6ParamsE,"",@"SHT_CUDA_INFO"
	.sectionflags	@""
	.align	4


	//----- nvinfo : EIATTR_CUDA_API_VERSION
	.align		4
        /*0000*/ 	.byte	0x04, 0x37
        /*0002*/ 	.short	(.L_414 - .L_413)
.L_413:
        /*0004*/ 	.word	0x00000082


	//----- nvinfo : EIATTR_KPARAM_INFO
	.align		4
.L_414:
        /*0008*/ 	.byte	0x04, 0x17
        /*000a*/ 	.short	(.L_416 - .L_415)
.L_415:
        /*000c*/ 	.word	0x00000000
        /*0010*/ 	.short	0x0000
        /*0012*/ 	.short	0x0000
        /*0014*/ 	.byte	0x00, 0xf0, 0x01, 0x2a


	//----- nvinfo : EIATTR_SPARSE_MMA_MASK
	.align		4
.L_416:
        /*0018*/ 	.byte	0x03, 0x50
        /*001a*/ 	.short	0x0000


	//----- nvinfo : EIATTR_MAXREG_COUNT
	.align		4
        /*001c*/ 	.byte	0x03, 0x1b
        /*001e*/ 	.short	0x00a8


	//----- nvinfo : EIATTR_MERCURY_ISA_VERSION
	.align		4
        /*0020*/ 	.byte	0x03, 0x5f
        /*0022*/ 	.short	0x0101


	//----- nvinfo : EIATTR_VRC_CTA_INIT_COUNT
	.align		4
        /*0024*/ 	.byte	0x02, 0x4a
	.zero		1
	.zero		1


	//----- nvinfo : EIATTR_EXIT_INSTR_OFFSETS
	.align		4
        /*0028*/ 	.byte	0x04, 0x1c
        /*002a*/ 	.short	(.L_418 - .L_417)


	//   ....[0]....
.L_417:
        /*002c*/ 	.word	0x00000010


	//----- nvinfo : EIATTR_MAX_THREADS
	.align		4
.L_418:
        /*0030*/ 	.byte	0x04, 0x05
        /*0032*/ 	.short	(.L_420 - .L_419)
.L_419:
        /*0034*/ 	.word	0x00000180
        /*0038*/ 	.word	0x00000001
        /*003c*/ 	.word	0x00000001


	//----- nvinfo : EIATTR_CBANK_PARAM_SIZE
	.align		4
.L_420:
        /*0040*/ 	.byte	0x03, 0x19
        /*0042*/ 	.short	0x0a80


	//----- nvinfo : EIATTR_PARAM_CBANK
	.align		4
        /*0044*/ 	.byte	0x04, 0x0a
        /*0046*/ 	.short	(.L_422 - .L_421)
	.align		4
.L_421:
        /*0048*/ 	.word	index@(.nv.constant0._ZN7cutlass13device_kernelIN5flash11enable_sm90INS1_16FlashAttnFwdSm90INS1_25CollectiveMainloopFwdSm90ILi2EN4cute5tupleIJNS5_1CILi1EEES8_S8_EEENS6_IJNS7_ILi128EEENS7_ILi160EEENS7_ILi192EEEEEELi192ENS_12float_e4m3_tEfNS_4arch4Sm90ELb0ELb0ELb1ELb1ELb0ELb1ELb0ELb1ELb1ELb1ELb1ELb0EEENS1_21CollectiveEpilogueFwdINS6_IJSA_SC_SB_EEES9_NS_10bfloat16_tESG_Li256ELb1ELb1ELb1ELb1EEENS1_36VarlenDynamicPersistentTileSchedulerILi128ELi160ELi256ELi128ELb1ELb1ELb1ELb0ELb1ELb1EEEEEEEEEvNT_6ParamsE)
        /*004c*/ 	.short	0x0380
        /*004e*/ 	.short	0x0a80


	//----- nvinfo : EIATTR_SW_WAR
	.align		4
.L_422:
        /*0050*/ 	.byte	0x04, 0x36
        /*0052*/ 	.short	(.L_424 - .L_423)
.L_423:
        /*0054*/ 	.word	0x00000008
.L_424:


//--------------------- .nv.info._ZN7cutlass13device_kernelIN5flash11enable_sm90INS1_16FlashAttnFwdSm90INS1_25CollectiveMainloopFwdSm90ILi2EN4cute5tupleIJNS5_1CILi1EEES8_S8_EEENS6_IJNS7_ILi128EEESA_NS7_ILi192EEEEEELi192ENS_12float_e4m3_tEfNS_4arch4Sm90ELb0ELb1ELb1ELb0ELb0ELb0ELb0ELb1ELb1ELb1ELb1ELb0EEENS1_21CollectiveEpilogueFwdINS6_IJSA_SB_SA_EEES9_NS_10bfloat16_tESF_Li256ELb0ELb1ELb1ELb1EEENS1_19SingleTileSchedulerILb0ELb1ELb1ELi128EEEEEEEEEvNT_6ParamsE --------------------------
	.section	.nv.info._ZN7cutlass13device_kernelIN5flash11enable_sm90INS1_16FlashAttnFwdSm90INS1_25CollectiveMainloopFwdSm90ILi2EN4cute5tupleIJNS5_1CILi1EEES8_S8_EEENS6_IJNS7_ILi128EEESA_NS7_ILi192EEEEEELi192ENS_12float_e4m3_tEfNS_4arch4Sm90ELb0ELb1ELb1ELb0ELb0ELb0ELb0ELb1ELb1ELb1ELb1ELb0EEENS1_21CollectiveEpilogueFwdINS6_IJSA_SB_SA_EEES9_NS_10bfloat16_tESF_Li256ELb0ELb1ELb1ELb1EEENS1_19SingleTileSchedulerILb0ELb1ELb1ELi128EEEEEEEEEvNT_6ParamsE,"",@"SHT_CUDA_INFO"
	.sectionflags	@""
	.align	4


	//----- nvinfo : EIATTR_CUDA_API_VERSION
	.align		4
        /*0000*/ 	.byte	0x04, 0x37
        /*0002*/ 	.short	(.L_426 - .L_425)
.L_425:
        /*0004*/ 	.word	0x00000082


	//----- nvinfo : EIATTR_KPARAM_INFO
	.align		4
.L_426:
        /*0008*/ 	.byte	0x04, 0x17
        /*000a*/ 	.short	(.L_428 - .L_427)
.L_427:
        /*000c*/ 	.word	0x00000000
        /*0010*/ 	.short	0x0000
        /*0012*/ 	.short	0x0000
        /*0014*/ 	.byte	0x00, 0xf0, 0x01, 0x28


	//----- nvinfo : EIATTR_SPARSE_MMA_MASK
	.align		4
.L_428:
        /*0018*/ 	.byte	0x03, 0x50
        /*001a*/ 	.short	0x0000


	//----- nvinfo : EIATTR_MAXREG_COUNT
	.align		4
        /*001c*/ 	.byte	0x03, 0x1b
        /*001e*/ 	.short	0x00a8


	//----- nvinfo : EIATTR_MERCURY_ISA_VERSION
	.align		4
        /*0020*/ 	.byte	0x03, 0x5f
        /*0022*/ 	.short	0x0101


	//----- nvinfo : EIATTR_VRC_CTA_INIT_COUNT
	.align		4
        /*0024*/ 	.byte	0x02, 0x4a
	.zero		1
	.zero		1


	//----- nvinfo : EIATTR_EXIT_INSTR_OFFSETS
	.align		4
        /*0028*/ 	.byte	0x04, 0x1c
        /*002a*/ 	.short	(.L_430 - .L_429)


	//   ....[0]....
.L_429:
        /*002c*/ 	.word	0x00000010


	//----- nvinfo : EIATTR_MAX_THREADS
	.align		4
.L_430:
        /*0030*/ 	.byte	0x04, 0x05
        /*0032*/ 	.short	(.L_432 - .L_431)
.L_431:
        /*0034*/ 	.word	0x00000180
        /*0038*/ 	.word	0x00000001
        /*003c*/ 	.word	0x00000001


	//----- nvinfo : EIATTR_CBANK_PARAM_SIZE
	.align		4
.L_432:
        /*0040*/ 	.byte	0x03, 0x19
        /*0042*/ 	.short	0x0a00


	//----- nvinfo : EIATTR_PARAM_CBANK
	.align		4
        /*0044*/ 	.byte	0x04, 0x0a
        /*0046*/ 	.short	(.L_434 - .L_433)
	.align		4
.L_433:
        /*0048*/ 	.word	index@(.nv.constant0._ZN7cutlass13device_kernelIN5flash11enable_sm90INS1_16FlashAttnFwdSm90INS1_25CollectiveMainloopFwdSm90ILi2EN4cute5tupleIJNS5_1CILi1EEES8_S8_EEENS6_IJNS7_ILi128EEESA_NS7_ILi192EEEEEELi192ENS_12float_e4m3_tEfNS_4arch4Sm90ELb0ELb1ELb1ELb0ELb0ELb0ELb0ELb1ELb1ELb1ELb1ELb0EEENS1_21CollectiveEpilogueFwdINS6_IJSA_SB_SA_EEES9_NS_10bfloat16_tESF_Li256ELb0ELb1ELb1ELb1EEENS1_19SingleTileSchedulerILb0ELb1ELb1ELi128EEEEEEEEEvNT_6ParamsE)
        /*004c*/ 	.short	0x0380
        /*004e*/ 	.short	0x0a00


	//----- nvinfo : EIATTR_SW_WAR
	.align		4
.L_434:
        /*0050*/ 	.byte	0x04, 0x36
        /*0052*/ 	.short	(.L_436 - .L_435)
.L_435:
        /*0054*/ 	.word	0x00000008
.L_436:


//--------------------- .nv.info._ZN7cutlass13device_kernelIN5flash11enable_sm90INS1_16FlashAttnFwdSm90INS1_25CollectiveMainloopFwdSm90ILi2EN4cute5tupleIJNS5_1CILi1EEES8_S8_EEENS6_IJNS7_ILi128EEESA_NS7_ILi192EEEEEELi192ENS_12float_e4m3_tEfNS_4arch4Sm90ELb0ELb1ELb1ELb1ELb0ELb0ELb0ELb1ELb1ELb1ELb1ELb0EEENS1_21CollectiveEpilogueFwdINS6_IJSA_SB_SA_EEES9_NS_10bfloat16_tESF_Li256ELb1ELb1ELb1ELb1EEENS1_36VarlenDynamicPersistentTileSchedulerILi128ELi128ELi256ELi128ELb1ELb1ELb1ELb1ELb0ELb1EEEEEEEEEvNT_6ParamsE --------------------------
	.section	.nv.info._ZN7cutlass13device_kernelIN5flash11enable_sm90INS1_16FlashAttnFwdSm90INS1_25CollectiveMainloopFwdSm90ILi2EN4cute5tupleIJNS5_1CILi1EEES8_S8_EEENS6_IJNS7_ILi128EEESA_NS7_ILi192EEEEEELi192ENS_12float_e4m3_tEfNS_4arch4Sm90ELb0ELb1ELb1ELb1ELb0ELb0ELb0ELb1ELb1ELb1ELb1ELb0EEENS1_21CollectiveEpilogueFwdINS6_IJSA_SB_SA_EEES9_NS_10bfloat16_tESF_Li256ELb1ELb1ELb1ELb1EEENS1_36VarlenDynamicPersistentTileSchedulerILi128ELi128ELi256ELi128ELb1ELb1ELb1ELb1ELb0ELb1EEEEEEEEEvNT_6ParamsE,"",@"SHT_CUDA_INFO"
	.sectionflags	@""
	.align	4


	//----- nvinfo : EIATTR_CUDA_API_VERSION
	.align		4
        /*0000*/ 	.byte	0x04, 0x37
        /*0002*/ 	.short	(.L_438 - .L_437)
.L_437:
        /*0004*/ 	.word	0x00000082


	//----- nvinfo : EIATTR_KPARAM_INFO
	.align		4
.L_438:
        /*0008*/ 	.byte	0x04, 0x17
        /*000a*/ 	.short	(.L_440 - .L_439)
.L_439:
        /*000c*/ 	.word	0x00000000
        /*0010*/ 	.short	0x0000
        /*0012*/ 	.short	0x0000
        /*0014*/ 	.byte	0x00, 0xf0, 0x01, 0x2a


	//----- nvinfo : EIATTR_SPARSE_MMA_MASK
	.align		4
.L_440:
        /*0018*/ 	.byte	0x03, 0x50
        /*001a*/ 	.short	0x0000


	//----- nvinfo : EIATTR_MAXREG_COUNT
	.align		4
        /*001c*/ 	.byte	0x03, 0x1b
        /*001e*/ 	.short	0x00a8


	//----- nvinfo : EIATTR_MERCURY_ISA_VERSION
	.align		4
        /*0020*/ 	.byte	0x03, 0x5f
        /*0022*/ 	.short	0x0101


	//----- nvinfo : EIATTR_VRC_CTA_INIT_COUNT
	.align		4
        /*0024*/ 	.byte	0x02, 0x4a
	.zero		1
	.zero		1


	//----- nvinfo : EIATTR_EXIT_INSTR_OFFSETS
	.align		4
        /*0028*/ 	.byte	0x04, 0x1c
        /*002a*/ 	.short	(.L_442 - .L_441)


	//   ....[0]....
.L_441:
        /*002c*/ 	.word	0x00000010


	//----- nvinfo : EIATTR_MAX_THREADS
	.align		4
.L_442:
        /*0030*/ 	.byte	0x04, 0x05
        /*0032*/ 	.short	(.L_444 - .L_443)
.L_443:
        /*0034*/ 	.word	0x00000180
        /*0038*/ 	.word	0x00000001
        /*003c*/ 	.word	0x00000001


	//----- nvinfo : EIATTR_CBANK_PARAM_SIZE
	.align		4
.L_444:
        /*0040*/ 	.byte	0x03, 0x19
        /*0042*/ 	.short	0x0a80


	//----- nvinfo : EIATTR_PARAM_CBANK
	.align		4
        /*0044*/ 	.byte	0x04, 0x0a
        /*0046*/ 	.short	(.L_446 - .L_445)
	.align		4
.L_445:
        /*0048*/ 	.word	index@(.nv.constant0._ZN7cutlass13device_kernelIN5flash11enable_sm90INS1_16FlashAttnFwdSm90INS1_25CollectiveMainloopFwdSm90ILi2EN4cute5tupleIJNS5_1CILi1EEES8_S8_EEENS6_IJNS7_ILi128EEESA_NS7_ILi192EEEEEELi192ENS_12float_e4m3_tEfNS_4arch4Sm90ELb0ELb1ELb1ELb1ELb0ELb0ELb0ELb1ELb1ELb1ELb1ELb0EEENS1_21CollectiveEpilogueFwdINS6_IJSA_SB_SA_EEES9_NS_10bfloat16_tESF_Li256ELb1ELb1ELb1ELb1EEENS1_36VarlenDynamicPersistentTileSchedulerILi128ELi128ELi256ELi128ELb1ELb1ELb1ELb1ELb0ELb1EEEEEEEEEvNT_6ParamsE)
        /*004c*/ 	.short	0x0380
        /*004e*/ 	.short	0x0a80


	//----- nvinfo : EIATTR_SW_WAR
	.align		4
.L_446:
        /*0050*/ 	.byte	0x04, 0x36
        /*0052*/ 	.short	(.L_448 - .L_447)
.L_447:
        /*0054*/ 	.word	0x00000008
.L_448:


//--------------------- .nv.info._ZN7cutlass13device_kernelIN5flash11enable_sm90INS1_16FlashAttnFwdSm90INS1_25CollectiveMainloopFwdSm90ILi2EN4cute5tupleIJNS5_1CILi1EEES8_S8_EEENS6_IJNS7_ILi128EEESA_NS7_ILi192EEEEEELi192ENS_12float_e4m3_tEfNS_4arch4Sm90ELb0ELb1ELb1ELb1ELb0ELb1ELb0ELb1ELb1ELb1ELb1ELb0EEENS1_21CollectiveEpilogueFwdINS6_IJSA_SB_SA_EEES9_NS_10bfloat16_tESF_Li256ELb1ELb1ELb1ELb1EEENS1_36VarlenDynamicPersistentTileSchedulerILi128ELi128ELi256ELi128ELb1ELb1ELb1ELb1ELb0ELb1EEEEEEEEEvNT_6ParamsE --------------------------
	.section	.nv.info._ZN7cutlass13device_kernelIN5flash11enable_sm90INS1_16FlashAttnFwdSm90INS1_25CollectiveMainloopFwdSm90ILi2EN4cute5tupleIJNS5_1CILi1EEES8_S8_EEENS6_IJNS7_ILi128EEESA_NS7_ILi192EEEEEELi192ENS_12float_e4m3_tEfNS_4arch4Sm90ELb0ELb1ELb1ELb1ELb0ELb1ELb0ELb1ELb1ELb1ELb1ELb0EEENS1_21CollectiveEpilogueFwdINS6_IJSA_SB_SA_EEES9_NS_10bfloat16_tESF_Li256ELb1ELb1ELb1ELb1EEENS1_36VarlenDynamicPersistentTileSchedulerILi128ELi128ELi256ELi128ELb1ELb1ELb1ELb1ELb0ELb1EEEEEEEEEvNT_6ParamsE,"",@"SHT_CUDA_INFO"
	.sectionflags	@""
	.align	4


	//----- nvinfo : EIATTR_CUDA_API_VERSION
	.align		4
        /*0000*/ 	.byte	0x04, 0x37
        /*0002*/ 	.short	(.L_450 - .L_449)
.L_449:
        /*0004*/ 	.word	0x00000082


	//----- nvinfo : EIATTR_KPARAM_INFO
	.align		4
.L_450:
        /*0008*/ 	.byte	0x04, 0x17
        /*000a*/ 	.short	(.L_452 - .L_451)
.L_451:
        /*000c*/ 	.word	0x00000000
        /*0010*/ 	.short	0x0000
        /*0012*/ 	.short	0x0000
        /*0014*/ 	.byte	0x00, 0xf0, 0x01, 0x2a


	//----- nvinfo : EIATTR_SPARSE_MMA_MASK
	.align		4
.L_452:
        /*0018*/ 	.byte	0x03, 0x50
        /*001a*/ 	.short	0x0000


	//----- nvinfo : EIATTR_MAXREG_COUNT
	.align		4
        /*001c*/ 	.byte	0x03, 0x1b
        /*001e*/ 	.short	0x00a8


	//----- nvinfo : EIATTR_MERCURY_ISA_VERSION
	.align		4
        /*0020*/ 	.byte	0x03, 0x5f
        /*0022*/ 	.short	0x0101


	//----- nvinfo : EIATTR_VRC_CTA_INIT_COUNT
	.align		4
        /*0024*/ 	.byte	0x02, 0x4a
	.zero		1
	.zero		1


	//----- nvinfo : EIATTR_EXIT_INSTR_OFFSETS
	.align		4
        /*0028*/ 	.byte	0x04, 0x1c
        /*002a*/ 	.short	(.L_454 - .L_453)


	//   ....[0]....
.L_453:
        /*002c*/ 	.word	0x00000010


	//----- nvinfo : EIATTR_MAX_THREADS
	.align		4
.L_454:
        /*0030*/ 	.byte	0x04, 0x05
        /*0032*/ 	.short	(.L_456 - .L_455)
.L_455:
        /*0034*/ 	.word	0x00000180
        /*0038*/ 	.word	0x00000001
        /*003c*/ 	.word	0x00000001


	//----- nvinfo : EIATTR_CBANK_PARAM_SIZE
	.align		4
.L_456:
        /*0040*/ 	.byte	0x03, 0x19
        /*0042*/ 	.short	0x0a80


	//----- nvinfo : EIATTR_PARAM_CBANK
	.align		4
        /*0044*/ 	.byte	0x04, 0x0a
        /*0046*/ 	.short	(.L_458 - .L_457)
	.align		4
.L_457:
        /*0048*/ 	.word	index@(.nv.constant0._ZN7cutlass13device_kernelIN5flash11enable_sm90INS1_16FlashAttnFwdSm90INS1_25CollectiveMainloopFwdSm90ILi2EN4cute5tupleIJNS5_1CILi1EEES8_S8_EEENS6_IJNS7_ILi128EEESA_NS7_ILi192EEEEEELi192ENS_12float_e4m3_tEfNS_4arch4Sm90ELb0ELb1ELb1ELb1ELb0ELb1ELb0ELb1ELb1ELb1ELb1ELb0EEENS1_21CollectiveEpilogueFwdINS6_IJSA_SB_SA_EEES9_NS_10bfloat16_tESF_Li256ELb1ELb1ELb1ELb1EEENS1_36VarlenDynamicPersistentTileSchedulerILi128ELi128ELi256ELi128ELb1ELb1ELb1ELb1ELb0ELb1EEEEEEEEEvNT_6ParamsE)
        /*004c*/ 	.short	0x0380
        /*004e*/ 	.short	0x0a80


	//----- nvinfo : EIATTR_SW_WAR
	.align		4
.L_458:
        /*0050*/ 	.byte	0x04, 0x36
        /*0052*/ 	.short	(.L_460 - .L_459)
.L_459:
        /*0054*/ 	.word	0x00000008
.L_460:


//--------------------- .nv.info._ZN7cutlass13device_kernelIN5flash11enable_sm90INS1_16FlashAttnFwdSm90INS1_25CollectiveMainloopFwdSm90ILi2EN4cute5tupleIJNS5_1CILi1EEES8_S8_EEENS6_IJNS7_ILi128EEENS7_ILi160EEENS7_ILi192EEEEEELi192ENS_12float_e4m3_tEfNS_4arch4Sm90ELb1ELb0ELb1ELb0ELb0ELb0ELb0ELb1ELb1ELb1ELb1ELb0EEENS1_21CollectiveEpilogueFwdINS6_IJSA_SC_SB_EEES9_NS_10bfloat16_tESG_Li256ELb0ELb1ELb1ELb1EEENS1_19SingleTileSchedulerILb0ELb1ELb1ELi128EEEEEEEEEvNT_6ParamsE --------------------------
	.section	.nv.info._ZN7cutlass13device_kernelIN5flash11enable_sm90INS1_16FlashAttnFwdSm90INS1_25CollectiveMainloopFwdSm90ILi2EN4cute5tupleIJNS5_1CILi1EEES8_S8_EEENS6_IJNS7_ILi128EEENS7_ILi160EEENS7_ILi192EEEEEELi192ENS_12float_e4m3_tEfNS_4arch4Sm90ELb1ELb0ELb1ELb0ELb0ELb0ELb0ELb1ELb1ELb1ELb1ELb0EEENS1_21CollectiveEpilogueFwdINS6_IJSA_SC_SB_EEES9_NS_10bfloat16_tESG_Li256ELb0ELb1ELb1ELb1EEENS1_19SingleTileSchedulerILb0ELb1ELb1ELi128EEEEEEEEEvNT_6ParamsE,"",@"SHT_CUDA_INFO"
	.sectionflags	@""
	.align	4


	//----- nvinfo : EIATTR_CUDA_API_VERSION
	.align		4
        /*0000*/ 	.byte	0x04, 0x37
        /*0002*/ 	.short	(.L_462 - .L_461)
.L_461:
        /*0004*/ 	.word	0x00000082


	//----- nvinfo : EIATTR_KPARAM_INFO
	.align		4
.L_462:
        /*0008*/ 	.byte	0x04, 0x17
        /*000a*/ 	.short	(.L_464 - .L_463)
.L_463:
        /*000c*/ 	.word	0x00000000
        /*0010*/ 	.short	0x0000
        /*0012*/ 	.short	0x0000
        /*0014*/ 	.byte	0x00, 0xf0, 0x01, 0x28


	//----- nvinfo : EIATTR_SPARSE_MMA_MASK
	.align		4
.L_464:
        /*0018*/ 	.byte	0x03, 0x50
        /*001a*/ 	.short	0x0000


	//----- nvinfo : EIATTR_MAXREG_COUNT
	.align		4
        /*001c*/ 	.byte	0x03, 0x1b
        /*001e*/ 	.short	0x00a8


	//----- nvinfo : EIATTR_MERCURY_ISA_VERSION
	.align		4
        /*0020*/ 	.byte	0x03, 0x5f
        /*0022*/ 	.short	0x0101


	//----- nvinfo : EIATTR_VRC_CTA_INIT_COUNT
	.align		4
        /*0024*/ 	.byte	0x02, 0x4a
	.zero		1
	.zero		1


	//----- nvinfo : EIATTR_EXIT_INSTR_OFFSETS
	.align		4
        /*0028*/ 	.byte	0x04, 0x1c
        /*002a*/ 	.short	(.L_466 - .L_465)


	//   ....[0]....
.L_465:
        /*002c*/ 	.word	0x00000010


	//----- nvinfo : EIATTR_MAX_THREADS
	.align		4
.L_466:
        /*0030*/ 	.byte	0x04, 0x05
        /*0032*/ 	.short	(.L_468 - .L_467)
.L_467:
        /*0034*/ 	.word	0x00000180
        /*0038*/ 	.word	0x00000001
        /*003c*/ 	.word	0x00000001


	//----- nvinfo : EIATTR_CBANK_PARAM_SIZE
	.align		4
.L_468:
        /*0040*/ 	.byte	0x03, 0x19
        /*0042*/ 	.short	0x0a00


	//----- nvinfo : EIATTR_PARAM_CBANK
	.align		4
        /*0044*/ 	.byte	0x04, 0x0a
        /*0046*/ 	.short	(.L_470 - .L_469)
	.align		4
.L_469:
        /*0048*/ 	.word	index@(.nv.constant0._ZN7cutlass13device_kernelIN5flash11enable_sm90INS1_16FlashAttnFwdSm90INS1_25CollectiveMainloopFwdSm90ILi2EN4cute5tupleIJNS5_1CILi1EEES8_S8_EEENS6_IJNS7_ILi128EEENS7_ILi160EEENS7_ILi192EEEEEELi192ENS_12float_e4m3_tEfNS_4arch4Sm90ELb1ELb0ELb1ELb0ELb0ELb0ELb0ELb1ELb1ELb1ELb1ELb0EEENS1_21CollectiveEpilogueFwdINS6_IJSA_SC_SB_EEES9_NS_10bfloat16_tESG_Li256ELb0ELb1ELb1ELb1EEENS1_19SingleTileSchedulerILb0ELb1ELb1ELi128EEEEEEEEEvNT_6ParamsE)
        /*004c*/ 	.short	0x0380
        /*004e*/ 	.short	0x0a00


	//----- nvinfo : EIATTR_SW_WAR
	.align		4
.L_470:
        /*0050*/ 	.byte	0x04, 0x36
        /*0052*/ 	.short	(.L_472 - .L_471)
.L_471:
        /*0054*/ 	.word	0x00000008
.L_472:


//--------------------- .nv.info._ZN7cutlass13device_kernelIN5flash11enable_sm90INS1_16FlashAttnFwdSm90INS1_25CollectiveMainloopFwdSm90ILi2EN4cute5tupleIJNS5_1CILi1EEES8_S8_EEENS6_IJNS7_ILi128EEENS7_ILi160EEENS7_ILi192EEEEEELi192ENS_12float_e4m3_tEfNS_4arch4Sm90ELb1ELb0ELb1ELb1ELb0ELb0ELb0ELb1ELb1ELb1ELb1ELb0EEENS1_21CollectiveEpilogueFwdINS6_IJSA_SC_SB_EEES9_NS_10bfloat16_tESG_Li256ELb1ELb1ELb1ELb1EEENS1_36VarlenDynamicPersistentTileSchedulerILi128ELi160ELi256ELi128ELb1ELb1ELb1ELb1ELb1ELb1EEEEEEEEEvNT_6ParamsE --------------------------
	.section	.nv.info._ZN7cutlass13device_kernelIN5flash11enable_sm90INS1_16FlashAttnFwdSm90INS1_25CollectiveMainloopFwdSm90ILi2EN4cute5tupleIJNS5_1CILi1EEES8_S8_EEENS6_IJNS7_ILi128EEENS7_ILi160EEENS7_ILi192EEEEEELi192ENS_12float_e4m3_tEfNS_4arch4Sm90ELb1ELb0ELb1ELb1ELb0ELb0ELb0ELb1ELb1ELb1ELb1ELb0EEENS1_21CollectiveEpilogueFwdINS6_IJSA_SC_SB_EEES9_NS_10bfloat16_tESG_Li256ELb1ELb1ELb1ELb1EEENS1_36VarlenDynamicPersistentTileSchedulerILi128ELi160ELi256ELi128ELb1ELb1ELb1ELb1ELb1ELb1EEEEEEEEEvNT_6ParamsE,"",@"SHT_CUDA_INFO"
	.sectionflags	@""
	.align	4


	//----- nvinfo : EIATTR_CUDA_API_VERSION
	.align		4
        /*0000*/ 	.byte	0x04, 0x37
        /*0002*/ 	.short	(.L_474 - .L_473)
.L_473:
        /*0004*/ 	.word	0x00000082


	//----- nvinfo : EIATTR_KPARAM_INFO
	.align		4
.L_474:
        /*0008*/ 	.byte	0x04, 0x17
        /*000a*/ 	.short	(.L_476 - .L_475)
.L_475:
        /*000c*/ 	.word	0x00000000
        /*0010*/ 	.short	0x0000
        /*0012*/ 	.short	0x0000
        /*0014*/ 	.byte	0x00, 0xf0, 0x01, 0x2a


	//----- nvinfo : EIATTR_SPARSE_MMA_MASK
	.align		4
.L_476:
        /*0018*/ 	.byte	0x03, 0x50
        /*001a*/ 	.short	0x0000


	//----- nvinfo : EIATTR_MAXREG_COUNT
	.align		4
        /*001c*/ 	.byte	0x03, 0x1b
        /*001e*/ 	.short	0x00a8


	//----- nvinfo : EIATTR_MERCURY_ISA_VERSION
	.align		4
        /*0020*/ 	.byte	0x03, 0x5f
        /*0022*/ 	.short	0x0101


	//----- nvinfo : EIATTR_VRC_CTA_INIT_COUNT
	.align		4
        /*0024*/ 	.byte	0x02, 0x4a
	.zero		1
	.zero		1


	//----- nvinfo : EIATTR_EXIT_INSTR_OFFSETS
	.align		4
        /*0028*/ 	.byte	0x04, 0x1c
        /*002a*/ 	.short	(.L_478 - .L_477)


	//   ....[0]....
.L_477:
        /*002c*/ 	.word	0x00000010


	//----- nvinfo : EIATTR_MAX_THREADS
	.align		4
.L_478:
        /*0030*/ 	.byte	0x04, 0x05
        /*0032*/ 	.short	(.L_480 - .L_479)
.L_479:
        /*0034*/ 	.word	0x00000180
        /*0038*/ 	.word	0x00000001
        /*003c*/ 	.word	0x00000001


	//----- nvinfo : EIATTR_CBANK_PARAM_SIZE
	.align		4
.L_480:
        /*0040*/ 	.byte	0x03, 0x19
        /*0042*/ 	.short	0x0a80


	//----- nvinfo : EIATTR_PARAM_CBANK
	.align		4
        /*0044*/ 	.byte	0x04, 0x0a
        /*0046*/ 	.short	(.L_482 - .L_481)
	.align		4
.L_481:
        /*0048*/ 	.word	index@(.nv.constant0._ZN7cutlass13device_kernelIN5flash11enable_sm90INS1_16FlashAttnFwdSm90INS1_25CollectiveMainloopFwdSm90ILi2EN4cute5tupleIJNS5_1CILi1EEES8_S8_EEENS6_IJNS7_ILi128EEENS7_ILi160EEENS7_ILi192EEEEEELi192ENS_12float_e4m3_tEfNS_4arch4Sm90ELb1ELb0ELb1ELb1ELb0ELb0ELb0ELb1ELb1ELb1ELb1ELb0EEENS1_21CollectiveEpilogueFwdINS6_IJSA_SC_SB_EEES9_NS_10bfloat16_tESG_Li256ELb1ELb1ELb1ELb1EEENS1_36VarlenDynamicPersistentTileSchedulerILi128ELi160ELi256ELi128ELb1ELb1ELb1ELb1ELb1ELb1EEEEEEEEEvNT_6ParamsE)
        /*004c*/ 	.short	0x0380
        /*004e*/ 	.short	0x0a80


	//----- nvinfo : EIATTR_SW_WAR
	.align		4
.L_482:
        /*0050*/ 	.byte	0x04, 0x36
        /*0052*/ 	.short	(.L_484 - .L_483)
.L_483:
        /*0054*/ 	.word	0x00000008
.L_484:


//--------------------- .nv.info._ZN7cutlass13device_kernelIN5flash11enable_sm90INS1_16FlashAttnFwdSm90INS1_25CollectiveMainloopFwdSm90ILi2EN4cute5tupleIJNS5_1CILi1EEES8_S8_EEENS6_IJNS7_ILi128EEENS7_ILi160EEENS7_ILi192EEEEEELi192ENS_12float_e4m3_tEfNS_4arch4Sm90ELb1ELb0ELb1ELb1ELb0ELb1ELb0ELb1ELb1ELb1ELb1ELb0EEENS1_21CollectiveEpilogueFwdINS6_IJSA_SC_SB_EEES9_NS_10bfloat16_tESG_Li256ELb1ELb1ELb1ELb1EEENS1_36VarlenDynamicPersistentTileSchedulerILi128ELi160ELi256ELi128ELb1ELb1ELb1ELb1ELb1ELb1EEEEEEEEEvNT_6ParamsE --------------------------
	.section	.nv.info._ZN7cutlass13device_kernelIN5flash11enable_sm90INS1_16FlashAttnFwdSm90INS1_25CollectiveMainloopFwdSm90ILi2EN4cute5tupleIJNS5_1CILi1EEES8_S8_EEENS6_IJNS7_ILi128EEENS7_ILi160EEENS7_ILi192EEEEEELi192ENS_12float_e4m3_tEfNS_4arch4Sm90ELb1ELb0ELb1ELb1ELb0ELb1ELb0ELb1ELb1ELb1ELb1ELb0EEENS1_21CollectiveEpilogueFwdINS6_IJSA_SC_SB_EEES9_NS_10bfloat16_tESG_Li256ELb1ELb1ELb1ELb1EEENS1_36VarlenDynamicPersistentTileSchedulerILi128ELi160ELi256ELi128ELb1ELb1ELb1ELb1ELb1ELb1EEEEEEEEEvNT_6ParamsE,"",@"SHT_CUDA_INFO"
	.sectionflags	@""
	.align	4


	//----- nvinfo : EIATTR_CUDA_API_VERSION
	.align		4
        /*0000*/ 	.byte	0x04, 0x37
        /*0002*/ 	.short	(.L_486 - .L_485)
.L_485:
        /*0004*/ 	.word	0x00000082


	//----- nvinfo : EIATTR_KPARAM_INFO
	.align		4
.L_486:
        /*0008*/ 	.byte	0x04, 0x17
        /*000a*/ 	.short	(.L_488 - .L_487)
.L_487:
        /*000c*/ 	.word	0x00000000
        /*0010*/ 	.short	0x0000
        /*0012*/ 	.short	0x0000
        /*0014*/ 	.byte	0x00, 0xf0, 0x01, 0x2a


	//----- nvinfo : EIATTR_SPARSE_MMA_MASK
	.align		4
.L_488:
        /*0018*/ 	.byte	0x03, 0x50
        /*001a*/ 	.short	0x0000


	//----- nvinfo : EIATTR_MAXREG_COUNT
	.align		4
        /*001c*/ 	.byte	0x03, 0x1b
        /*001e*/ 	.short	0x00a8


	//----- nvinfo : EIATTR_MERCURY_ISA_VERSION
	.align		4
        /*0020*/ 	.byte	0x03, 0x5f
        /*0022*/ 	.short	0x0101


	//----- nvinfo : EIATTR_VRC_CTA_INIT_COUNT
	.align		4
        /*0024*/ 	.byte	0x02, 0x4a
	.zero		1
	.zero		1


	//----- nvinfo : EIATTR_EXIT_INSTR_OFFSETS
	.align		4
        /*0028*/ 	.byte	0x04, 0x1c
        /*002a*/ 	.short	(.L_490 - .L_489)


	//   ....[0]....
.L_489:
        /*002c*/ 	.word	0x00000010


	//----- nvinfo : EIATTR_MAX_THREADS
	.align		4
.L_490:
        /*0030*/ 	.byte	0x04, 0x05
        /*0032*/ 	.short	(.L_492 - .L_491)
.L_491:
        /*0034*/ 	.word	0x00000180
        /*0038*/ 	.word	0x00000001
        /*003c*/ 	.word	0x00000001


	//----- nvinfo : EIATTR_CBANK_PARAM_SIZE
	.align		4
.L_492:
        /*0040*/ 	.byte	0x03, 0x19
        /*0042*/ 	.short	0x0a80


	//----- nvinfo : EIATTR_PARAM_CBANK
	.align		4
        /*0044*/ 	.byte	0x04, 0x0a
        /*0046*/ 	.short	(.L_494 - .L_493)
	.align		4
.L_493:
        /*0048*/ 	.word	index@(.nv.constant0._ZN7cutlass13device_kernelIN5flash11enable_sm90INS1_16FlashAttnFwdSm90INS1_25CollectiveMainloopFwdSm90ILi2EN4cute5tupleIJNS5_1CILi1EEES8_S8_EEENS6_IJNS7_ILi128EEENS7_ILi160EEENS7_ILi192EEEEEELi192ENS_12float_e4m3_tEfNS_4arch4Sm90ELb1ELb0ELb1ELb1ELb0ELb1ELb0ELb1ELb1ELb1ELb1ELb0EEENS1_21CollectiveEpilogueFwdINS6_IJSA_SC_SB_EEES9_NS_10bfloat16_tESG_Li256ELb1ELb1ELb1ELb1EEENS1_36VarlenDynamicPersistentTileSchedulerILi128ELi160ELi256ELi128ELb1ELb1ELb1ELb1ELb1ELb1EEEEEEEEEvNT_6ParamsE)
        /*004c*/ 	.short	0x0380
        /*004e*/ 	.short	0x0a80


	//----- nvinfo : EIATTR_SW_WAR
	.align		4
.L_494:
        /*0050*/ 	.byte	0x04, 0x36
        /*0052*/ 	.short	(.L_496 - .L_495)
.L_495:
        /*0054*/ 	.word	0x00000008
.L_496:


//--------------------- .nv.info._ZN7cutlass13device_kernelIN5flash11enable_sm90INS1_16FlashAttnFwdSm90INS1_25CollectiveMainloopFwdSm90ILi2EN4cute5tupleIJNS5_1CILi1EEES8_S8_EEENS6_IJNS7_ILi128EEENS7_ILi224EEESA_EEELi128ENS_12float_e4m3_tEfNS_4arch4Sm90ELb0ELb0ELb1ELb0ELb0ELb0ELb0ELb1ELb1ELb1ELb1ELb0EEENS1_21CollectiveEpilogueFwdINS6_IJSA_SA_SB_EEES9_NS_10bfloat16_tESF_Li256ELb0ELb1ELb1ELb1EEENS1_19SingleTileSchedulerILb0ELb1ELb1ELi128EEEEEEEEEvNT_6ParamsE --------------------------
	.section	.nv.info._ZN7cutlass13device_kernelIN5flash11enable_sm90INS1_16FlashAttnFwdSm90INS1_25CollectiveMainloopFwdSm90ILi2EN4cute5tupleIJNS5_1CILi1EEES8_S8_EEENS6_IJNS7_ILi128EEENS7_ILi224EEESA_EEELi128ENS_12float_e4m3_tEfNS_4arch4Sm90ELb0ELb0ELb1ELb0ELb0ELb0ELb0ELb1ELb1ELb1ELb1ELb0EEENS1_21CollectiveEpilogueFwdINS6_IJSA_SA_SB_EEES9_NS_10bfloat16_tESF_Li256ELb0ELb1ELb1ELb1EEENS1_19SingleTileSchedulerILb0ELb1ELb1ELi128EEEEEEEEEvNT_6ParamsE,"",@"SHT_CUDA_INFO"
	.sectionflags	@""
	.align	4


	//----- nvinfo : EIATTR_CUDA_API_VERSION
	.align		4
        /*0000*/ 	.byte	0x04, 0x37
        /*0002*/ 	.short	(.L_498 - .L_497)
.L_497:
        /*0004*/ 	.word	0x00000082


	//----- nvinfo : EIATTR_KPARAM_INFO
	.align		4
.L_498:
        /*0008*/ 	.byte	0x04, 0x17
        /*000a*/ 	.short	(.L_500 - .L_499)
.L_499:
        /*000c*/ 	.word	0x00000000
        /*0010*/ 	.short	0x0000
        /*0012*/ 	.short	0x0000
        /*0014*/ 	.byte	0x00, 0xf0, 0x01, 0x28


	//----- nvinfo : EIATTR_SPARSE_MMA_MASK
	.align		4
.L_500:
        /*0018*/ 	.byte	0x03, 0x50
        /*001a*/ 	.short	0x0000


	//----- nvinfo : EIATTR_MAXREG_COUNT
	.align		4
        /*001c*/ 	.byte	0x03, 0x1b
        /*001e*/ 	.short	0x00a8


	//----- nvinfo : EIATTR_MERCURY_ISA_VERSION
	.align		4
        /*0020*/ 	.byte	0x03, 0x5f
        /*0022*/ 	.short	0x0101


	//----- nvinfo : EIATTR_VRC_CTA_INIT_COUNT
	.align		4
        /*0024*/ 	.byte	0x02, 0x4a
	.zero		1
	.zero		1


	//----- nvinfo : EIATTR_EXIT_INSTR_OFFSETS
	.align		4
        /*0028*/ 	.byte	0x04, 0x1c
        /*002a*/ 	.short	(.L_502 - .L_501)


	//   ....[0]....
.L_501:
        /*002c*/ 	.word	0x00000010


	//----- nvinfo : EIATTR_MAX_THREADS
	.align		4
.L_502:
        /*0030*/ 	.byte	0x04, 0x05
        /*0032*/ 	.short	(.L_504 - .L_503)
.L_503:
        /*0034*/ 	.word	0x00000180
        /*0038*/ 	.word	0x00000001
        /*003c*/ 	.word	0x00000001


	//----- nvinfo : EIATTR_CBANK_PARAM_SIZE
	.align		4
.L_504:
        /*0040*/ 	.byte	0x03, 0x19
        /*0042*/ 	.short	0x0a00


	//----- nvinfo : EIATTR_PARAM_CBANK
	.align		4
        /*0044*/ 	.byte	0x04, 0x0a
        /*0046*/ 	.short	(.L_506 - .L_505)
	.align		4
.L_505:
        /*0048*/ 	.word	index@(.nv.constant0._ZN7cutlass13device_kernelIN5flash11enable_sm90INS1_16FlashAttnFwdSm90INS1_25CollectiveMainloopFwdSm90ILi2EN4cute5tupleIJNS5_1CILi1EEES8_S8_EEENS6_IJNS7_ILi128EEENS7_ILi224EEESA_EEELi128ENS_12float_e4m3_tEfNS_4arch4Sm90ELb0ELb0ELb1ELb0ELb0ELb0ELb0ELb1ELb1ELb1ELb1ELb0EEENS1_21CollectiveEpilogueFwdINS6_IJSA_SA_SB_EEES9_NS_10bfloat16_tESF_Li256ELb0ELb1ELb1ELb1EEENS1_19SingleTileSchedulerILb0ELb1ELb1ELi128EEEEEEEEEvNT_6ParamsE)
        /*004c*/ 	.short	0x0380
        /*004e*/ 	.short	0x0a00


	//----- nvinfo : EIATTR_SW_WAR
	.align		4
.L_506:
        /*0050*/ 	.byte	0x04, 0x36
        /*0052*/ 	.short	(.L_508 - .L_507)
.L_507:
        /*0054*/ 	.word	0x00000008
.L_508:


//--------------------- .nv.info._ZN7cutlass13device_kernelIN5flash11enable_sm90INS1_16FlashAttnFwdSm90INS1_25CollectiveMainloopFwdSm90ILi2EN4cute5tupleIJNS5_1CILi1EEES8_S8_EEENS6_IJNS7_ILi128EEENS7_ILi224EEESA_EEELi128ENS_12float_e4m3_tEfNS_4arch4Sm90ELb0ELb0ELb1ELb1ELb0ELb0ELb0ELb1ELb1ELb1ELb1ELb0EEENS1_21CollectiveEpilogueFwdINS6_IJSA_SA_SB_EEES9_NS_10bfloat16_tESF_Li256ELb1ELb1ELb1ELb1EEENS1_36VarlenDynamicPersistentTileSchedulerILi128ELi224ELi256ELi128ELb1ELb1ELb1ELb0ELb1ELb1EEEEEEEEEvNT_6ParamsE --------------------------
	.section	.nv.info._ZN7cutlass13device_kernelIN5flash11enable_sm90INS1_16FlashAttnFwdSm90INS1_25CollectiveMainloopFwdSm90ILi2EN4cute5tupleIJNS5_1CILi1EEES8_S8_EEENS6_IJNS7_ILi128EEENS7_ILi224EEESA_EEELi128ENS_12float_e4m3_tEfNS_4arch4Sm90ELb0ELb0ELb1ELb1ELb0ELb0ELb0ELb1ELb1ELb1ELb1ELb0EEENS1_21CollectiveEpilogueFwdINS6_IJSA_SA_SB_EEES9_NS_10bfloat16_tESF_Li256ELb1ELb1ELb1ELb1EEENS1_36VarlenDynamicPersistentTileSchedulerILi128ELi224ELi256ELi128ELb1ELb1ELb1ELb0ELb1ELb1EEEEEEEEEvNT_6ParamsE,"",@"SHT_CUDA_INFO"
	.sectionflags	@""
	.align	4


	//----- nvinfo : EIATTR_CUDA_API_VERSION
	.align		4
        /*0000*/ 	.byte	0x04, 0x37
        /*0002*/ 	.short	(.L_510 - .L_509)
.L_509:
        /*0004*/ 	.word	0x00000082


	//----- nvinfo : EIATTR_KPARAM_INFO
	.align		4
.L_510:
        /*0008*/ 	.byte	0x04, 0x17
        /*000a*/ 	.short	(.L_512 - .L_511)
.L_511:
        /*000c*/ 	.word	0x00000000
        /*0010*/ 	.short	0x0000
        /*0012*/ 	.short	0x0000
        /*0014*/ 	.byte	0x00, 0xf0, 0x01, 0x2a


	//----- nvinfo : EIATTR_SPARSE_MMA_MASK
	.align		4
.L_512:
        /*0018*/ 	.byte	0x03, 0x50
        /*001a*/ 	.short	0x0000


	//----- nvinfo : EIATTR_MAXREG_COUNT
	.align		4
        /*001c*/ 	.byte	0x03, 0x1b
        /*001e*/ 	.short	0x00a8


	//----- nvinfo : EIATTR_MERCURY_ISA_VERSION
	.align		4
        /*0020*/ 	.byte	0x03, 0x5f
        /*0022*/ 	.short	0x0101


	//----- nvinfo : EIATTR_VRC_CTA_INIT_COUNT
	.align		4
        /*0024*/ 	.byte	0x02, 0x4a
	.zero		1
	.zero		1


	//----- nvinfo : EIATTR_EXIT_INSTR_OFFSETS
	.align		4
        /*0028*/ 	.byte	0x04, 0x1c
        /*002a*/ 	.short	(.L_514 - .L_513)


	//   ....[0]....
.L_513:
        /*002c*/ 	.word	0x00000010


	//----- nvinfo : EIATTR_MAX_THREADS
	.align		4
.L_514:
        /*0030*/ 	.byte	0x04, 0x05
        /*0032*/ 	.short	(.L_516 - .L_515)
.L_515:
        /*0034*/ 	.word	0x00000180
        /*0038*/ 	.word	0x00000001
        /*003c*/ 	.word	0x00000001


	//----- nvinfo : EIATTR_CBANK_PARAM_SIZE
	.align		4
.L_516:
        /*0040*/ 	.byte	0x03, 0x19
        /*0042*/ 	.short	0x0a80


	//----- nvinfo : EIATTR_PARAM_CBANK
	.align		4
        /*0044*/ 	.byte	0x04, 0x0a
        /*0046*/ 	.short	(.L_518 - .L_517)
	.align		4
.L_517:
        /*0048*/ 	.word	index@(.nv.constant0._ZN7cutlass13device_kernelIN5flash11enable_sm90INS1_16FlashAttnFwdSm90INS1_25CollectiveMainloopFwdSm90ILi2EN4cute5tupleIJNS5_1CILi1EEES8_S8_EEENS6_IJNS7_ILi128EEENS7_ILi224EEESA_EEELi128ENS_12float_e4m3_tEfNS_4arch4Sm90ELb0ELb0ELb1ELb1ELb0ELb0ELb0ELb1ELb1ELb1ELb1ELb0EEENS1_21CollectiveEpilogueFwdINS6_IJSA_SA_SB_EEES9_NS_10bfloat16_tESF_Li256ELb1ELb1ELb1ELb1EEENS1_36VarlenDynamicPersistentTileSchedulerILi128ELi224ELi256ELi128ELb1ELb1ELb1ELb0ELb1ELb1EEEEEEEEEvNT_6ParamsE)
        /*004c*/ 	.short	0x0380
        /*004e*/ 	.short	0x0a80


	//----- nvinfo : EIATTR_SW_WAR
	.align		4
.L_518:
        /*0050*/ 	.byte	0x04, 0x36
        /*0052*/ 	.short	(.L_520 - .L_519)
.L_519:
        /*0054*/ 	.word	0x00000008
.L_520:


//--------------------- .nv.info._ZN7cutlass13device_kernelIN5flash11enable_sm90INS1_16FlashAttnFwdSm90INS1_25CollectiveMainloopFwdSm90ILi2EN4cute5tupleIJNS5_1CILi1EEES8_S8_EEENS6_IJNS7_ILi128EEENS7_ILi224EEESA_EEELi128ENS_12float_e4m3_tEfNS_4arch4Sm90ELb0ELb0ELb1ELb1ELb0ELb1ELb0ELb1ELb1ELb1ELb1ELb0EEENS1_21CollectiveEpilogueFwdINS6_IJSA_SA_SB_EEES9_NS_10bfloat16_tESF_Li256ELb1ELb1ELb1ELb1EEENS1_36VarlenDynamicPersistentTileSchedulerILi128ELi224ELi256ELi128ELb1ELb1ELb1ELb0ELb1ELb1EEEEEEEEEvNT_6ParamsE --------------------------
	.section	.nv.info._ZN7cutlass13device_kernelIN5flash11enable_sm90INS1_16FlashAttnFwdSm90INS1_25CollectiveMainloopFwdSm90ILi2EN4cute5tupleIJNS5_1CILi1EEES8_S8_EEENS6_IJNS7_ILi128EEENS7_ILi224EEESA_EEELi128ENS_12float_e4m3_tEfNS_4arch4Sm90ELb0ELb0ELb1ELb1ELb0ELb1ELb0ELb1ELb1ELb1ELb1ELb0EEENS1_21CollectiveEpilogueFwdINS6_IJSA_SA_SB_EEES9_NS_10bfloat16_tESF_Li256ELb1ELb1ELb1ELb1EEENS1_36VarlenDynamicPersistentTileSchedulerILi128ELi224ELi256ELi128ELb1ELb1ELb1ELb0ELb1ELb1EEEEEEEEEvNT_6ParamsE,"",@"SHT_CUDA_INFO"
	.sectionflags	@""
	.align	4


	//----- nvinfo : EIATTR_CUDA_API_VERSION
	.align		4
        /*0000*/ 	.byte	0x04, 0x37
        /*0002*/ 	.short	(.L_522 - .L_521)
.L_521:
        /*0004*/ 	.word	0x00000082


	//----- nvinfo : EIATTR_KPARAM_INFO
	.align		4
.L_522:
        /*0008*/ 	.byte	0x04, 0x17
        /*000a*/ 	.short	(.L_524 - .L_523)
.L_523:
        /*000c*/ 	.word	0x00000000
        /*0010*/ 	.short	0x0000
        /*0012*/ 	.short	0x0000
        /*0014*/ 	.byte	0x00, 0xf0, 0x01, 0x2a


	//----- nvinfo : EIATTR_SPARSE_MMA_MASK
	.align		4
.L_524:
        /*0018*/ 	.byte	0x03, 0x50
        /*001a*/ 	.short	0x0000


	//----- nvinfo : EIATTR_MAXREG_COUNT
	.align		4
        /*001c*/ 	.byte	0x03, 0x1b
        /*001e*/ 	.short	0x00a8


	//----- nvinfo : EIATTR_MERCURY_ISA_VERSION
	.align		4
        /*0020*/ 	.byte	0x03, 0x5f
        /*0022*/ 	.short	0x0101


	//----- nvinfo : EIATTR_VRC_CTA_INIT_COUNT
	.align		4
        /*0024*/ 	.byte	0x02, 0x4a
	.zero		1
	.zero		1


	//----- nvinfo : EIATTR_EXIT_INSTR_OFFSETS
	.align		4
        /*0028*/ 	.byte	0x04, 0x1c
        /*002a*/ 	.short	(.L_526 - .L_525)


	//   ....[0]....
.L_525:
        /*002c*/ 	.word	0x00000010


	//----- nvinfo : EIATTR_MAX_THREADS
	.align		4
.L_526:
        /*0030*/ 	.byte	0x04, 0x05
        /*0032*/ 	.short	(.L_528 - .L_527)
.L_527:
        /*0034*/ 	.word	0x00000180
        /*0038*/ 	.word	0x00000001
        /*003c*/ 	.word	0x00000001


	//----- nvinfo : EIATTR_CBANK_PARAM_SIZE
	.align		4
.L_528:
        /*0040*/ 	.byte	0x03, 0x19
        /*0042*/ 	.short	0x0a80


	//----- nvinfo : EIATTR_PARAM_CBANK
	.align		4
        /*0044*/ 	.byte	0x04, 0x0a
        /*0046*/ 	.short	(.L_530 - .L_529)
	.align		4
.L_529:
        /*0048*/ 	.word	index@(.nv.constant0._ZN7cutlass13device_kernelIN5flash11enable_sm90INS1_16FlashAttnFwdSm90INS1_25CollectiveMainloopFwdSm90ILi2EN4cute5tupleIJNS5_1CILi1EEES8_S8_EEENS6_IJNS7_ILi128EEENS7_ILi224EEESA_EEELi128ENS_12float_e4m3_tEfNS_4arch4Sm90ELb0ELb0ELb1ELb1ELb0ELb1ELb0ELb1ELb1ELb1ELb1ELb0EEENS1_21CollectiveEpilogueFwdINS6_IJSA_SA_SB_EEES9_NS_10bfloat16_tESF_Li256ELb1ELb1ELb1ELb1EEENS1_36VarlenDynamicPersistentTileSchedulerILi128ELi224ELi256ELi128ELb1ELb1ELb1ELb0ELb1ELb1EEEEEEEEEvNT_6ParamsE)
        /*004c*/ 	.short	0x0380
        /*004e*/ 	.short	0x0a80


	//----- nvinfo : EIATTR_SW_WAR
	.align		4
.L_530:
        /*0050*/ 	.byte	0x04, 0x36
        /*0052*/ 	.short	(.L_532 - .L_531)
.L_531:
        /*0054*/ 	.word	0x00000008
.L_532:


//--------------------- .nv.info._ZN7cutlass13device_kernelIN5flash11enable_sm90INS1_16FlashAttnFwdSm90INS1_25CollectiveMainloopFwdSm90ILi2EN4cute5tupleIJNS5_1CILi1EEES8_S8_EEENS6_IJNS7_ILi128EEENS7_ILi192EEESA_EEELi128ENS_12float_e4m3_tEfNS_4arch4Sm90ELb0ELb1ELb1ELb0ELb0ELb0ELb0ELb1ELb1ELb1ELb1ELb0EEENS1_21CollectiveEpilogueFwdINS6_IJSA_SA_SB_EEES9_NS_10bfloat16_tESF_Li256ELb0ELb1ELb1ELb1EEENS1_19SingleTileSchedulerILb0ELb1ELb1ELi128EEEEEEEEEvNT_6ParamsE --------------------------
	.section	.nv.info._ZN7cutlass13device_kernelIN5flash11enable_sm90INS1_16FlashAttnFwdSm90INS1_25CollectiveMainloopFwdSm90ILi2EN4cute5tupleIJNS5_1CILi1EEES8_S8_EEENS6_IJNS7_ILi128EEENS7_ILi192EEESA_EEELi128ENS_12float_e4m3_tEfNS_4arch4Sm90ELb0ELb1ELb1ELb0ELb0ELb0ELb0ELb1ELb1ELb1ELb1ELb0EEENS1_21CollectiveEpilogueFwdINS6_IJSA_SA_SB_EEES9_NS_10bfloat16_tESF_Li256ELb0ELb1ELb1ELb1EEENS1_19SingleTileSchedulerILb0ELb1ELb1ELi128EEEEEEEEEvNT_6ParamsE,"",@"SHT_CUDA_INFO"
	.sectionflags	@""
	.align	4


	//----- nvinfo : EIATTR_CUDA_API_VERSION
	.align		4
        /*0000*/ 	.byte	0x04, 0x37
        /*0002*/ 	.short	(.L_534 - .L_533)
.L_533:
        /*0004*/ 	.word	0x00000082


	//----- nvinfo : EIATTR_KPARAM_INFO
	.align		4
.L_534:
        /*0008*/ 	.byte	0x04, 0x17
        /*000a*/ 	.short	(.L_536 - .L_535)
.L_535:
        /*000c*/ 	.word	0x00000000
        /*0010*/ 	.short	0x0000
        /*0012*/ 	.short	0x0000
        /*0014*/ 	.byte	0x00, 0xf0, 0x01, 0x28


	//----- nvinfo : EIATTR_SPARSE_MMA_MASK
	.align		4
.L_536:
        /*0018*/ 	.byte	0x03, 0x50
        /*001a*/ 	.short	0x0000


	//----- nvinfo : EIATTR_MAXREG_COUNT
	.align		4
        /*001c*/ 	.byte	0x03, 0x1b
        /*001e*/ 	.short	0x00a8


	//----- nvinfo : EIATTR_MERCURY_ISA_VERSION
	.align		4
        /*0020*/ 	.byte	0x03, 0x5f
        /*0022*/ 	.short	0x0101


	//----- nvinfo : EIATTR_VRC_CTA_INIT_COUNT
	.align		4
        /*0024*/ 	.byte	0x02, 0x4a
	.zero		1
	.zero		1


	//----- nvinfo : EIATTR_EXIT_INSTR_OFFSETS
	.align		4
        /*0028*/ 	.byte	0x04, 0x1c
        /*002a*/ 	.short	(.L_538 - .L_537)


	//   ....[0]....
.L_537:
        /*002c*/ 	.word	0x00000010


	//----- nvinfo : EIATTR_MAX_THREADS
	.align		4
.L_538:
        /*0030*/ 	.byte	0x04, 0x05
        /*0032*/ 	.short	(.L_540 - .L_539)
.L_539:
        /*0034*/ 	.word	0x00000180
        /*0038*/ 	.word	0x00000001
        /*003c*/ 	.word	0x00000001


	//----- nvinfo : EIATTR_CBANK_PARAM_SIZE
	.align		4
.L_540:
        /*0040*/ 	.byte	0x03, 0x19
        /*0042*/ 	.short	0x0a00


	//----- nvinfo : EIATTR_PARAM_CBANK
	.align		4
        /*0044*/ 	.byte	0x04, 0x0a
        /*0046*/ 	.short	(.L_542 - .L_541)
	.align		4
.L_541:
        /*0048*/ 	.word	index@(.nv.constant0._ZN7cutlass13device_kernelIN5flash11enable_sm90INS1_16FlashAttnFwdSm90INS1_25CollectiveMainloopFwdSm90ILi2EN4cute5tupleIJNS5_1CILi1EEES8_S8_EEENS6_IJNS7_ILi128EEENS7_ILi192EEESA_EEELi128ENS_12float_e4m3_tEfNS_4arch4Sm90ELb0ELb1ELb1ELb0ELb0ELb0ELb0ELb1ELb1ELb1ELb1ELb0EEENS1_21CollectiveEpilogueFwdINS6_IJSA_SA_SB_EEES9_NS_10bfloat16_tESF_Li256ELb0ELb1ELb1ELb1EEENS1_19SingleTileSchedulerILb0ELb1ELb1ELi128EEEEEEEEEvNT_6ParamsE)
        /*004c*/ 	.short	0x0380
        /*004e*/ 	.short	0x0a00


	//----- nvinfo : EIATTR_SW_WAR
	.align		4
.L_542:
        /*0050*/ 	.byte	0x04, 0x36
        /*0052*/ 	.short	(.L_544 - .L_543)
.L_543:
        /*0054*/ 	.word	0x00000008
.L_544:


//--------------------- .nv.info._ZN7cutlass13device_kernelIN5flash11enable_sm90INS1_16FlashAttnFwdSm90INS1_25CollectiveMainloopFwdSm90ILi2EN4cute5tupleIJNS5_1CILi1EEES8_S8_EEENS6_IJNS7_ILi128EEENS7_ILi192EEESA_EEELi128ENS_12float_e4m3_tEfNS_4arch4Sm90ELb0ELb1ELb1ELb1ELb0ELb0ELb0ELb1ELb1ELb1ELb1ELb0EEENS1_21CollectiveEpilogueFwdINS6_IJSA_SA_SB_EEES9_NS_10bfloat16_tESF_Li256ELb1ELb1ELb1ELb1EEENS1_36VarlenDynamicPersistentTileSchedulerILi128ELi192ELi256ELi128ELb1ELb1ELb1ELb1ELb0ELb1EEEEEEEEEvNT_6ParamsE --------------------------
	.section	.nv.info._ZN7cutlass13device_kernelIN5flash11enable_sm90INS1_16FlashAttnFwdSm90INS1_25CollectiveMainloopFwdSm90ILi2EN4cute5tupleIJNS5_1CILi1EEES8_S8_EEENS6_IJNS7_ILi128EEENS7_ILi192EEESA_EEELi128ENS_12float_e4m3_tEfNS_4arch4Sm90ELb0ELb1ELb1ELb1ELb0ELb0ELb0ELb1ELb1ELb1ELb1ELb0EEENS1_21CollectiveEpilogueFwdINS6_IJSA_SA_SB_EEES9_NS_10bfloat16_tESF_Li256ELb1ELb1ELb1ELb1EEENS1_36VarlenDynamicPersistentTileSchedulerILi128ELi192ELi256ELi128ELb1ELb1ELb1ELb1ELb0ELb1EEEEEEEEEvNT_6ParamsE,"",@"SHT_CUDA_INFO"
	.sectionflags	@""
	.align	4


	//----- nvinfo : EIATTR_CUDA_API_VERSION
	.align		4
        /*0000*/ 	.byte	0x04, 0x37
        /*0002*/ 	.short	(.L_546 - .L_545)
.L_545:
        /*0004*/ 	.word	0x00000082


	//----- nvinfo : EIATTR_KPARAM_INFO
	.align		4
.L_546:
        /*0008*/ 	.byte	0x04, 0x17
        /*000a*/ 	.short	(.L_548 - .L_547)
.L_547:
        /*000c*/ 	.word	0x00000000
        /*0010*/ 	.short	0x0000
        /*0012*/ 	.short	0x0000
        /*0014*/ 	.byte	0x00, 0xf0, 0x01, 0x2a


	//----- nvinfo : EIATTR_SPARSE_MMA_MASK
	.align		4
.L_548:
        /*0018*/ 	.byte	0x03, 0x50
        /*001a*/ 	.short	0x0000


	//----- nvinfo : EIATTR_MAXREG_COUNT
	.align		4
        /*001c*/ 	.byte	0x03, 0x1b
        /*001e*/ 	.short	0x00a8


	//----- nvinfo : EIATTR_MERCURY_ISA_VERSION
	.align		4
        /*0020*/ 	.byte	0x03, 0x5f
        /*0022*/ 	.short	0x0101


	//----- nvinfo : EIATTR_VRC_CTA_INIT_COUNT
	.align		4
        /*0024*/ 	.byte	0x02, 0x4a
	.zero		1
	.zero		1


	//----- nvinfo : EIATTR_EXIT_INSTR_OFFSETS
	.align		4
        /*0028*/ 	.byte	0x04, 0x1c
        /*002a*/ 	.short	(.L_550 - .L_549)


	//   ....[0]....
.L_549:
        /*002c*/ 	.word	0x00000010


	//----- nvinfo : EIATTR_MAX_THREADS
	.align		4
.L_550:
        /*0030*/ 	.byte	0x04, 0x05
        /*0032*/ 	.short	(.L_552 - .L_551)
.L_551:
        /*0034*/ 	.word	0x00000180
        /*0038*/ 	.word	0x00000001
        /*003c*/ 	.word	0x00000001


	//----- nvinfo : EIATTR_CBANK_PARAM_SIZE
	.align		4
.L_552:
        /*0040*/ 	.byte	0x03, 0x19
        /*0042*/ 	.short	0x0a80


	//----- nvinfo : EIATTR_PARAM_CBANK
	.align		4
        /*0044*/ 	.byte	0x04, 0x0a
        /*0046*/ 	.short	(.L_554 - .L_553)
	.align		4
.L_553:
        /*0048*/ 	.word	index@(.nv.constant0._ZN7cutlass13device_kernelIN5flash11enable_sm90INS1_16FlashAttnFwdSm90INS1_25CollectiveMainloopFwdSm90ILi2EN4cute5tupleIJNS5_1CILi1EEES8_S8_EEENS6_IJNS7_ILi128EEENS7_ILi192EEESA_EEELi128ENS_12float_e4m3_tEfNS_4arch4Sm90ELb0ELb1ELb1ELb1ELb0ELb0ELb0ELb1ELb1ELb1ELb1ELb0EEENS1_21CollectiveEpilogueFwdINS6_IJSA_SA_SB_EEES9_NS_10bfloat16_tESF_Li256ELb1ELb1ELb1ELb1EEENS1_36VarlenDynamicPersistentTileSchedulerILi128ELi192ELi256ELi128ELb1ELb1ELb1ELb1ELb0ELb1EEEEEEEEEvNT_6ParamsE)
        /*004c*/ 	.short	0x0380
        /*004e*/ 	.short	0x0a80


	//----- nvinfo : EIATTR_SW_WAR
	.align		4
.L_554:
        /*0050*/ 	.byte	0x04, 0x36
        /*0052*/ 	.short	(.L_556 - .L_555)
.L_555:
        /*0054*/ 	.word	0x00000008
.L_556:


//--------------------- .nv.info._ZN7cutlass13device_kernelIN5flash11enable_sm90INS1_16FlashAttnFwdSm90INS1_25CollectiveMainloopFwdSm90ILi2EN4cute5tupleIJNS5_1CILi1EEES8_S8_EEENS6_IJNS7_ILi128EEENS7_ILi192EEESA_EEELi128ENS_12float_e4m3_tEfNS_4arch4Sm90ELb0ELb1ELb1ELb1ELb0ELb1ELb0ELb1ELb1ELb1ELb1ELb0EEENS1_21CollectiveEpilogueFwdINS6_IJSA_SA_SB_EEES9_NS_10bfloat16_tESF_Li256ELb1ELb1ELb1ELb1EEENS1_36VarlenDynamicPersistentTileSchedulerILi128ELi192ELi256ELi128ELb1ELb1ELb1ELb1ELb0ELb1EEEEEEEEEvNT_6ParamsE --------------------------
	.section	.nv.info._ZN7cutlass13device_kernelIN5flash11enable_sm90INS1_16FlashAttnFwdSm90INS1_25CollectiveMainloopFwdSm90ILi2EN4cute5tupleIJNS5_1CILi1EEES8_S8_EEENS6_IJNS7_ILi128EEENS7_ILi192EEESA_EEELi128ENS_12float_e4m3_tEfNS_4arch4Sm90ELb0ELb1ELb1ELb1ELb0ELb1ELb0ELb1ELb1ELb1ELb1ELb0EEENS1_21CollectiveEpilogueFwdINS6_IJSA_SA_SB_EEES9_NS_10bfloat16_tESF_Li256ELb1ELb1ELb1ELb1EEENS1_36VarlenDynamicPersistentTileSchedulerILi128ELi192ELi256ELi128ELb1ELb1ELb1ELb1ELb0ELb1EEEEEEEEEvNT_6ParamsE,"",@"SHT_CUDA_INFO"
	.sectionflags	@""
	.align	4


	//----- nvinfo : EIATTR_CUDA_API_VERSION
	.align		4
        /*0000*/ 	.byte	0x04, 0x37
        /*0002*/ 	.short	(.L_558 - .L_557)
.L_557:
        /*0004*/ 	.word	0x00000082


	//----- nvinfo : EIATTR_KPARAM_INFO
	.align		4
.L_558:
        /*0008*/ 	.byte	0x04, 0x17
        /*000a*/ 	.short	(.L_560 - .L_559)
.L_559:
        /*000c*/ 	.word	0x00000000
        /*0010*/ 	.short	0x0000
        /*0012*/ 	.short	0x0000
        /*0014*/ 	.byte	0x00, 0xf0, 0x01, 0x2a


	//----- nvinfo : EIATTR_SPARSE_MMA_MASK
	.align		4
.L_560:
        /*0018*/ 	.byte	0x03, 0x50
        /*001a*/ 	.short	0x0000


	//----- nvinfo : EIATTR_MAXREG_COUNT
	.align		4
        /*001c*/ 	.byte	0x03, 0x1b
        /*001e*/ 	.short	0x00a8


	//----- nvinfo : EIATTR_MERCURY_ISA_VERSION
	.align		4
        /*0020*/ 	.byte	0x03, 0x5f
        /*0022*/ 	.short	0x0101


	//----- nvinfo : EIATTR_VRC_CTA_INIT_COUNT
	.align		4
        /*0024*/ 	.byte	0x02, 0x4a
	.zero		1
	.zero		1


	//----- nvinfo : EIATTR_EXIT_INSTR_OFFSETS
	.align		4
        /*0028*/ 	.byte	0x04, 0x1c
        /*002a*/ 	.short	(.L_562 - .L_561)


	//   ....[0]....
.L_561:
        /*002c*/ 	.word	0x00000010


	//----- nvinfo : EIATTR_MAX_THREADS
	.align		4
.L_562:
        /*0030*/ 	.byte	0x04, 0x05
        /*0032*/ 	.short	(.L_564 - .L_563)
.L_563:
        /*0034*/ 	.word	0x00000180
        /*0038*/ 	.word	0x00000001
        /*003c*/ 	.word	0x00000001


	//----- nvinfo : EIATTR_CBANK_PARAM_SIZE
	.align		4
.L_564:
        /*0040*/ 	.byte	0x03, 0x19
        /*0042*/ 	.short	0x0a80


	//----- nvinfo : EIATTR_PARAM_CBANK
	.align		4
        /*0044*/ 	.byte	0x04, 0x0a
        /*0046*/ 	.short	(.L_566 - .L_565)
	.align		4
.L_565:
        /*0048*/ 	.word	index@(.nv.constant0._ZN7cutlass13device_kernelIN5flash11enable_sm90INS1_16FlashAttnFwdSm90INS1_25CollectiveMainloopFwdSm90ILi2EN4cute5tupleIJNS5_1CILi1EEES8_S8_EEENS6_IJNS7_ILi128EEENS7_ILi192EEESA_EEELi128ENS_12float_e4m3_tEfNS_4arch4Sm90ELb0ELb1ELb1ELb1ELb0ELb1ELb0ELb1ELb1ELb1ELb1ELb0EEENS1_21CollectiveEpilogueFwdINS6_IJSA_SA_SB_EEES9_NS_10bfloat16_tESF_Li256ELb1ELb1ELb1ELb1EEENS1_36VarlenDynamicPersistentTileSchedulerILi128ELi192ELi256ELi128ELb1ELb1ELb1ELb1ELb0ELb1EEEEEEEEEvNT_6ParamsE)
        /*004c*/ 	.short	0x0380
        /*004e*/ 	.short	0x0a80


	//----- nvinfo : EIATTR_SW_WAR
	.align		4
.L_566:
        /*0050*/ 	.byte	0x04, 0x36
        /*0052*/ 	.short	(.L_568 - .L_567)
.L_567:
        /*0054*/ 	.word	0x00000008
.L_568:


//--------------------- .nv.info._ZN7cutlass13device_kernelIN5flash11enable_sm90INS1_16FlashAttnFwdSm90INS1_25CollectiveMainloopFwdSm90ILi2EN4cute5tupleIJNS5_1CILi1EEES8_S8_EEENS6_IJNS7_ILi128EEENS7_ILi224EEESA_EEELi128ENS_12float_e4m3_tEfNS_4arch4Sm90ELb1ELb0ELb1ELb0ELb0ELb0ELb0ELb1ELb1ELb1ELb1ELb0EEENS1_21CollectiveEpilogueFwdINS6_IJSA_SA_SB_EEES9_NS_10bfloat16_tESF_Li256ELb0ELb1ELb1ELb1EEENS1_19SingleTileSchedulerILb0ELb1ELb1ELi128EEEEEEEEEvNT_6ParamsE --------------------------
	.section	.nv.info._ZN7cutlass13device_kernelIN5flash11enable_sm90INS1_16FlashAttnFwdSm90INS1_25CollectiveMainloopFwdSm90ILi2EN4cute5tupleIJNS5_1CILi1EEES8_S8_EEENS6_IJNS7_ILi128EEENS7_ILi224EEESA_EEELi128ENS_12float_e4m3_tEfNS_4arch4Sm90ELb1ELb0ELb1ELb0ELb0ELb0ELb0ELb1ELb1ELb1ELb1ELb0EEENS1_21CollectiveEpilogueFwdINS6_IJSA_SA_SB_EEES9_NS_10bfloat16_tESF_Li256ELb0ELb1ELb1ELb1EEENS1_19SingleTileSchedulerILb0ELb1ELb1ELi128EEEEEEEEEvNT_6ParamsE,"",@"SHT_CUDA_INFO"
	.sectionflags	@""
	.align	4


	//----- nvinfo : EIATTR_CUDA_API_VERSION
	.align		4
        /*0000*/ 	.byte	0x04, 0x37
        /*0002*/ 	.short	(.L_570 - .L_569)
.L_569:
        /*0004*/ 	.word	0x00000082


	//----- nvinfo : EIATTR_KPARAM_INFO
	.align		4
.L_570:
        /*0008*/ 	.byte	0x04, 0x17
        /*000a*/ 	.short	(.L_572 - .L_571)
.L_571:
        /*000c*/ 	.word	0x00000000
        /*0010*/ 	.short	0x0000
        /*0012*/ 	.short	0x0000
        /*0014*/ 	.byte	0x00, 0xf0, 0x01, 0x28


	//----- nvinfo : EIATTR_SPARSE_MMA_MASK
	.align		4
.L_572:
        /*0018*/ 	.byte	0x03, 0x50
        /*001a*/ 	.short	0x0000


	//----- nvinfo : EIATTR_MAXREG_COUNT
	.align		4
        /*001c*/ 	.byte	0x03, 0x1b
        /*001e*/ 	.short	0x00a8


	//----- nvinfo : EIATTR_MERCURY_ISA_VERSION
	.align		4
        /*0020*/ 	.byte	0x03, 0x5f
        /*0022*/ 	.short	0x0101


	//----- nvinfo : EIATTR_VRC_CTA_INIT_COUNT
	.align		4
        /*0024*/ 	.byte	0x02, 0x4a
	.zero		1
	.zero		1


	//----- nvinfo : EIATTR_EXIT_INSTR_OFFSETS
	.align		4
        /*0028*/ 	.byte	0x04, 0x1c
        /*002a*/ 	.short	(.L_574 - .L_573)


	//   ....[0]....
.L_573:
        /*002c*/ 	.word	0x00000010


	//----- nvinfo : EIATTR_MAX_THREADS
	.align		4
.L_574:
        /*0030*/ 	.byte	0x04, 0x05
        /*0032*/ 	.short	(.L_576 - .L_575)
.L_575:
        /*0034*/ 	.word	0x00000180
        /*0038*/ 	.word	0x00000001
        /*003c*/ 	.word	0x00000001


	//----- nvinfo : EIATTR_CBANK_PARAM_SIZE
	.align		4
.L_576:
        /*0040*/ 	.byte	0x03, 0x19
        /*0042*/ 	.short	0x0a00


	//----- nvinfo : EIATTR_PARAM_CBANK
	.align		4
        /*0044*/ 	.byte	0x04, 0x0a
        /*0046*/ 	.short	(.L_578 - .L_577)
	.align		4
.L_577:
        /*0048*/ 	.word	index@(.nv.constant0._ZN7cutlass13device_kernelIN5flash11enable_sm90INS1_16FlashAttnFwdSm90INS1_25CollectiveMainloopFwdSm90ILi2EN4cute5tupleIJNS5_1CILi1EEES8_S8_EEENS6_IJNS7_ILi128EEENS7_ILi224EEESA_EEELi128ENS_12float_e4m3_tEfNS_4arch4Sm90ELb1ELb0ELb1ELb0ELb0ELb0ELb0ELb1ELb1ELb1ELb1ELb0EEENS1_21CollectiveEpilogueFwdINS6_IJSA_SA_SB_EEES9_NS_10bfloat16_tESF_Li256ELb0ELb1ELb1ELb1EEENS1_19SingleTileSchedulerILb0ELb1ELb1ELi128EEEEEEEEEvNT_6ParamsE)
        /*004c*/ 	.short	0x0380
        /*004e*/ 	.short	0x0a00


	//----- nvinfo : EIATTR_SW_WAR
	.align		4
.L_578:
        /*0050*/ 	.byte	0x04, 0x36
        /*0052*/ 	.short	(.L_580 - .L_579)
.L_579:
        /*0054*/ 	.word	0x00000008
.L_580:


//--------------------- .nv.info._ZN7cutlass13device_kernelIN5flash11enable_sm90INS1_16FlashAttnFwdSm90INS1_25CollectiveMainloopFwdSm90ILi2EN4cute5tupleIJNS5_1CILi1EEES8_S8_EEENS6_IJNS7_ILi128EEENS7_ILi224EEESA_EEELi128ENS_12float_e4m3_tEfNS_4arch4Sm90ELb1ELb0ELb1ELb1ELb0ELb0ELb0ELb1ELb1ELb1ELb1ELb0EEENS1_21CollectiveEpilogueFwdINS6_IJSA_SA_SB_EEES9_NS_10bfloat16_tESF_Li256ELb1ELb1ELb1ELb1EEENS1_36VarlenDynamicPersistentTileSchedulerILi128ELi224ELi256ELi128ELb1ELb1ELb1ELb1ELb1ELb1EEEEEEEEEvNT_6ParamsE --------------------------
	.section	.nv.info._ZN7cutlass13device_kernelIN5flash11enable_sm90INS1_16FlashAttnFwdSm90INS1_25CollectiveMainloopFwdSm90ILi2EN4cute5tupleIJNS5_1CILi1EEES8_S8_EEENS6_IJNS7_ILi128EEENS7_ILi224EEESA_EEELi128ENS_12float_e4m3_tEfNS_4arch4Sm90ELb1ELb0ELb1ELb1ELb0ELb0ELb0ELb1ELb1ELb1ELb1ELb0EEENS1_21CollectiveEpilogueFwdINS6_IJSA_SA_SB_EEES9_NS_10bfloat16_tESF_Li256ELb1ELb1ELb1ELb1EEENS1_36VarlenDynamicPersistentTileSchedulerILi128ELi224ELi256ELi128ELb1ELb1ELb1ELb1ELb1ELb1EEEEEEEEEvNT_6ParamsE,"",@"SHT_CUDA_INFO"
	.sectionflags	@""
	.align	4


	//----- nvinfo : EIATTR_CUDA_API_VERSION
	.align		4
        /*0000*/ 	.byte	0x04, 0x37
        /*0002*/ 	.short	(.L_582 - .L_581)
.L_581:
        /*0004*/ 	.word	0x00000082


	//----- nvinfo : EIATTR_KPARAM_INFO
	.align		4
.L_582:
        /*0008*/ 	.byte	0x04, 0x17
        /*000a*/ 	.short	(.L_584 - .L_583)
.L_583:
        /*000c*/ 	.word	0x00000000
        /*0010*/ 	.short	0x0000
        /*0012*/ 	.short	0x0000
        /*0014*/ 	.byte	0x00, 0xf0, 0x01, 0x2a


	//----- nvinfo : EIATTR_SPARSE_MMA_MASK
	.align		4
.L_584:
        /*0018*/ 	.byte	0x03, 0x50
        /*001a*/ 	.short	0x0000


	//----- nvinfo : EIATTR_MAXREG_COUNT
	.align		4
        /*001c*/ 	.byte	0x03, 0x1b
        /*001e*/ 	.short	0x00a8


	//----- nvinfo : EIATTR_MERCURY_ISA_VERSION
	.align		4
        /*0020*/ 	.byte	0x03, 0x5f
        /*0022*/ 	.short	0x0101


	//----- nvinfo : EIATTR_VRC_CTA_INIT_COUNT
	.align		4
        /*0024*/ 	.byte	0x02, 0x4a
	.zero		1
	.zero		1


	//----- nvinfo : EIATTR_EXIT_INSTR_OFFSETS
	.align		4
        /*0028*/ 	.byte	0x04, 0x1c
        /*002a*/ 	.short	(.L_586 - .L_585)


	//   ....[0]....
.L_585:
        /*002c*/ 	.word	0x00000010


	//----- nvinfo : EIATTR_MAX_THREADS
	.align		4
.L_586:
        /*0030*/ 	.byte	0x04, 0x05
        /*0032*/ 	.short	(.L_588 - .L_587)
.L_587:
        /*0034*/ 	.word	0x00000180
        /*0038*/ 	.word	0x00000001
        /*003c*/ 	.word	0x00000001


	//----- nvinfo : EIATTR_CBANK_PARAM_SIZE
	.align		4
.L_588:
        /*0040*/ 	.byte	0x03, 0x19
        /*0042*/ 	.short	0x0a80


	//----- nvinfo : EIATTR_PARAM_CBANK
	.align		4
        /*0044*/ 	.byte	0x04, 0x0a
        /*0046*/ 	.short	(.L_590 - .L_589)
	.align		4
.L_589:
        /*0048*/ 	.word	index@(.nv.constant0._ZN7cutlass13device_kernelIN5flash11enable_sm90INS1_16FlashAttnFwdSm90INS1_25CollectiveMainloopFwdSm90ILi2EN4cute5tupleIJNS5_1CILi1EEES8_S8_EEENS6_IJNS7_ILi128EEENS7_ILi224EEESA_EEELi128ENS_12float_e4m3_tEfNS_4arch4Sm90ELb1ELb0ELb1ELb1ELb0ELb0ELb0ELb1ELb1ELb1ELb1ELb0EEENS1_21CollectiveEpilogueFwdINS6_IJSA_SA_SB_EEES9_NS_10bfloat16_tESF_Li256ELb1ELb1ELb1ELb1EEENS1_36VarlenDynamicPersistentTileSchedulerILi128ELi224ELi256ELi128ELb1ELb1ELb1ELb1ELb1ELb1EEEEEEEEEvNT_6ParamsE)
        /*004c*/ 	.short	0x0380
        /*004e*/ 	.short	0x0a80


	//----- nvinfo : EIATTR_SW_WAR
	.align		4
.L_590:
        /*0050*/ 	.byte	0x04, 0x36
        /*0052*/ 	.short	(.L_592 - .L_591)
.L_591:
        /*0054*/ 	.word	0x00000008
.L_592:


//--------------------- .nv.info._ZN7cutlass13device_kernelIN5flash11enable_sm90INS1_16FlashAttnFwdSm90INS1_25CollectiveMainloopFwdSm90ILi2EN4cute5tupleIJNS5_1CILi1EEES8_S8_EEENS6_IJNS7_ILi128EEENS7_ILi224EEESA_EEELi128ENS_12float_e4m3_tEfNS_4arch4Sm90ELb1ELb0ELb1ELb1ELb0ELb1ELb0ELb1ELb1ELb1ELb1ELb0EEENS1_21CollectiveEpilogueFwdINS6_IJSA_SA_SB_EEES9_NS_10bfloat16_tESF_Li256ELb1ELb1ELb1ELb1EEENS1_36VarlenDynamicPersistentTileSchedulerILi128ELi224ELi256ELi128ELb1ELb1ELb1ELb1ELb1ELb1EEEEEEEEEvNT_6ParamsE --------------------------
	.section	.nv.info._ZN7cutlass13device_kernelIN5flash11enable_sm90INS1_16FlashAttnFwdSm90INS1_25CollectiveMainloopFwdSm90ILi2EN4cute5tupleIJNS5_1CILi1EEES8_S8_EEENS6_IJNS7_ILi128EEENS7_ILi224EEESA_EEELi128ENS_12float_e4m3_tEfNS_4arch4Sm90ELb1ELb0ELb1ELb1ELb0ELb1ELb0ELb1ELb1ELb1ELb1ELb0EEENS1_21CollectiveEpilogueFwdINS6_IJSA_SA_SB_EEES9_NS_10bfloat16_tESF_Li256ELb1ELb1ELb1ELb1EEENS1_36VarlenDynamicPersistentTileSchedulerILi128ELi224ELi256ELi128ELb1ELb1ELb1ELb1ELb1ELb1EEEEEEEEEvNT_6ParamsE,"",@"SHT_CUDA_INFO"
	.sectionflags	@""
	.align	4


	//----- nvinfo : EIATTR_CUDA_API_VERSION
	.align		4
        /*0000*/ 	.byte	0x04, 0x37
        /*0002*/ 	.short	(.L_594 - .L_593)
.L_593:
        /*0004*/ 	.word	0x00000082


	//----- nvinfo : EIATTR_KPARAM_INFO
	.align		4
.L_594:
        /*0008*/ 	.byte	0x04, 0x17
        /*000a*/ 	.short	(.L_596 - .L_595)
.L_595:
        /*000c*/ 	.word	0x00000000
        /*0010*/ 	.short	0x0000
        /*0012*/ 	.short	0x0000
        /*0014*/ 	.byte	0x00, 0xf0, 0x01, 0x2a


	//----- nvinfo : EIATTR_SPARSE_MMA_MASK
	.align		4
.L_596:
        /*0018*/ 	.byte	0x03, 0x50
        /*001a*/ 	.short	0x0000


	//----- nvinfo : EIATTR_MAXREG_COUNT
	.align		4
        /*001c*/ 	.byte	0x03, 0x1b
        /*001e*/ 	.short	0x00a8


	//----- nvinfo : EIATTR_MERCURY_ISA_VERSION
	.align		4
        /*0020*/ 	.byte	0x03, 0x5f
        /*0022*/ 	.short	0x0101


	//----- nvinfo : EIATTR_VRC_CTA_INIT_COUNT
	.align		4
        /*0024*/ 	.byte	0x02, 0x4a
	.zero		1
	.zero		1


	//----- nvinfo : EIATTR_EXIT_INSTR_OFFSETS
	.align		4
        /*0028*/ 	.byte	0x04, 0x1c
        /*002a*/ 	.short	(.L_598 - .L_597)


	//   ....[0]....
.L_597:
        /*002c*/ 	.word	0x00000010


	//----- nvinfo : EIATTR_MAX_THREADS
	.align		4
.L_598:
        /*0030*/ 	.byte	0x04, 0x05
        /*0032*/ 	.short	(.L_600 - .L_599)
.L_599:
        /*0034*/ 	.word	0x00000180
        /*0038*/ 	.word	0x00000001
        /*003c*/ 	.word	0x00000001


	//----- nvinfo : EIATTR_CBANK_PARAM_SIZE
	.align		4
.L_600:
        /*0040*/ 	.byte	0x03, 0x19
        /*0042*/ 	.short	0x0a80


	//----- nvinfo : EIATTR_PARAM_CBANK
	.align		4
        /*0044*/ 	.byte	0x04, 0x0a
        /*0046*/ 	.short	(.L_602 - .L_601)
	.align		4
.L_601:
        /*0048*/ 	.word	index@(.nv.constant0._ZN7cutlass13device_kernelIN5flash11enable_sm90INS1_16FlashAttnFwdSm90INS1_25CollectiveMainloopFwdSm90ILi2EN4cute5tupleIJNS5_1CILi1EEES8_S8_EEENS6_IJNS7_ILi128EEENS7_ILi224EEESA_EEELi128ENS_12float_e4m3_tEfNS_4arch4Sm90ELb1ELb0ELb1ELb1ELb0ELb1ELb0ELb1ELb1ELb1ELb1ELb0EEENS1_21CollectiveEpilogueFwdINS6_IJSA_SA_SB_EEES9_NS_10bfloat16_tESF_Li256ELb1ELb1ELb1ELb1EEENS1_36VarlenDynamicPersistentTileSchedulerILi128ELi224ELi256ELi128ELb1ELb1ELb1ELb1ELb1ELb1EEEEEEEEEvNT_6ParamsE)
        /*004c*/ 	.short	0x0380
        /*004e*/ 	.short	0x0a80


	//----- nvinfo : EIATTR_SW_WAR
	.align		4
.L_602:
        /*0050*/ 	.byte	0x04, 0x36
        /*0052*/ 	.short	(.L_604 - .L_603)
.L_603:
        /*0054*/ 	.word	0x00000008
.L_604:


//--------------------- .nv.info._ZN7cutlass13device_kernelIN5flash11enable_sm90INS1_16FlashAttnFwdSm90INS1_25CollectiveMainloopFwdSm90ILi2EN4cute5tupleIJNS5_1CILi1EEES8_S8_EEENS6_IJNS7_ILi192EEENS7_ILi128EEENS7_ILi96EEEEEELi96ENS_12float_e4m3_tEfNS_4arch4Sm90ELb0ELb0ELb1ELb0ELb0ELb0ELb0ELb1ELb1ELb1ELb1ELb0EEENS1_21CollectiveEpilogueFwdINS6_IJSA_SC_SB_EEES9_NS_10bfloat16_tESG_Li384ELb0ELb1ELb1ELb1EEENS1_19SingleTileSchedulerILb0ELb1ELb1ELi192EEEEEEEEEvNT_6ParamsE --------------------------
	.section	.nv.info._ZN7cutlass13device_kernelIN5flash11enable_sm90INS1_16FlashAttnFwdSm90INS1_25CollectiveMainloopFwdSm90ILi2EN4cute5tupleIJNS5_1CILi1EEES8_S8_EEENS6_IJNS7_ILi192EEENS7_ILi128EEENS7_ILi96EEEEEELi96ENS_12float_e4m3_tEfNS_4arch4Sm90ELb0ELb0ELb1ELb0ELb0ELb0ELb0ELb1ELb1ELb1ELb1ELb0EEENS1_21CollectiveEpilogueFwdINS6_IJSA_SC_SB_EEES9_NS_10bfloat16_tESG_Li384ELb0ELb1ELb1ELb1EEENS1_19SingleTileSchedulerILb0ELb1ELb1ELi192EEEEEEEEEvNT_6ParamsE,"",@"SHT_CUDA_INFO"
	.sectionflags	@""
	.align	4


	//----- nvinfo : EIATTR_CUDA_API_VERSION
	.align		4
        /*0000*/ 	.byte	0x04, 0x37
        /*0002*/ 	.short	(.L_606 - .L_605)
.L_605:
        /*0004*/ 	.word	0x00000082


	//----- nvinfo : EIATTR_KPARAM_INFO
	.align		4
.L_606:
        /*0008*/ 	.byte	0x04, 0x17
        /*000a*/ 	.short	(.L_608 - .L_607)
.L_607:
        /*000c*/ 	.word	0x00000000
        /*0010*/ 	.short	0x0000
        /*0012*/ 	.short	0x0000
        /*0014*/ 	.byte	0x00, 0xf0, 0x01, 0x28


	//----- nvinfo : EIATTR_SPARSE_MMA_MASK
	.align		4
.L_608:
        /*0018*/ 	.byte	0x03, 0x50
        /*001a*/ 	.short	0x0000


	//----- nvinfo : EIATTR_MAXREG_COUNT
	.align		4
        /*001c*/ 	.byte	0x03, 0x1b
        /*001e*/ 	.short	0x0080


	//----- nvinfo : EIATTR_MERCURY_ISA_VERSION
	.align		4
        /*0020*/ 	.byte	0x03, 0x5f
        /*0022*/ 	.short	0x0101


	//----- nvinfo : EIATTR_VRC_CTA_INIT_COUNT
	.align		4
        /*0024*/ 	.byte	0x02, 0x4a
	.zero		1
	.zero		1


	//----- nvinfo : EIATTR_EXIT_INSTR_OFFSETS
	.align		4
        /*0028*/ 	.byte	0x04, 0x1c
        /*002a*/ 	.short	(.L_610 - .L_609)


	//   ....[0]....
.L_609:
        /*002c*/ 	.word	0x00000010


	//----- nvinfo : EIATTR_MAX_THREADS
	.align		4
.L_610:
        /*0030*/ 	.byte	0x04, 0x05
        /*0032*/ 	.short	(.L_612 - .L_611)
.L_611:
        /*0034*/ 	.word	0x00000200
        /*0038*/ 	.word	0x00000001
        /*003c*/ 	.word	0x00000001


	//----- nvinfo : EIATTR_CBANK_PARAM_SIZE
	.align		4
.L_612:
        /*0040*/ 	.byte	0x03, 0x19
        /*0042*/ 	.short	0x0a00


	//----- nvinfo : EIATTR_PARAM_CBANK
	.align		4
        /*0044*/ 	.byte	0x04, 0x0a
        /*0046*/ 	.short	(.L_614 - .L_613)
	.align		4
.L_613:
        /*0048*/ 	.word	index@(.nv.constant0._ZN7cutlass13device_kernelIN5flash11enable_sm90INS1_16FlashAttnFwdSm90INS1_25CollectiveMainloopFwdSm90ILi2EN4cute5tupleIJNS5_1CILi1EEES8_S8_EEENS6_IJNS7_ILi192EEENS7_ILi128EEENS7_ILi96EEEEEELi96ENS_12float_e4m3_tEfNS_4arch4Sm90ELb0ELb0ELb1ELb0ELb0ELb0ELb0ELb1ELb1ELb1ELb1ELb0EEENS1_21CollectiveEpilogueFwdINS6_IJSA_SC_SB_EEES9_NS_10bfloat16_tESG_Li384ELb0ELb1ELb1ELb1EEENS1_19SingleTileSchedulerILb0ELb1ELb1ELi192EEEEEEEEEvNT_6ParamsE)
        /*004c*/ 	.short	0x0380
        /*004e*/ 	.short	0x0a00


	//----- nvinfo : EIATTR_SW_WAR
	.align		4
.L_614:
        /*0050*/ 	.byte	0x04, 0x36
        /*0052*/ 	.short	(.L_616 - .L_615)
.L_615:
        /*0054*/ 	.word	0x00000008
.L_616:


//--------------------- .nv.info._ZN7cutlass13device_kernelIN5flash11enable_sm90INS1_16FlashAttnFwdSm90INS1_25CollectiveMainloopFwdSm90ILi2EN4cute5tupleIJNS5_1CILi1EEES8_S8_EEENS6_IJNS7_ILi192EEENS7_ILi128EEENS7_ILi96EEEEEELi96ENS_12float_e4m3_tEfNS_4arch4Sm90ELb0ELb0ELb1ELb1ELb0ELb0ELb0ELb1ELb1ELb1ELb1ELb0EEENS1_21CollectiveEpilogueFwdINS6_IJSA_SC_SB_EEES9_NS_10bfloat16_tESG_Li384ELb1ELb1ELb1ELb1EEENS1_36VarlenDynamicPersistentTileSchedulerILi192ELi128ELi384ELi128ELb1ELb1ELb1ELb0ELb1ELb1EEEEEEEEEvNT_6ParamsE --------------------------
	.section	.nv.info._ZN7cutlass13device_kernelIN5flash11enable_sm90INS1_16FlashAttnFwdSm90INS1_25CollectiveMainloopFwdSm90ILi2EN4cute5tupleIJNS5_1CILi1EEES8_S8_EEENS6_IJNS7_ILi192EEENS7_ILi128EEENS7_ILi96EEEEEELi96ENS_12float_e4m3_tEfNS_4arch4Sm90ELb0ELb0ELb1ELb1ELb0ELb0ELb0ELb1ELb1ELb1ELb1ELb0EEENS1_21CollectiveEpilogueFwdINS6_IJSA_SC_SB_EEES9_NS_10bfloat16_tESG_Li384ELb1ELb1ELb1ELb1EEENS1_36VarlenDynamicPersistentTileSchedulerILi192ELi128ELi384ELi128ELb1ELb1ELb1ELb0ELb1ELb1EEEEEEEEEvNT_6ParamsE,"",@"SHT_CUDA_INFO"
	.sectionflags	@""
	.align	4


	//----- nvinfo : EIATTR_CUDA_API_VERSION
	.align		4
        /*0000*/ 	.byte	0x04, 0x37
        /*0002*/ 	.short	(.L_618 - .L_617)
.L_617:
        /*0004*/ 	.word	0x00000082


	//----- nvinfo : EIATTR_KPARAM_INFO
	.align		4
.L_618:
        /*0008*/ 	.byte	0x04, 0x17
        /*000a*/ 	.short	(.L_620 - .L_619)
.L_619:
        /*000c*/ 	.word	0x00000000
        /*0010*/ 	.short	0x0000
        /*0012*/ 	.short	0x0000
        /*0014*/ 	.byte	0x00, 0xf0, 0x01, 0x2a


	//----- nvinfo : EIATTR_SPARSE_MMA_MASK
	.align		4
.L_620:
        /*0018*/ 	.byte	0x03, 0x50
        /*001a*/ 	.short	0x0000


	//----- nvinfo : EIATTR_MAXREG_COUNT
	.align		4
        /*001c*/ 	.byte	0x03, 0x1b
        /*001e*/ 	.short	0x0080


	//----- nvinfo : EIATTR_MERCURY_ISA_VERSION
	.align		4
        /*0020*/ 	.byte	0x03, 0x5f
        /*0022*/ 	.short	0x0101


	//----- nvinfo : EIATTR_VRC_CTA_INIT_COUNT
	.align		4
        /*0024*/ 	.byte	0x02, 0x4a
	.zero		1
	.zero		1


	//----- nvinfo : EIATTR_EXIT_INSTR_OFFSETS
	.align		4
        /*0028*/ 	.byte	0x04, 0x1c
        /*002a*/ 	.short	(.L_622 - .L_621)


	//   ....[0]....
.L_621:
        /*002c*/ 	.word	0x00000010


	//----- nvinfo : EIATTR_MAX_THREADS
	.align		4
.L_622:
        /*0030*/ 	.byte	0x04, 0x05
        /*0032*/ 	.short	(.L_624 - .L_623)
.L_623:
        /*0034*/ 	.word	0x00000200
        /*0038*/ 	.word	0x00000001
        /*003c*/ 	.word	0x00000001


	//----- nvinfo : EIATTR_CBANK_PARAM_SIZE
	.align		4
.L_624:
        /*0040*/ 	.byte	0x03, 0x19
        /*0042*/ 	.short	0x0a80


	//----- nvinfo : EIATTR_PARAM_CBANK
	.align		4
        /*0044*/ 	.byte	0x04, 0x0a
        /*0046*/ 	.short	(.L_626 - .L_625)
	.align		4
.L_625:
        /*0048*/ 	.word	index@(.nv.constant0._ZN7cutlass13device_kernelIN5flash11enable_sm90INS1_16FlashAttnFwdSm90INS1_25CollectiveMainloopFwdSm90ILi2EN4cute5tupleIJNS5_1CILi1EEES8_S8_EEENS6_IJNS7_ILi192EEENS7_ILi128EEENS7_ILi96EEEEEELi96ENS_12float_e4m3_tEfNS_4arch4Sm90ELb0ELb0ELb1ELb1ELb0ELb0ELb0ELb1ELb1ELb1ELb1ELb0EEENS1_21CollectiveEpilogueFwdINS6_IJSA_SC_SB_EEES9_NS_10bfloat16_tESG_Li384ELb1ELb1ELb1ELb1EEENS1_36VarlenDynamicPersistentTileSchedulerILi192ELi128ELi384ELi128ELb1ELb1ELb1ELb0ELb1ELb1EEEEEEEEEvNT_6ParamsE)
        /*004c*/ 	.short	0x0380
        /*004e*/ 	.short	0x0a80


	//----- nvinfo : EIATTR_SW_WAR
	.align		4
.L_626:
        /*0050*/ 	.byte	0x04, 0x36
        /*0052*/ 	.short	(.L_628 - .L_627)
.L_627:
        /*0054*/ 	.word	0x00000008
.L_628:


//--------------------- .nv.info._ZN7cutlass13device_kernelIN5flash11enable_sm90INS1_16FlashAttnFwdSm90INS1_25CollectiveMainloopFwdSm90ILi2EN4cute5tupleIJNS5_1CILi1EEES8_S8_EEENS6_IJNS7_ILi192EEENS7_ILi128EEENS7_ILi96EEEEEELi96ENS_12float_e4m3_tEfNS_4arch4Sm90ELb0ELb0ELb1ELb1ELb0ELb1ELb0ELb1ELb1ELb1ELb1ELb0EEENS1_21CollectiveEpilogueFwdINS6_IJSA_SC_SB_EEES9_NS_10bfloat16_tESG_Li384ELb1ELb1ELb1ELb1EEENS1_36VarlenDynamicPersistentTileSchedulerILi192ELi128ELi384ELi128ELb1ELb1ELb1ELb0ELb1ELb1EEEEEEEEEvNT_6ParamsE --------------------------
	.section	.nv.info._ZN7cutlass13device_kernelIN5flash11enable_sm90INS1_16FlashAttnFwdSm90INS1_25CollectiveMainloopFwdSm90ILi2EN4cute5tupleIJNS5_1CILi1EEES8_S8_EEENS6_IJNS7_ILi192EEENS7_ILi128EEENS7_ILi96EEEEEELi96ENS_12float_e4m3_tEfNS_4arch4Sm90ELb0ELb0ELb1ELb1ELb0ELb1ELb0ELb1ELb1ELb1ELb1ELb0EEENS1_21CollectiveEpilogueFwdINS6_IJSA_SC_SB_EEES9_NS_10bfloat16_tESG_Li384ELb1ELb1ELb1ELb1EEENS1_36VarlenDynamicPersistentTileSchedulerILi192ELi128ELi384ELi128ELb1ELb1ELb1ELb0ELb1ELb1EEEEEEEEEvNT_6ParamsE,"",@"SHT_CUDA_INFO"
	.sectionflags	@""
	.align	4


	//----- nvinfo : EIATTR_CUDA_API_VERSION
	.align		4
        /*0000*/ 	.byte	0x04, 0x37
        /*0002*/ 	.short	(.L_630 - .L_629)
.L_629:
        /*0004*/ 	.word	0x00000082


	//----- nvinfo : EIATTR_KPARAM_INFO
	.align		4
.L_630:
        /*0008*/ 	.byte	0x04, 0x17
        /*000a*/ 	.short	(.L_632 - .L_631)
.L_631:
        /*000c*/ 	.word	0x00000000
        /*0010*/ 	.short	0x0000
        /*0012*/ 	.short	0x0000
        /*0014*/ 	.byte	0x00, 0xf0, 0x01, 0x2a


	//----- nvinfo : EIATTR_SPARSE_MMA_MASK
	.align		4
.L_632:
        /*0018*/ 	.byte	0x03, 0x50
        /*001a*/ 	.short	0x0000


	//----- nvinfo : EIATTR_MAXREG_COUNT
	.align		4
        /*001c*/ 	.byte	0x03, 0x1b
        /*001e*/ 	.short	0x0080


	//----- nvinfo : EIATTR_MERCURY_ISA_VERSION
	.align		4
        /*0020*/ 	.byte	0x03, 0x5f
        /*0022*/ 	.short	0x0101


	//----- nvinfo : EIATTR_VRC_CTA_INIT_COUNT
	.align		4
        /*0024*/ 	.byte	0x02, 0x4a
	.zero		1
	.zero		1


	//----- nvinfo : EIATTR_EXIT_INSTR_OFFSETS
	.align		4
        /*0028*/ 	.byte	0x04, 0x1c
        /*002a*/ 	.short	(.L_634 - .L_633)


	//   ....[0]....
.L_633:
        /*002c*/ 	.word	0x00000010


	//----- nvinfo : EIATTR_MAX_THREADS
	.align		4
.L_634:
        /*0030*/ 	.byte	0x04, 0x05
        /*0032*/ 	.short	(.L_636 - .L_635)
.L_635:
        /*0034*/ 	.word	0x00000200
        /*0038*/ 	.word	0x00000001
        /*003c*/ 	.word	0x00000001


	//----- nvinfo : EIATTR_CBANK_PARAM_SIZE
	.align		4
.L_636:
        /*0040*/ 	.byte	0x03, 0x19
        /*0042*/ 	.short	0x0a80


	//----- nvinfo : EIATTR_PARAM_CBANK
	.align		4
        /*0044*/ 	.byte	0x04, 0x0a
        /*0046*/ 	.short	(.L_638 - .L_637)
	.align		4
.L_637:
        /*0048*/ 	.word	index@(.nv.constant0._ZN7cutlass13device_kernelIN5flash11enable_sm90INS1_16FlashAttnFwdSm90INS1_25CollectiveMainloopFwdSm90ILi2EN4cute5tupleIJNS5_1CILi1EEES8_S8_EEENS6_IJNS7_ILi192EEENS7_ILi128EEENS7_ILi96EEEEEELi96ENS_12float_e4m3_tEfNS_4arch4Sm90ELb0ELb0ELb1ELb1ELb0ELb1ELb0ELb1ELb1ELb1ELb1ELb0EEENS1_21CollectiveEpilogueFwdINS6_IJSA_SC_SB_EEES9_NS_10bfloat16_tESG_Li384ELb1ELb1ELb1ELb1EEENS1_36VarlenDynamicPersistentTileSchedulerILi192ELi128ELi384ELi128ELb1ELb1ELb1ELb0ELb1ELb1EEEEEEEEEvNT_6ParamsE)
        /*004c*/ 	.short	0x0380
        /*004e*/ 	.short	0x0a80


	//----- nvinfo : EIATTR_SW_WAR
	.align		4
.L_638:
        /*0050*/ 	.byte	0x04, 0x36
        /*0052*/ 	.short	(.L_640 - .L_639)
.L_639:
        /*0054*/ 	.word	0x00000008
.L_640:


//--------------------- .nv.info._ZN7cutlass13device_kernelIN5flash11enable_sm90INS1_16FlashAttnFwdSm90INS1_25CollectiveMainloopFwdSm90ILi2EN4cute5tupleIJNS5_1CILi1EEES8_S8_EEENS6_IJNS7_ILi192EEENS7_ILi128EEENS7_ILi96EEEEEELi96ENS_12float_e4m3_tEfNS_4arch4Sm90ELb0ELb1ELb1ELb0ELb0ELb0ELb0ELb1ELb1ELb1ELb1ELb0EEENS1_21CollectiveEpilogueFwdINS6_IJSA_SC_SB_EEES9_NS_10bfloat16_tESG_Li384ELb0ELb1ELb1ELb1EEENS1_19SingleTileSchedulerILb0ELb1ELb1ELi192EEEEEEEEEvNT_6ParamsE --------------------------
	.section	.nv.info._ZN7cutlass13device_kernelIN5flash11enable_sm90INS1_16FlashAttnFwdSm90INS1_25CollectiveMainloopFwdSm90ILi2EN4cute5tupleIJNS5_1CILi1EEES8_S8_EEENS6_IJNS7_ILi192EEENS7_ILi128EEENS7_ILi96EEEEEELi96ENS_12float_e4m3_tEfNS_4arch4Sm90ELb0ELb1ELb1ELb0ELb0ELb0ELb0ELb1ELb1ELb1ELb1ELb0EEENS1_21CollectiveEpilogueFwdINS6_IJSA_SC_SB_EEES9_NS_10bfloat16_tESG_Li384ELb0ELb1ELb1ELb1EEENS1_19SingleTileSchedulerILb0ELb1ELb1ELi192EEEEEEEEEvNT_6ParamsE,"",@"SHT_CUDA_INFO"
	.sectionflags	@""
	.align	4


	//----- nvinfo : EIATTR_CUDA_API_VERSION
	.align		4
        /*0000*/ 	.byte	0x04, 0x37
        /*0002*/ 	.short	(.L_642 - .L_641)
.L_641:
        /*0004*/ 	.word	0x00000082


	//----- nvinfo : EIATTR_KPARAM_INFO
	.align		4
.L_642:
        /*0008*/ 	.byte	0x04, 0x17
        /*000a*/ 	.short	(.L_644 - .L_643)
.L_643:
        /*000c*/ 	.word	0x00000000
        /*0010*/ 	.short	0x0000
        /*0012*/ 	.short	0x0000
        /*0014*/ 	.byte	0x00, 0xf0, 0x01, 0x28


	//----- nvinfo : EIATTR_SPARSE_MMA_MASK
	.align		4
.L_644:
        /*0018*/ 	.byte	0x03, 0x50
        /*001a*/ 	.short	0x0000


	//----- nvinfo : EIATTR_MAXREG_COUNT
	.align		4
        /*001c*/ 	.byte	0x03, 0x1b
        /*001e*/ 	.short	0x0080


	//----- nvinfo : EIATTR_MERCURY_ISA_VERSION
	.align		4
        /*0020*/ 	.byte	0x03, 0x5f
        /*0022*/ 	.short	0x0101


	//----- nvinfo : EIATTR_VRC_CTA_INIT_COUNT
	.align		4
        /*0024*/ 	.byte	0x02, 0x4a
	.zero		1
	.zero		1


	//----- nvinfo : EIATTR_EXIT_INSTR_OFFSETS
	.align		4
        /*0028*/ 	.byte	0x04, 0x1c
        /*002a*/ 	.short	(.L_646 - .L_645)


	//   ....[0]....
.L_645:
        /*002c*/ 	.word	0x00000010


	//----- nvinfo : EIATTR_MAX_THREADS
	.align		4
.L_646:
        /*0030*/ 	.byte	0x04, 0x05
        /*0032*/ 	.short	(.L_648 - .L_647)
.L_647:
        /*0034*/ 	.word	0x00000200
        /*0038*/ 	.word	0x00000001
        /*003c*/ 	.word	0x00000001


	//----- nvinfo : EIATTR_CBANK_PARAM_SIZE
	.align		4
.L_648:
        /*0040*/ 	.byte	0x03, 0x19
        /*0042*/ 	.short	0x0a00


	//----- nvinfo : EIATTR_PARAM_CBANK
	.align		4
        /*0044*/ 	.byte	0x04, 0x0a
        /*0046*/ 	.short	(.L_650 - .L_649)
	.align		4
.L_649:
        /*0048*/ 	.word	index@(.nv.constant0._ZN7cutlass13device_kernelIN5flash11enable_sm90INS1_16FlashAttnFwdSm90INS1_25CollectiveMainloopFwdSm90ILi2EN4cute5tupleIJNS5_1CILi1EEES8_S8_EEENS6_IJNS7_ILi192EEENS7_ILi128EEENS7_ILi96EEEEEELi96ENS_12float_e4m3_tEfNS_4arch4Sm90ELb0ELb1ELb1ELb0ELb0ELb0ELb0ELb1ELb1ELb1ELb1ELb0EEENS1_21CollectiveEpilogueFwdINS6_IJSA_SC_SB_EEES9_NS_10bfloat16_tESG_Li384ELb0ELb1ELb1ELb1EEENS1_19SingleTileSchedulerILb0ELb1ELb1ELi192EEEEEEEEEvNT_6ParamsE)
        /*004c*/ 	.short	0x0380
        /*004e*/ 	.short	0x0a00


	//----- nvinfo : EIATTR_SW_WAR
	.align		4
.L_650:
        /*0050*/ 	.byte	0x04, 0x36
        /*0052*/ 	.short	(.L_652 - .L_651)
.L_651:
        /*0054*/ 	.word	0x00000008
.L_652:


//--------------------- .nv.info._ZN7cutlass13device_kernelIN5flash11enable_sm90INS1_16FlashAttnFwdSm90INS1_25CollectiveMainloopFwdSm90ILi2EN4cute5tupleIJNS5_1CILi1EEES8_S8_EEENS6_IJNS7_ILi192EEENS7_ILi128EEENS7_ILi96EEEEEELi96ENS_12float_e4m3_tEfNS_4arch4Sm90ELb0ELb1ELb1ELb1ELb0ELb0ELb0ELb1ELb1ELb1ELb1ELb0EEENS1_21CollectiveEpilogueFwdINS6_IJSA_SC_SB_EEES9_NS_10bfloat16_tESG_Li384ELb1ELb1ELb1ELb1EEENS1_36VarlenDynamicPersistentTileSchedulerILi192ELi128ELi384ELi128ELb1ELb1ELb1ELb1ELb0ELb1EEEEEEEEEvNT_6ParamsE --------------------------
	.section	.nv.info._ZN7cutlass13device_kernelIN5flash11enable_sm90INS1_16FlashAttnFwdSm90INS1_25CollectiveMainloopFwdSm90ILi2EN4cute5tupleIJNS5_1CILi1EEES8_S8_EEENS6_IJNS7_ILi192EEENS7_ILi128EEENS7_ILi96EEEEEELi96ENS_12float_e4m3_tEfNS_4arch4Sm90ELb0ELb1ELb1ELb1ELb0ELb0ELb0ELb1ELb1ELb1ELb1ELb0EEENS1_21CollectiveEpilogueFwdINS6_IJSA_SC_SB_EEES9_NS_10bfloat16_tESG_Li384ELb1ELb1ELb1ELb1EEENS1_36VarlenDynamicPersistentTileSchedulerILi192ELi128ELi384ELi128ELb1ELb1ELb1ELb1ELb0ELb1EEEEEEEEEvNT_6ParamsE,"",@"SHT_CUDA_INFO"
	.sectionflags	@""
	.align	4


	//----- nvinfo : EIATTR_CUDA_API_VERSION
	.align		4
        /*0000*/ 	.byte	0x04, 0x37
        /*0002*/ 	.short	(.L_654 - .L_653)
.L_653:
        /*0004*/ 	.word	0x00000082


	//----- nvinfo : EIATTR_KPARAM_INFO
	.align		4
.L_654:
        /*0008*/ 	.byte	0x04, 0x17
        /*000a*/ 	.short	(.L_656 - .L_655)
.L_655:
        /*000c*/ 	.word	0x00000000
        /*0010*/ 	.short	0x0000
        /*0012*/ 	.short	0x0000
        /*0014*/ 	.byte	0x00, 0xf0, 0x01, 0x2a


	//----- nvinfo : EIATTR_SPARSE_MMA_MASK
	.align		4
.L_656:
        /*0018*/ 	.byte	0x03, 0x50
        /*001a*/ 	.short	0x0000


	//----- nvinfo : EIATTR_MAXREG_COUNT
	.align		4
        /*001c*/ 	.byte	0x03, 0x1b
        /*001e*/ 	.short	0x0080


	//----- nvinfo : EIATTR_MERCURY_ISA_VERSION
	.align		4
        /*0020*/ 	.byte	0x03, 0x5f
        /*0022*/ 	.short	0x0101


	//----- nvinfo : EIATTR_VRC_CTA_INIT_COUNT
	.align		4
        /*0024*/ 	.byte	0x02, 0x4a
	.zero		1
	.zero		1


	//----- nvinfo : EIATTR_EXIT_INSTR_OFFSETS
	.align		4
        /*0028*/ 	.byte	0x04, 0x1c
        /*002a*/ 	.short	(.L_658 - .L_657)


	//   ....[0]....
.L_657:
        /*002c*/ 	.word	0x00000010


	//----- nvinfo : EIATTR_MAX_THREADS
	.align		4
.L_658:
        /*0030*/ 	.byte	0x04, 0x05
        /*0032*/ 	.short	(.L_660 - .L_659)
.L_659:
        /*0034*/ 	.word	0x00000200
        /*0038*/ 	.word	0x00000001
        /*003c*/ 	.word	0x00000001


	//----- nvinfo : EIATTR_CBANK_PARAM_SIZE
	.align		4
.L_660:
        /*0040*/ 	.byte	0x03, 0x19
        /*0042*/ 	.short	0x0a80


	//----- nvinfo : EIATTR_PARAM_CBANK
	.align		4
        /*0044*/ 	.byte	0x04, 0x0a
        /*0046*/ 	.short	(.L_662 - .L_661)
	.align		4
.L_661:
        /*0048*/ 	.word	index@(.nv.constant0._ZN7cutlass13device_kernelIN5flash11enable_sm90INS1_16FlashAttnFwdSm90INS1_25CollectiveMainloopFwdSm90ILi2EN4cute5tupleIJNS5_1CILi1EEES8_S8_EEENS6_IJNS7_ILi192EEENS7_ILi128EEENS7_ILi96EEEEEELi96ENS_12float_e4m3_tEfNS_4arch4Sm90ELb0ELb1ELb1ELb1ELb0ELb0ELb0ELb1ELb1ELb1ELb1ELb0EEENS1_21CollectiveEpilogueFwdINS6_IJSA_SC_SB_EEES9_NS_10bfloat16_tESG_Li384ELb1ELb1ELb1ELb1EEENS1_36VarlenDynamicPersistentTileSchedulerILi192ELi128ELi384ELi128ELb1ELb1ELb1ELb1ELb0ELb1EEEEEEEEEvNT_6ParamsE)
        /*004c*/ 	.short	0x0380
        /*004e*/ 	.short	0x0a80


	//----- nvinfo : EIATTR_SW_WAR
	.align		4
.L_662:
        /*0050*/ 	.byte	0x04, 0x36
        /*0052*/ 	.short	(.L_664 - .L_663)
.L_663:
        /*0054*/ 	.word	0x00000008
.L_664:


//--------------------- .nv.info._ZN7cutlass13device_kernelIN5flash11enable_sm90INS1_16FlashAttnFwdSm90INS1_25CollectiveMainloopFwdSm90ILi2EN4cute5tupleIJNS5_1CILi1EEES8_S8_EEENS6_IJNS7_ILi192EEENS7_ILi128EEENS7_ILi96EEEEEELi96ENS_12float_e4m3_tEfNS_4arch4Sm90ELb0ELb1ELb1ELb1ELb0ELb1ELb0ELb1ELb1ELb1ELb1ELb0EEENS1_21CollectiveEpilogueFwdINS6_IJSA_SC_SB_EEES9_NS_10bfloat16_tESG_Li384ELb1ELb1ELb1ELb1EEENS1_36VarlenDynamicPersistentTileSchedulerILi192ELi128ELi384ELi128ELb1ELb1ELb1ELb1ELb0ELb1EEEEEEEEEvNT_6ParamsE --------------------------
	.section	.nv.info._ZN7cutlass13device_kernelIN5flash11enable_sm90INS1_16FlashAttnFwdSm90INS1_25CollectiveMainloopFwdSm90ILi2EN4cute5tupleIJNS5_1CILi1EEES8_S8_EEENS6_IJNS7_ILi192EEENS7_ILi128EEENS7_ILi96EEEEEELi96ENS_12float_e4m3_tEfNS_4arch4Sm90ELb0ELb1ELb1ELb1ELb0ELb1ELb0ELb1ELb1ELb1ELb1ELb0EEENS1_21CollectiveEpilogueFwdINS6_IJSA_SC_SB_EEES9_NS_10bfloat16_tESG_Li384ELb1ELb1ELb1ELb1EEENS1_36VarlenDynamicPersistentTileSchedulerILi192ELi128ELi384ELi128ELb1ELb1ELb1ELb1ELb0ELb1EEEEEEEEEvNT_6ParamsE,"",@"SHT_CUDA_INFO"
	.sectionflags	@""
	.align	4


	//----- nvinfo : EIATTR_CUDA_API_VERSION
	.align		4
        /*0000*/ 	.byte	0x04, 0x37
        /*0002*/ 	.short	(.L_666 - .L_665)
.L_665:
        /*0004*/ 	.word	0x00000082


	//----- nvinfo : EIATTR_KPARAM_INFO
	.align		4
.L_666:
        /*0008*/ 	.byte	0x04, 0x17
        /*000a*/ 	.short	(.L_668 - .L_667)
.L_667:
        /*000c*/ 	.word	0x00000000
        /*0010*/ 	.short	0x0000
        /*0012*/ 	.short	0x0000
        /*0014*/ 	.byte	0x00, 0xf0, 0x01, 0x2a


	//----- nvinfo : EIATTR_SPARSE_MMA_MASK
	.align		4
.L_668:
        /*0018*/ 	.byte	0x03, 0x50
        /*001a*/ 	.short	0x0000


	//----- nvinfo : EIATTR_MAXREG_COUNT
	.align		4
        /*001c*/ 	.byte	0x03, 0x1b
        /*001e*/ 	.short	0x0080


	//----- nvinfo : EIATTR_MERCURY_ISA_VERSION
	.align		4
        /*0020*/ 	.byte	0x03, 0x5f
        /*0022*/ 	.short	0x0101


	//----- nvinfo : EIATTR_VRC_CTA_INIT_COUNT
	.align		4
        /*0024*/ 	.byte	0x02, 0x4a
	.zero		1
	.zero		1


	//----- nvinfo : EIATTR_EXIT_INSTR_OFFSETS
	.align		4
        /*0028*/ 	.byte	0x04, 0x1c
        /*002a*/ 	.short	(.L_670 - .L_669)


	//   ....[0]....
.L_669:
        /*002c*/ 	.word	0x00000010


	//----- nvinfo : EIATTR_MAX_THREADS
	.align		4
.L_670:
        /*0030*/ 	.byte	0x04, 0x05
        /*0032*/ 	.short	(.L_672 - .L_671)
.L_671:
        /*0034*/ 	.word	0x00000200
        /*0038*/ 	.word	0x00000001
        /*003c*/ 	.word	0x00000001


	//----- nvinfo : EIATTR_CBANK_PARAM_SIZE
	.align		4
.L_672:
        /*0040*/ 	.byte	0x03, 0x19
        /*0042*/ 	.short	0x0a80


	//----- nvinfo : EIATTR_PARAM_CBANK
	.align		4
        /*0044*/ 	.byte	0x04, 0x0a
        /*0046*/ 	.short	(.L_674 - .L_673)
	.align		4
.L_673:
        /*0048*/ 	.word	index@(.nv.constant0._ZN7cutlass13device_kernelIN5flash11enable_sm90INS1_16FlashAttnFwdSm90INS1_25CollectiveMainloopFwdSm90ILi2EN4cute5tupleIJNS5_1CILi1EEES8_S8_EEENS6_IJNS7_ILi192EEENS7_ILi128EEENS7_ILi96EEEEEELi96ENS_12float_e4m3_tEfNS_4arch4Sm90ELb0ELb1ELb1ELb1ELb0ELb1ELb0ELb1ELb1ELb1ELb1ELb0EEENS1_21CollectiveEpilogueFwdINS6_IJSA_SC_SB_EEES9_NS_10bfloat16_tESG_Li384ELb1ELb1ELb1ELb1EEENS1_36VarlenDynamicPersistentTileSchedulerILi192ELi128ELi384ELi128ELb1ELb1ELb1ELb1ELb0ELb1EEEEEEEEEvNT_6ParamsE)
        /*004c*/ 	.short	0x0380
        /*004e*/ 	.short	0x0a80


	//----- nvinfo : EIATTR_SW_WAR
	.align		4
.L_674:
        /*0050*/ 	.byte	0x04, 0x36
        /*0052*/ 	.short	(.L_676 - .L_675)
.L_675:
        /*0054*/ 	.word	0x00000008
.L_676:


//--------------------- .nv.info._ZN7cutlass13device_kernelIN5flash11enable_sm90INS1_16FlashAttnFwdSm90INS1_25CollectiveMainloopFwdSm90ILi2EN4cute5tupleIJNS5_1CILi1EEES8_S8_EEENS6_IJNS7_ILi192EEENS7_ILi128EEENS7_ILi96EEEEEELi96ENS_12float_e4m3_tEfNS_4arch4Sm90ELb1ELb0ELb1ELb0ELb0ELb0ELb0ELb1ELb1ELb1ELb1ELb0EEENS1_21CollectiveEpilogueFwdINS6_IJSA_SC_SB_EEES9_NS_10bfloat16_tESG_Li384ELb0ELb1ELb1ELb1EEENS1_19SingleTileSchedulerILb0ELb1ELb1ELi192EEEEEEEEEvNT_6ParamsE --------------------------
	.section	.nv.info._ZN7cutlass13device_kernelIN5flash11enable_sm90INS1_16FlashAttnFwdSm90INS1_25CollectiveMainloopFwdSm90ILi2EN4cute5tupleIJNS5_1CILi1EEES8_S8_EEENS6_IJNS7_ILi192EEENS7_ILi128EEENS7_ILi96EEEEEELi96ENS_12float_e4m3_tEfNS_4arch4Sm90ELb1ELb0ELb1ELb0ELb0ELb0ELb0ELb1ELb1ELb1ELb1ELb0EEENS1_21CollectiveEpilogueFwdINS6_IJSA_SC_SB_EEES9_NS_10bfloat16_tESG_Li384ELb0ELb1ELb1ELb1EEENS1_19SingleTileSchedulerILb0ELb1ELb1ELi192EEEEEEEEEvNT_6ParamsE,"",@"SHT_CUDA_INFO"
	.sectionflags	@""
	.align	4


	//----- nvinfo : EIATTR_CUDA_API_VERSION
	.align		4
        /*0000*/ 	.byte	0x04, 0x37
        /*0002*/ 	.short	(.L_678 - .L_677)
.L_677:
        /*0004*/ 	.word	0x00000082


	//----- nvinfo : EIATTR_KPARAM_INFO
	.align		4
.L_678:
        /*0008*/ 	.byte	0x04, 0x17
        /*000a*/ 	.short	(.L_680 - .L_679)
.L_679:
        /*000c*/ 	.word	0x00000000
        /*0010*/ 	.short	0x0000
        /*0012*/ 	.short	0x0000
        /*0014*/ 	.byte	0x00, 0xf0, 0x01, 0x28


	//----- nvinfo : EIATTR_SPARSE_MMA_MASK
	.align		4
.L_680:
        /*0018*/ 	.byte	0x03, 0x50
        /*001a*/ 	.short	0x0000


	//----- nvinfo : EIATTR_MAXREG_COUNT
	.align		4
        /*001c*/ 	.byte	0x03, 0x1b
        /*001e*/ 	.short	0x0080


	//----- nvinfo : EIATTR_MERCURY_ISA_VERSION
	.align		4
        /*0020*/ 	.byte	0x03, 0x5f
        /*0022*/ 	.short	0x0101


	//----- nvinfo : EIATTR_VRC_CTA_INIT_COUNT
	.align		4
        /*0024*/ 	.byte	0x02, 0x4a
	.zero		1
	.zero		1


	//----- nvinfo : EIATTR_EXIT_INSTR_OFFSETS
	.align		4
        /*0028*/ 	.byte	0x04, 0x1c
        /*002a*/ 	.short	(.L_682 - .L_681)


	//   ....[0]....
.L_681:
        /*002c*/ 	.word	0x00000010


	//----- nvinfo : EIATTR_MAX_THREADS
	.align		4
.L_682:
        /*0030*/ 	.byte	0x04, 0x05
        /*0032*/ 	.short	(.L_684 - .L_683)
.L_683:
        /*0034*/ 	.word	0x00000200
        /*0038*/ 	.word	0x00000001
        /*003c*/ 	.word	0x00000001


	//----- nvinfo : EIATTR_CBANK_PARAM_SIZE
	.align		4
.L_684:
        /*0040*/ 	.byte	0x03, 0x19
        /*0042*/ 	.short	0x0a00


	//----- nvinfo : EIATTR_PARAM_CBANK
	.align		4
        /*0044*/ 	.byte	0x04, 0x0a
        /*0046*/ 	.short	(.L_686 - .L_685)
	.align		4
.L_685:
        /*0048*/ 	.word	index@(.nv.constant0._ZN7cutlass13device_kernelIN5flash11enable_sm90INS1_16FlashAttnFwdSm90INS1_25CollectiveMainloopFwdSm90ILi2EN4cute5tupleIJNS5_1CILi1EEES8_S8_EEENS6_IJNS7_ILi192EEENS7_ILi128EEENS7_ILi96EEEEEELi96ENS_12float_e4m3_tEfNS_4arch4Sm90ELb1ELb0ELb1ELb0ELb0ELb0ELb0ELb1ELb1ELb1ELb1ELb0EEENS1_21CollectiveEpilogueFwdINS6_IJSA_SC_SB_EEES9_NS_10bfloat16_tESG_Li384ELb0ELb1ELb1ELb1EEENS1_19SingleTileSchedulerILb0ELb1ELb1ELi192EEEEEEEEEvNT_6ParamsE)
        /*004c*/ 	.short	0x0380
        /*004e*/ 	.short	0x0a00


	//----- nvinfo : EIATTR_SW_WAR
	.align		4
.L_686:
        /*0050*/ 	.byte	0x04, 0x36
        /*0052*/ 	.short	(.L_688 - .L_687)
.L_687:
        /*0054*/ 	.word	0x00000008
.L_688:


//--------------------- .nv.info._ZN7cutlass13device_kernelIN5flash11enable_sm90INS1_16FlashAttnFwdSm90INS1_25CollectiveMainloopFwdSm90ILi2EN4cute5tupleIJNS5_1CILi1EEES8_S8_EEENS6_IJNS7_ILi192EEENS7_ILi128EEENS7_ILi96EEEEEELi96ENS_12float_e4m3_tEfNS_4arch4Sm90ELb1ELb0ELb1ELb1ELb0ELb0ELb0ELb1ELb1ELb1ELb1ELb0EEENS1_21CollectiveEpilogueFwdINS6_IJSA_SC_SB_EEES9_NS_10bfloat16_tESG_Li384ELb1ELb1ELb1ELb1EEENS1_36VarlenDynamicPersistentTileSchedulerILi192ELi128ELi384ELi128ELb1ELb1ELb1ELb1ELb1ELb1EEEEEEEEEvNT_6ParamsE --------------------------
	.section	.nv.info._ZN7cutlass13device_kernelIN5flash11enable_sm90INS1_16FlashAttnFwdSm90INS1_25CollectiveMainloopFwdSm90ILi2EN4cute5tupleIJNS5_1CILi1EEES8_S8_EEENS6_IJNS7_ILi192EEENS7_ILi128EEENS7_ILi96EEEEEELi96ENS_12float_e4m3_tEfNS_4arch4Sm90ELb1ELb0ELb1ELb1ELb0ELb0ELb0ELb1ELb1ELb1ELb1ELb0EEENS1_21CollectiveEpilogueFwdINS6_IJSA_SC_SB_EEES9_NS_10bfloat16_tESG_Li384ELb1ELb1ELb1ELb1EEENS1_36VarlenDynamicPersistentTileSchedulerILi192ELi128ELi384ELi128ELb1ELb1ELb1ELb1ELb1ELb1EEEEEEEEEvNT_6ParamsE,"",@"SHT_CUDA_INFO"
	.sectionflags	@""
	.align	4


	//----- nvinfo : EIATTR_CUDA_API_VERSION
	.align		4
        /*0000*/ 	.byte	0x04, 0x37
        /*0002*/ 	.short	(.L_690 - .L_689)
.L_689:
        /*0004*/ 	.word	0x00000082


	//----- nvinfo : EIATTR_KPARAM_INFO
	.align		4
.L_690:
        /*0008*/ 	.byte	0x04, 0x17
        /*000a*/ 	.short	(.L_692 - .L_691)
.L_691:
        /*000c*/ 	.word	0x00000000
        /*0010*/ 	.short	0x0000
        /*0012*/ 	.short	0x0000
        /*0014*/ 	.byte	0x00, 0xf0, 0x01, 0x2a


	//----- nvinfo : EIATTR_SPARSE_MMA_MASK
	.align		4
.L_692:
        /*0018*/ 	.byte	0x03, 0x50
        /*001a*/ 	.short	0x0000


	//----- nvinfo : EIATTR_MAXREG_COUNT
	.align		4
        /*001c*/ 	.byte	0x03, 0x1b
        /*001e*/ 	.short	0x0080


	//----- nvinfo : EIATTR_MERCURY_ISA_VERSION
	.align		4
        /*0020*/ 	.byte	0x03, 0x5f
        /*0022*/ 	.short	0x0101


	//----- nvinfo : EIATTR_VRC_CTA_INIT_COUNT
	.align		4
        /*0024*/ 	.byte	0x02, 0x4a
	.zero		1
	.zero		1


	//----- nvinfo : EIATTR_EXIT_INSTR_OFFSETS
	.align		4
        /*0028*/ 	.byte	0x04, 0x1c
        /*002a*/ 	.short	(.L_694 - .L_693)


	//   ....[0]....
.L_693:
        /*002c*/ 	.word	0x00000010


	//----- nvinfo : EIATTR_MAX_THREADS
	.align		4
.L_694:
        /*0030*/ 	.byte	0x04, 0x05
        /*0032*/ 	.short	(.L_696 - .L_695)
.L_695:
        /*0034*/ 	.word	0x00000200
        /*0038*/ 	.word	0x00000001
        /*003c*/ 	.word	0x00000001


	//----- nvinfo : EIATTR_CBANK_PARAM_SIZE
	.align		4
.L_696:
        /*0040*/ 	.byte	0x03, 0x19
        /*0042*/ 	.short	0x0a80


	//----- nvinfo : EIATTR_PARAM_CBANK
	.align		4
        /*0044*/ 	.byte	0x04, 0x0a
        /*0046*/ 	.short	(.L_698 - .L_697)
	.align		4
.L_697:
        /*0048*/ 	.word	index@(.nv.constant0._ZN7cutlass13device_kernelIN5flash11enable_sm90INS1_16FlashAttnFwdSm90INS1_25CollectiveMainloopFwdSm90ILi2EN4cute5tupleIJNS5_1CILi1EEES8_S8_EEENS6_IJNS7_ILi192EEENS7_ILi128EEENS7_ILi96EEEEEELi96ENS_12float_e4m3_tEfNS_4arch4Sm90ELb1ELb0ELb1ELb1ELb0ELb0ELb0ELb1ELb1ELb1ELb1ELb0EEENS1_21CollectiveEpilogueFwdINS6_IJSA_SC_SB_EEES9_NS_10bfloat16_tESG_Li384ELb1ELb1ELb1ELb1EEENS1_36VarlenDynamicPersistentTileSchedulerILi192ELi128ELi384ELi128ELb1ELb1ELb1ELb1ELb1ELb1EEEEEEEEEvNT_6ParamsE)
        /*004c*/ 	.short	0x0380
        /*004e*/ 	.short	0x0a80


	//----- nvinfo : EIATTR_SW_WAR
	.align		4
.L_698:
        /*0050*/ 	.byte	0x04, 0x36
        /*0052*/ 	.short	(.L_700 - .L_699)
.L_699:
        /*0054*/ 	.word	0x00000008
.L_700:


//--------------------- .nv.info._ZN7cutlass13device_kernelIN5flash11enable_sm90INS1_16FlashAttnFwdSm90INS1_25CollectiveMainloopFwdSm90ILi2EN4cute5tupleIJNS5_1CILi1EEES8_S8_EEENS6_IJNS7_ILi192EEENS7_ILi128EEENS7_ILi96EEEEEELi96ENS_12float_e4m3_tEfNS_4arch4Sm90ELb1ELb0ELb1ELb1ELb0ELb1ELb0ELb1ELb1ELb1ELb1ELb0EEENS1_21CollectiveEpilogueFwdINS6_IJSA_SC_SB_EEES9_NS_10bfloat16_tESG_Li384ELb1ELb1ELb1ELb1EEENS1_36VarlenDynamicPersistentTileSchedulerILi192ELi128ELi384ELi128ELb1ELb1ELb1ELb1ELb1ELb1EEEEEEEEEvNT_6ParamsE --------------------------
	.section	.nv.info._ZN7cutlass13device_kernelIN5flash11enable_sm90INS1_16FlashAttnFwdSm90INS1_25CollectiveMainloopFwdSm90ILi2EN4cute5tupleIJNS5_1CILi1EEES8_S8_EEENS6_IJNS7_ILi192EEENS7_ILi128EEENS7_ILi96EEEEEELi96ENS_12float_e4m3_tEfNS_4arch4Sm90ELb1ELb0ELb1ELb1ELb0ELb1ELb0ELb1ELb1ELb1ELb1ELb0EEENS1_21CollectiveEpilogueFwdINS6_IJSA_SC_SB_EEES9_NS_10bfloat16_tESG_Li384ELb1ELb1ELb1ELb1EEENS1_36VarlenDynamicPersistentTileSchedulerILi192ELi128ELi384ELi128ELb1ELb1ELb1ELb1ELb1ELb1EEEEEEEEEvNT_6ParamsE,"",@"SHT_CUDA_INFO"
	.sectionflags	@""
	.align	4


	//----- nvinfo : EIATTR_CUDA_API_VERSION
	.align		4
        /*0000*/ 	.byte	0x04, 0x37
        /*0002*/ 	.short	(.L_702 - .L_701)
.L_701:
        /*0004*/ 	.word	0x00000082


	//----- nvinfo : EIATTR_KPARAM_INFO
	.align		4
.L_702:
        /*0008*/ 	.byte	0x04, 0x17
        /*000a*/ 	.short	(.L_704 - .L_703)
.L_703:
        /*000c*/ 	.word	0x00000000
        /*0010*/ 	.short	0x0000
        /*0012*/ 	.short	0x0000
        /*0014*/ 	.byte	0x00, 0xf0, 0x01, 0x2a


	//----- nvinfo : EIATTR_SPARSE_MMA_MASK
	.align		4
.L_704:
        /*0018*/ 	.byte	0x03, 0x50
        /*001a*/ 	.short	0x0000


	//----- nvinfo : EIATTR_MAXREG_COUNT
	.align		4
        /*001c*/ 	.byte	0x03, 0x1b
        /*001e*/ 	.short	0x0080


	//----- nvinfo : EIATTR_MERCURY_ISA_VERSION
	.align		4
        /*0020*/ 	.byte	0x03, 0x5f
        /*0022*/ 	.short	0x0101


	//----- nvinfo : EIATTR_VRC_CTA_INIT_COUNT
	.align		4
        /*0024*/ 	.byte	0x02, 0x4a
	.zero		1
	.zero		1


	//----- nvinfo : EIATTR_EXIT_INSTR_OFFSETS
	.align		4
        /*0028*/ 	.byte	0x04, 0x1c
        /*002a*/ 	.short	(.L_706 - .L_705)


	//   ....[0]....
.L_705:
        /*002c*/ 	.word	0x00000010


	//----- nvinfo : EIATTR_MAX_THREADS
	.align		4
.L_706:
        /*0030*/ 	.byte	0x04, 0x05
        /*0032*/ 	.short	(.L_708 - .L_707)
.L_707:
        /*0034*/ 	.word	0x00000200
        /*0038*/ 	.word	0x00000001
        /*003c*/ 	.word	0x00000001


	//----- nvinfo : EIATTR_CBANK_PARAM_SIZE
	.align		4
.L_708:
        /*0040*/ 	.byte	0x03, 0x19
        /*0042*/ 	.short	0x0a80


	//----- nvinfo : EIATTR_PARAM_CBANK
	.align		4
        /*0044*/ 	.byte	0x04, 0x0a
        /*0046*/ 	.short	(.L_710 - .L_709)
	.align		4
.L_709:
        /*0048*/ 	.word	index@(.nv.constant0._ZN7cutlass13device_kernelIN5flash11enable_sm90INS1_16FlashAttnFwdSm90INS1_25CollectiveMainloopFwdSm90ILi2EN4cute5tupleIJNS5_1CILi1EEES8_S8_EEENS6_IJNS7_ILi192EEENS7_ILi128EEENS7_ILi96EEEEEELi96ENS_12float_e4m3_tEfNS_4arch4Sm90ELb1ELb0ELb1ELb1ELb0ELb1ELb0ELb1ELb1ELb1ELb1ELb0EEENS1_21CollectiveEpilogueFwdINS6_IJSA_SC_SB_EEES9_NS_10bfloat16_tESG_Li384ELb1ELb1ELb1ELb1EEENS1_36VarlenDynamicPersistentTileSchedulerILi192ELi128ELi384ELi128ELb1ELb1ELb1ELb1ELb1ELb1EEEEEEEEEvNT_6ParamsE)
        /*004c*/ 	.short	0x0380
        /*004e*/ 	.short	0x0a80


	//----- nvinfo : EIATTR_SW_WAR
	.align		4
.L_710:
        /*0050*/ 	.byte	0x04, 0x36
        /*0052*/ 	.short	(.L_712 - .L_711)
.L_711:
        /*0054*/ 	.word	0x00000008
.L_712:


//--------------------- .nv.info._ZN7cutlass13device_kernelIN5flash11enable_sm90INS1_16FlashAttnFwdSm90INS1_25CollectiveMainloopFwdSm90ILi2EN4cute5tupleIJNS5_1CILi1EEES8_S8_EEENS6_IJNS7_ILi192EEENS7_ILi160EEENS7_ILi64EEEEEELi64ENS_12float_e4m3_tEfNS_4arch4Sm90ELb0ELb0ELb1ELb0ELb0ELb0ELb0ELb1ELb1ELb1ELb1ELb0EEENS1_21CollectiveEpilogueFwdINS6_IJSA_SC_SB_EEES9_NS_10bfloat16_tESG_Li384ELb0ELb1ELb1ELb1EEENS1_19SingleTileSchedulerILb0ELb1ELb1ELi192EEEEEEEEEvNT_6ParamsE --------------------------
	.section	.nv.info._ZN7cutlass13device_kernelIN5flash11enable_sm90INS1_16FlashAttnFwdSm90INS1_25CollectiveMainloopFwdSm90ILi2EN4cute5tupleIJNS5_1CILi1EEES8_S8_EEENS6_IJNS7_ILi192EEENS7_ILi160EEENS7_ILi64EEEEEELi64ENS_12float_e4m3_tEfNS_4arch4Sm90ELb0ELb0ELb1ELb0ELb0ELb0ELb0ELb1ELb1ELb1ELb1ELb0EEENS1_21CollectiveEpilogueFwdINS6_IJSA_SC_SB_EEES9_NS_10bfloat16_tESG_Li384ELb0ELb1ELb1ELb1EEENS1_19SingleTileSchedulerILb0ELb1ELb1ELi192EEEEEEEEEvNT_6ParamsE,"",@"SHT_CUDA_INFO"
	.sectionflags	@""
	.align	4


	//----- nvinfo : EIATTR_CUDA_API_VERSION
	.align		4
        /*0000*/ 	.byte	0x04, 0x37
        /*0002*/ 	.short	(.L_714 - .L_713)
.L_713:
        /*0004*/ 	.word	0x00000082


	//----- nvinfo : EIATTR_KPARAM_INFO
	.align		4
.L_714:
        /*0008*/ 	.byte	0x04, 0x17
        /*000a*/ 	.short	(.L_716 - .L_715)
.L_715:
        /*000c*/ 	.word	0x00000000
        /*0010*/ 	.short	0x0000
        /*0012*/ 	.short	0x0000
        /*0014*/ 	.byte	0x00, 0xf0, 0x01, 0x28


	//----- nvinfo : EIATTR_SPARSE_MMA_MASK
	.align		4
.L_716:
        /*0018*/ 	.byte	0x03, 0x50
        /*001a*/ 	.short	0x0000


	//----- nvinfo : EIATTR_MAXREG_COUNT
	.align		4
        /*001c*/ 	.byte	0x03, 0x1b
        /*001e*/ 	.short	0x0080


	//----- nvinfo : EIATTR_MERCURY_ISA_VERSION
	.align		4
        /*0020*/ 	.byte	0x03, 0x5f
        /*0022*/ 	.short	0x0101


	//----- nvinfo : EIATTR_VRC_CTA_INIT_COUNT
	.align		4
        /*0024*/ 	.byte	0x02, 0x4a
	.zero		1
	.zero		1


	//----- nvinfo : EIATTR_EXIT_INSTR_OFFSETS
	.align		4
        /*0028*/ 	.byte	0x04, 0x1c
        /*002a*/ 	.short	(.L_718 - .L_717)


	//   ....[0]....
.L_717:
        /*002c*/ 	.word	0x00000010


	//----- nvinfo : EIATTR_MAX_THREADS
	.align		4
.L_718:
        /*0030*/ 	.byte	0x04, 0x05
        /*0032*/ 	.short	(.L_720 - .L_719)
.L_719:
        /*0034*/ 	.word	0x00000200
        /*0038*/ 	.word	0x00000001
        /*003c*/ 	.word	0x00000001


	//----- nvinfo : EIATTR_CBANK_PARAM_SIZE
	.align		4
.L_720:
        /*0040*/ 	.byte	0x03, 0x19
        /*0042*/ 	.short	0x0a00


	//----- nvinfo : EIATTR_PARAM_CBANK
	.align		4
        /*0044*/ 	.byte	0x04, 0x0a
        /*0046*/ 	.short	(.L_722 - .L_721)
	.align		4
.L_721:
        /*0048*/ 	.word	index@(.nv.constant0._ZN7cutlass13device_kernelIN5flash11enable_sm90INS1_16FlashAttnFwdSm90INS1_25CollectiveMainloopFwdSm90ILi2EN4cute5tupleIJNS5_1CILi1EEES8_S8_EEENS6_IJNS7_ILi192EEENS7_ILi160EEENS7_ILi64EEEEEELi64ENS_12float_e4m3_tEfNS_4arch4Sm90ELb0ELb0ELb1ELb0ELb0ELb0ELb0ELb1ELb1ELb1ELb1ELb0EEENS1_21CollectiveEpilogueFwdINS6_IJSA_SC_SB_EEES9_NS_10bfloat16_tESG_Li384ELb0ELb1ELb1ELb1EEENS1_19SingleTileSchedulerILb0ELb1ELb1ELi192EEEEEEEEEvNT_6ParamsE)
        /*004c*/ 	.short	0x0380
        /*004e*/ 	.short	0x0a00


	//----- nvinfo : EIATTR_SW_WAR
	.align		4
.L_722:
        /*0050*/ 	.byte	0x04, 0x36
        /*0052*/ 	.short	(.L_724 - .L_723)
.L_723:
        /*0054*/ 	.word	0x00000008
.L_724:


//--------------------- .nv.info._ZN7cutlass13device_kernelIN5flash11enable_sm90INS1_16FlashAttnFwdSm90INS1_25CollectiveMainloopFwdSm90ILi2EN4cute5tupleIJNS5_1CILi1EEES8_S8_EEENS6_IJNS7_ILi192EEENS7_ILi160EEENS7_ILi64EEEEEELi64ENS_12float_e4m3_tEfNS_4arch4Sm90ELb0ELb0ELb1ELb1ELb0ELb0ELb0ELb1ELb1ELb1ELb1ELb0EEENS1_21CollectiveEpilogueFwdINS6_IJSA_SC_SB_EEES9_NS_10bfloat16_tESG_Li384ELb1ELb1ELb1ELb1EEENS1_36VarlenDynamicPersistentTileSchedulerILi192ELi160ELi384ELi128ELb1ELb1ELb1ELb0ELb1ELb1EEEEEEEEEvNT_6ParamsE --------------------------
	.section	.nv.info._ZN7cutlass13device_kernelIN5flash11enable_sm90INS1_16FlashAttnFwdSm90INS1_25CollectiveMainloopFwdSm90ILi2EN4cute5tupleIJNS5_1CILi1EEES8_S8_EEENS6_IJNS7_ILi192EEENS7_ILi160EEENS7_ILi64EEEEEELi64ENS_12float_e4m3_tEfNS_4arch4Sm90ELb0ELb0ELb1ELb1ELb0ELb0ELb0ELb1ELb1ELb1ELb1ELb0EEENS1_21CollectiveEpilogueFwdINS6_IJSA_SC_SB_EEES9_NS_10bfloat16_tESG_Li384ELb1ELb1ELb1ELb1EEENS1_36VarlenDynamicPersistentTileSchedulerILi192ELi160ELi384ELi128ELb1ELb1ELb1ELb0ELb1ELb1EEEEEEEEEvNT_6ParamsE,"",@"SHT_CUDA_INFO"
	.sectionflags	@""
	.align	4


	//----- nvinfo : EIATTR_CUDA_API_VERSION
	.align		4
        /*0000*/ 	.byte	0x04, 0x37
        /*0002*/ 	.short	(.L_726 - .L_725)
.L_725:
        /*0004*/ 	.word	0x00000082


	//----- nvinfo : EIATTR_KPARAM_INFO
	.align		4
.L_726:
        /*0008*/ 	.byte	0x04, 0x17
        /*000a*/ 	.short	(.L_728 - .L_727)
.L_727:
        /*000c*/ 	.word	0x00000000
        /*0010*/ 	.short	0x0000
        /*0012*/ 	.short	0x0000
        /*0014*/ 	.byte	0x00, 0xf0, 0x01, 0x2a


	//----- nvinfo : EIATTR_SPARSE_MMA_MASK
	.align		4
.L_728:
        /*0018*/ 	.byte	0x03, 0x50
        /*001a*/ 	.short	0x0000


	//----- nvinfo : EIATTR_MAXREG_COUNT
	.align		4
        /*001c*/ 	.byte	0x03, 0x1b
        /*001e*/ 	.short	0x0080


	//----- nvinfo : EIATTR_MERCURY_ISA_VERSION
	.align		4
        /*0020*/ 	.byte	0x03, 0x5f
        /*0022*/ 	.short	0x0101


	//----- nvinfo : EIATTR_VRC_CTA_INIT_COUNT
	.align		4
        /*0024*/ 	.byte	0x02, 0x4a
	.zero		1
	.zero		1


	//----- nvinfo : EIATTR_EXIT_INSTR_OFFSETS
	.align		4
        /*0028*/ 	.byte	0x04, 0x1c
        /*002a*/ 	.short	(.L_730 - .L_729)


	//   ....[0]....
.L_729:
        /*002c*/ 	.word	0x00000010


	//----- nvinfo : EIATTR_MAX_THREADS
	.align		4
.L_730:
        /*0030*/ 	.byte	0x04, 0x05
        /*0032*/ 	.short	(.L_732 - .L_731)
.L_731:
        /*0034*/ 	.word	0x00000200
        /*0038*/ 	.word	0x00000001
        /*003c*/ 	.word	0x00000001


	//----- nvinfo : EIATTR_CBANK_PARAM_SIZE
	.align		4
.L_732:
        /*0040*/ 	.byte	0x03, 0x19
        /*0042*/ 	.short	0x0a80


	//----- nvinfo : EIATTR_PARAM_CBANK
	.align		4
        /*0044*/ 	.byte	0x04, 0x0a
        /*0046*/ 	.short	(.L_734 - .L_733)
	.align		4
.L_733:
        /*0048*/ 	.word	index@(.nv.constant0._ZN7cutlass13device_kernelIN5flash11enable_sm90INS1_16FlashAttnFwdSm90INS1_25CollectiveMainloopFwdSm90ILi2EN4cute5tupleIJNS5_1CILi1EEES8_S8_EEENS6_IJNS7_ILi192EEENS7_ILi160EEENS7_ILi64EEEEEELi64ENS_12float_e4m3_tEfNS_4arch4Sm90ELb0ELb0ELb1ELb1ELb0ELb0ELb0ELb1ELb1ELb1ELb1ELb0EEENS1_21CollectiveEpilogueFwdINS6_IJSA_SC_SB_EEES9_NS_10bfloat16_tESG_Li384ELb1ELb1ELb1ELb1EEENS1_36VarlenDynamicPersistentTileSchedulerILi192ELi160ELi384ELi128ELb1ELb1ELb1ELb0ELb1ELb1EEEEEEEEEvNT_6ParamsE)
        /*004c*/ 	.short	0x0380
        /*004e*/ 	.short	0x0a80


	//----- nvinfo : EIATTR_SW_WAR
	.align		4
.L_734:
        /*0050*/ 	.byte	0x04, 0x36
        /*0052*/ 	.short	(.L_736 - .L_735)
.L_735:
        /*0054*/ 	.word	0x00000008
.L_736:


//--------------------- .nv.info._ZN7cutlass13device_kernelIN5flash11enable_sm90INS1_16FlashAttnFwdSm90INS1_25CollectiveMainloopFwdSm90ILi2EN4cute5tupleIJNS5_1CILi1EEES8_S8_EEENS6_IJNS7_ILi192EEENS7_ILi160EEENS7_ILi64EEEEEELi64ENS_12float_e4m3_tEfNS_4arch4Sm90ELb0ELb0ELb1ELb1ELb0ELb1ELb0ELb1ELb1ELb1ELb1ELb0EEENS1_21CollectiveEpilogueFwdINS6_IJSA_SC_SB_EEES9_NS_10bfloat16_tESG_Li384ELb1ELb1ELb1ELb1EEENS1_36VarlenDynamicPersistentTileSchedulerILi192ELi160ELi384ELi128ELb1ELb1ELb1ELb0ELb1ELb1EEEEEEEEEvNT_6ParamsE --------------------------
	.section	.nv.info._ZN7cutlass13device_kernelIN5flash11enable_sm90INS1_16FlashAttnFwdSm90INS1_25CollectiveMainloopFwdSm90ILi2EN4cute5tupleIJNS5_1CILi1EEES8_S8_EEENS6_IJNS7_ILi192EEENS7_ILi160EEENS7_ILi64EEEEEELi64ENS_12float_e4m3_tEfNS_4arch4Sm90ELb0ELb0ELb1ELb1ELb0ELb1ELb0ELb1ELb1ELb1ELb1ELb0EEENS1_21CollectiveEpilogueFwdINS6_IJSA_SC_SB_EEES9_NS_10bfloat16_tESG_Li384ELb1ELb1ELb1ELb1EEENS1_36VarlenDynamicPersistentTileSchedulerILi192ELi160ELi384ELi128ELb1ELb1ELb1ELb0ELb1ELb1EEEEEEEEEvNT_6ParamsE,"",@"SHT_CUDA_INFO"
	.sectionflags	@""
	.align	4


	//----- nvinfo : EIATTR_CUDA_API_VERSION
	.align		4
        /*0000*/ 	.byte	0x04, 0x37
        /*0002*/ 	.short	(.L_738 - .L_737)
.L_737:
        /*0004*/ 	.word	0x00000082


	//----- nvinfo : EIATTR_KPARAM_INFO
	.align		4
.L_738:
        /*0008*/ 	.byte	0x04, 0x17
        /*000a*/ 	.short	(.L_740 - .L_739)
.L_739:
        /*000c*/ 	.word	0x00000000
        /*0010*/ 	.short	0x0000
        /*0012*/ 	.short	0x0000
        /*0014*/ 	.byte	0x00, 0xf0, 0x01, 0x2a


	//----- nvinfo : EIATTR_SPARSE_MMA_MASK
	.align		4
.L_740:
        /*0018*/ 	.byte	0x03, 0x50
        /*001a*/ 	.short	0x0000


	//----- nvinfo : EIATTR_MAXREG_COUNT
	.align		4
        /*001c*/ 	.byte	0x03, 0x1b
        /*001e*/ 	.short	0x0080


	//----- nvinfo : EIATTR_MERCURY_ISA_VERSION
	.align		4
        /*0020*/ 	.byte	0x03, 0x5f
        /*0022*/ 	.short	0x0101


	//----- nvinfo : EIATTR_VRC_CTA_INIT_COUNT
	.align		4
        /*0024*/ 	.byte	0x02, 0x4a
	.zero		1
	.zero		1


	//----- nvinfo : EIATTR_EXIT_INSTR_OFFSETS
	.align		4
        /*0028*/ 	.byte	0x04, 0x1c
        /*002a*/ 	.short	(.L_742 - .L_741)


	//   ....[0]....
.L_741:
        /*002c*/ 	.word	0x00000010


	//----- nvinfo : EIATTR_MAX_THREADS
	.align		4
.L_742:
        /*0030*/ 	.byte	0x04, 0x05
        /*0032*/ 	.short	(.L_744 - .L_743)
.L_743:
        /*0034*/ 	.word	0x00000200
        /*0038*/ 	.word	0x00000001
        /*003c*/ 	.word	0x00000001


	//----- nvinfo : EIATTR_CBANK_PARAM_SIZE
	.align		4
.L_744:
        /*0040*/ 	.byte	0x03, 0x19
        /*0042*/ 	.short	0x0a80


	//----- nvinfo : EIATTR_PARAM_CBANK
	.align		4
        /*0044*/ 	.byte	0x04, 0x0a
        /*0046*/ 	.short	(.L_746 - .L_745)
	.align		4
.L_745:
        /*0048*/ 	.word	index@(.nv.constant0._ZN7cutlass13device_kernelIN5flash11enable_sm90INS1_16FlashAttnFwdSm90INS1_25CollectiveMainloopFwdSm90ILi2EN4cute5tupleIJNS5_1CILi1EEES8_S8_EEENS6_IJNS7_ILi192EEENS7_ILi160EEENS7_ILi64EEEEEELi64ENS_12float_e4m3_tEfNS_4arch4Sm90ELb0ELb0ELb1ELb1ELb0ELb1ELb0ELb1ELb1ELb1ELb1ELb0EEENS1_21CollectiveEpilogueFwdINS6_IJSA_SC_SB_EEES9_NS_10bfloat16_tESG_Li384ELb1ELb1ELb1ELb1EEENS1_36VarlenDynamicPersistentTileSchedulerILi192ELi160ELi384ELi128ELb1ELb1ELb1ELb0ELb1ELb1EEEEEEEEEvNT_6ParamsE)
        /*004c*/ 	.short	0x0380
        /*004e*/ 	.short	0x0a80


	//----- nvinfo : EIATTR_SW_WAR
	.align		4
.L_746:
        /*0050*/ 	.byte	0x04, 0x36
        /*0052*/ 	.short	(.L_748 - .L_747)
.L_747:
        /*0054*/ 	.word	0x00000008
.L_748:


//--------------------- .nv.info._ZN7cutlass13device_kernelIN5flash11enable_sm90INS1_16FlashAttnFwdSm90INS1_25CollectiveMainloopFwdSm90ILi2EN4cute5tupleIJNS5_1CILi1EEES8_S8_EEENS6_IJNS7_ILi192EEENS7_ILi160EEENS7_ILi64EEEEEELi64ENS_12float_e4m3_tEfNS_4arch4Sm90ELb0ELb1ELb1ELb0ELb0ELb0ELb0ELb1ELb1ELb1ELb1ELb0EEENS1_21CollectiveEpilogueFwdINS6_IJSA_SC_SB_EEES9_NS_10bfloat16_tESG_Li384ELb0ELb1ELb1ELb1EEENS1_19SingleTileSchedulerILb0ELb1ELb1ELi192EEEEEEEEEvNT_6ParamsE --------------------------
	.section	.nv.info._ZN7cutlass13device_kernelIN5flash11enable_sm90INS1_16FlashAttnFwdSm90INS1_25CollectiveMainloopFwdSm90ILi2EN4cute5tupleIJNS5_1CILi1EEES8_S8_EEENS6_IJNS7_ILi192EEENS7_ILi160EEENS7_ILi64EEEEEELi64ENS_12float_e4m3_tEfNS_4arch4Sm90ELb0ELb1ELb1ELb0ELb0ELb0ELb0ELb1ELb1ELb1ELb1ELb0EEENS1_21CollectiveEpilogueFwdINS6_IJSA_SC_SB_EEES9_NS_10bfloat16_tESG_Li384ELb0ELb1ELb1ELb1EEENS1_19SingleTileSchedulerILb0ELb1ELb1ELi192EEEEEEEEEvNT_6ParamsE,"",@"SHT_CUDA_INFO"
	.sectionflags	@""
	.align	4


	//----- nvinfo : EIATTR_CUDA_API_VERSION
	.align		4
        /*0000*/ 	.byte	0x04, 0x37
        /*0002*/ 	.short	(.L_750 - .L_749)
.L_749:
        /*0004*/ 	.word	0x00000082


	//----- nvinfo : EIATTR_KPARAM_INFO
	.align		4
.L_750:
        /*0008*/ 	.byte	0x04, 0x17
        /*000a*/ 	.short	(.L_752 - .L_751)
.L_751:
        /*000c*/ 	.word	0x00000000
        /*0010*/ 	.short	0x0000
        /*0012*/ 	.short	0x0000
        /*0014*/ 	.byte	0x00, 0xf0, 0x01, 0x28


	//----- nvinfo : EIATTR_SPARSE_MMA_MASK
	.align		4
.L_752:
        /*0018*/ 	.byte	0x03, 0x50
        /*001a*/ 	.short	0x0000


	//----- nvinfo : EIATTR_MAXREG_COUNT
	.align		4
        /*001c*/ 	.byte	0x03, 0x1b
        /*001e*/ 	.short	0x0080


	//----- nvinfo : EIATTR_MERCURY_ISA_VERSION
	.align		4
        /*0020*/ 	.byte	0x03, 0x5f
        /*0022*/ 	.short	0x0101


	//----- nvinfo : EIATTR_VRC_CTA_INIT_COUNT
	.align		4
        /*0024*/ 	.byte	0x02, 0x4a
	.zero		1
	.zero		1


	//----- nvinfo : EIATTR_EXIT_INSTR_OFFSETS
	.align		4
        /*0028*/ 	.byte	0x04, 0x1c
        /*002a*/ 	.short	(.L_754 - .L_753)


	//   ....[0]....
.L_753:
        /*002c*/ 	.word	0x00000010


	//----- nvinfo : EIATTR_MAX_THREADS
	.align		4
.L_754:
        /*0030*/ 	.byte	0x04, 0x05
        /*0032*/ 	.short	(.L_756 - .L_755)
.L_755:
        /*0034*/ 	.word	0x00000200
        /*0038*/ 	.word	0x00000001
        /*003c*/ 	.word	0x00000001


	//----- nvinfo : EIATTR_CBANK_PARAM_SIZE
	.align		4
.L_756:
        /*0040*/ 	.byte	0x03, 0x19
        /*0042*/ 	.short	0x0a00


	//----- nvinfo : EIATTR_PARAM_CBANK
	.align		4
        /*0044*/ 	.byte	0x04, 0x0a
        /*0046*/ 	.short	(.L_758 - .L_757)
	.align		4
.L_757:
        /*0048*/ 	.word	index@(.nv.constant0._ZN7cutlass13device_kernelIN5flash11enable_sm90INS1_16FlashAttnFwdSm90INS1_25CollectiveMainloopFwdSm90ILi2EN4cute5tupleIJNS5_1CILi1EEES8_S8_EEENS6_IJNS7_ILi192EEENS7_ILi160EEENS7_ILi64EEEEEELi64ENS_12float_e4m3_tEfNS_4arch4Sm90ELb0ELb1ELb1ELb0ELb0ELb0ELb0ELb1ELb1ELb1ELb1ELb0EEENS1_21CollectiveEpilogueFwdINS6_IJSA_SC_SB_EEES9_NS_10bfloat16_tESG_Li384ELb0ELb1ELb1ELb1EEENS1_19SingleTileSchedulerILb0ELb1ELb1ELi192EEEEEEEEEvNT_6ParamsE)
        /*004c*/ 	.short	0x0380
        /*004e*/ 	.short	0x0a00


	//----- nvinfo : EIATTR_SW_WAR
	.align		4
.L_758:
        /*0050*/ 	.byte	0x04, 0x36
        /*0052*/ 	.short	(.L_760 - .L_759)
.L_759:
        /*0054*/ 	.word	0x00000008
.L_760:


//--------------------- .nv.info._ZN7cutlass13device_kernelIN5flash11enable_sm90INS1_16FlashAttnFwdSm90INS1_25CollectiveMainloopFwdSm90ILi2EN4cute5tupleIJNS5_1CILi1EEES8_S8_EEENS6_IJNS7_ILi192EEENS7_ILi160EEENS7_ILi64EEEEEELi64ENS_12float_e4m3_tEfNS_4arch4Sm90ELb0ELb1ELb1ELb1ELb0ELb0ELb0ELb1ELb1ELb1ELb1ELb0EEENS1_21CollectiveEpilogueFwdINS6_IJSA_SC_SB_EEES9_NS_10bfloat16_tESG_Li384ELb1ELb1ELb1ELb1EEENS1_36VarlenDynamicPersistentTileSchedulerILi192ELi160ELi384ELi128ELb1ELb1ELb1ELb1ELb0ELb1EEEEEEEEEvNT_6ParamsE --------------------------
	.section	.nv.info._ZN7cutlass13device_kernelIN5flash11enable_sm90INS1_16FlashAttnFwdSm90INS1_25CollectiveMainloopFwdSm90ILi2EN4cute5tupleIJNS5_1CILi1EEES8_S8_EEENS6_IJNS7_ILi192EEENS7_ILi160EEENS7_ILi64EEEEEELi64ENS_12float_e4m3_tEfNS_4arch4Sm90ELb0ELb1ELb1ELb1ELb0ELb0ELb0ELb1ELb1ELb1ELb1ELb0EEENS1_21CollectiveEpilogueFwdINS6_IJSA_SC_SB_EEES9_NS_10bfloat16_tESG_Li384ELb1ELb1ELb1ELb1EEENS1_36VarlenDynamicPersistentTileSchedulerILi192ELi160ELi384ELi128ELb1ELb1ELb1ELb1ELb0ELb1EEEEEEEEEvNT_6ParamsE,"",@"SHT_CUDA_INFO"
	.sectionflags	@""
	.align	4


	//----- nvinfo : EIATTR_CUDA_API_VERSION
	.align		4
        /*0000*/ 	.byte	0x04, 0x37
        /*0002*/ 	.short	(.L_762 - .L_761)
.L_761:
        /*0004*/ 	.word	0x00000082


	//----- nvinfo : EIATTR_KPARAM_INFO
	.align		4
.L_762:
        /*0008*/ 	.byte	0x04, 0x17
        /*000a*/ 	.short	(.L_764 - .L_763)
.L_763:
        /*000c*/ 	.word	0x00000000
        /*0010*/ 	.short	0x0000
        /*0012*/ 	.short	0x0000
        /*0014*/ 	.byte	0x00, 0xf0, 0x01, 0x2a


	//----- nvinfo : EIATTR_SPARSE_MMA_MASK
	.align		4
.L_764:
        /*0018*/ 	.byte	0x03, 0x50
        /*001a*/ 	.short	0x0000


	//----- nvinfo : EIATTR_MAXREG_COUNT
	.align		4
        /*001c*/ 	.byte	0x03, 0x1b
        /*001e*/ 	.short	0x0080


	//----- nvinfo : EIATTR_MERCURY_ISA_VERSION
	.align		4
        /*0020*/ 	.byte	0x03, 0x5f
        /*0022*/ 	.short	0x0101


	//----- nvinfo : EIATTR_VRC_CTA_INIT_COUNT
	.align		4
        /*0024*/ 	.byte	0x02, 0x4a
	.zero		1
	.zero		1


	//----- nvinfo : EIATTR_EXIT_INSTR_OFFSETS
	.align		4
        /*0028*/ 	.byte	0x04, 0x1c
        /*002a*/ 	.short	(.L_766 - .L_765)


	//   ....[0]....
.L_765:
        /*002c*/ 	.word	0x00000010


	//----- nvinfo : EIATTR_MAX_THREADS
	.align		4
.L_766:
        /*0030*/ 	.byte	0x04, 0x05
        /*0032*/ 	.short	(.L_768 - .L_767)
.L_767:
        /*0034*/ 	.word	0x00000200
        /*0038*/ 	.word	0x00000001
        /*003c*/ 	.word	0x00000001


	//----- nvinfo : EIATTR_CBANK_PARAM_SIZE
	.align		4
.L_768:
        /*0040*/ 	.byte	0x03, 0x19
        /*0042*/ 	.short	0x0a80


	//----- nvinfo : EIATTR_PARAM_CBANK
	.align		4
        /*0044*/ 	.byte	0x04, 0x0a
        /*0046*/ 	.short	(.L_770 - .L_769)
	.align		4
.L_769:
        /*0048*/ 	.word	index@(.nv.constant0._ZN7cutlass13device_kernelIN5flash11enable_sm90INS1_16FlashAttnFwdSm90INS1_25CollectiveMainloopFwdSm90ILi2EN4cute5tupleIJNS5_1CILi1EEES8_S8_EEENS6_IJNS7_ILi192EEENS7_ILi160EEENS7_ILi64EEEEEELi64ENS_12float_e4m3_tEfNS_4arch4Sm90ELb0ELb1ELb1ELb1ELb0ELb0ELb0ELb1ELb1ELb1ELb1ELb0EEENS1_21CollectiveEpilogueFwdINS6_IJSA_SC_SB_EEES9_NS_10bfloat16_tESG_Li384ELb1ELb1ELb1ELb1EEENS1_36VarlenDynamicPersistentTileSchedulerILi192ELi160ELi384ELi128ELb1ELb1ELb1ELb1ELb0ELb1EEEEEEEEEvNT_6ParamsE)
        /*004c*/ 	.short	0x0380
        /*004e*/ 	.short	0x0a80


	//----- nvinfo : EIATTR_SW_WAR
	.align		4
.L_770:
        /*0050*/ 	.byte	0x04, 0x36
        /*0052*/ 	.short	(.L_772 - .L_771)
.L_771:
        /*0054*/ 	.word	0x00000008
.L_772:


//--------------------- .nv.info._ZN7cutlass13device_kernelIN5flash11enable_sm90INS1_16FlashAttnFwdSm90INS1_25CollectiveMainloopFwdSm90ILi2EN4cute5tupleIJNS5_1CILi1EEES8_S8_EEENS6_IJNS7_ILi192EEENS7_ILi160EEENS7_ILi64EEEEEELi64ENS_12float_e4m3_tEfNS_4arch4Sm90ELb0ELb1ELb1ELb1ELb0ELb1ELb0ELb1ELb1ELb1ELb1ELb0EEENS1_21CollectiveEpilogueFwdINS6_IJSA_SC_SB_EEES9_NS_10bfloat16_tESG_Li384ELb1ELb1ELb1ELb1EEENS1_36VarlenDynamicPersistentTileSchedulerILi192ELi160ELi384ELi128ELb1ELb1ELb1ELb1ELb0ELb1EEEEEEEEEvNT_6ParamsE --------------------------
	.section	.nv.info._ZN7cutlass13device_kernelIN5flash11enable_sm90INS1_16FlashAttnFwdSm90INS1_25CollectiveMainloopFwdSm90ILi2EN4cute5tupleIJNS5_1CILi1EEES8_S8_EEENS6_IJNS7_ILi192EEENS7_ILi160EEENS7_ILi64EEEEEELi64ENS_12float_e4m3_tEfNS_4arch4Sm90ELb0ELb1ELb1ELb1ELb0ELb1ELb0ELb1ELb1ELb1ELb1ELb0EEENS1_21CollectiveEpilogueFwdINS6_IJSA_SC_SB_EEES9_NS_10bfloat16_tESG_Li384ELb1ELb1ELb1ELb1EEENS1_36VarlenDynamicPersistentTileSchedulerILi192ELi160ELi384ELi128ELb1ELb1ELb1ELb1ELb0ELb1EEEEEEEEEvNT_6ParamsE,"",@"SHT_CUDA_INFO"
	.sectionflags	@""
	.align	4


	//----- nvinfo : EIATTR_CUDA_API_VERSION
	.align		4
        /*0000*/ 	.byte	0x04, 0x37
        /*0002*/ 	.short	(.L_774 - .L_773)
.L_773:
        /*0004*/ 	.word	0x00000082


	//----- nvinfo : EIATTR_KPARAM_INFO
	.align		4
.L_774:
        /*0008*/ 	.byte	0x04, 0x17
        /*000a*/ 	.short	(.L_776 - .L_775)
.L_775:
        /*000c*/ 	.word	0x00000000
        /*0010*/ 	.short	0x0000
        /*0012*/ 	.short	0x0000
        /*0014*/ 	.byte	0x00, 0xf0, 0x01, 0x2a


	//----- nvinfo : EIATTR_SPARSE_MMA_MASK
	.align		4
.L_776:
        /*0018*/ 	.byte	0x03, 0x50
        /*001a*/ 	.short	0x0000


	//----- nvinfo : EIATTR_MAXREG_COUNT
	.align		4
        /*001c*/ 	.byte	0x03, 0x1b
        /*001e*/ 	.short	0x0080


	//----- nvinfo : EIATTR_MERCURY_ISA_VERSION
	.align		4
        /*0020*/ 	.byte	0x03, 0x5f
        /*0022*/ 	.short	0x0101


	//----- nvinfo : EIATTR_VRC_CTA_INIT_COUNT
	.align		4
        /*0024*/ 	.byte	0x02, 0x4a
	.zero		1
	.zero		1


	//----- nvinfo : EIATTR_EXIT_INSTR_OFFSETS
	.align		4
        /*0028*/ 	.byte	0x04, 0x1c
        /*002a*/ 	.short	(.L_778 - .L_777)


	//   ....[0]....
.L_777:
        /*002c*/ 	.word	0x00000010


	//----- nvinfo : EIATTR_MAX_THREADS
	.align		4
.L_778:
        /*0030*/ 	.byte	0x04, 0x05
        /*0032*/ 	.short	(.L_780 - .L_779)
.L_779:
        /*0034*/ 	.word	0x00000200
        /*0038*/ 	.word	0x00000001
        /*003c*/ 	.word	0x00000001


	//----- nvinfo : EIATTR_CBANK_PARAM_SIZE
	.align		4
.L_780:
        /*0040*/ 	.byte	0x03, 0x19
        /*0042*/ 	.short	0x0a80


	//----- nvinfo : EIATTR_PARAM_CBANK
	.align		4
        /*0044*/ 	.byte	0x04, 0x0a
        /*0046*/ 	.short	(.L_782 - .L_781)
	.align		4
.L_781:
        /*0048*/ 	.word	index@(.nv.constant0._ZN7cutlass13device_kernelIN5flash11enable_sm90INS1_16FlashAttnFwdSm90INS1_25CollectiveMainloopFwdSm90ILi2EN4cute5tupleIJNS5_1CILi1EEES8_S8_EEENS6_IJNS7_ILi192EEENS7_ILi160EEENS7_ILi64EEEEEELi64ENS_12float_e4m3_tEfNS_4arch4Sm90ELb0ELb1ELb1ELb1ELb0ELb1ELb0ELb1ELb1ELb1ELb1ELb0EEENS1_21CollectiveEpilogueFwdINS6_IJSA_SC_SB_EEES9_NS_10bfloat16_tESG_Li384ELb1ELb1ELb1ELb1EEENS1_36VarlenDynamicPersistentTileSchedulerILi192ELi160ELi384ELi128ELb1ELb1ELb1ELb1ELb0ELb1EEEEEEEEEvNT_6ParamsE)
        /*004c*/ 	.short	0x0380
        /*004e*/ 	.short	0x0a80


	//----- nvinfo : EIATTR_SW_WAR
	.align		4
.L_782:
        /*0050*/ 	.byte	0x04, 0x36
        /*0052*/ 	.short	(.L_784 - .L_783)
.L_783:
        /*0054*/ 	.word	0x00000008
.L_784:


//--------------------- .nv.info._ZN7cutlass13device_kernelIN5flash11enable_sm90INS1_16FlashAttnFwdSm90INS1_25CollectiveMainloopFwdSm90ILi2EN4cute5tupleIJNS5_1CILi1EEES8_S8_EEENS6_IJNS7_ILi192EEENS7_ILi160EEENS7_ILi64EEEEEELi64ENS_12float_e4m3_tEfNS_4arch4Sm90ELb1ELb0ELb1ELb0ELb0ELb0ELb0ELb1ELb1ELb1ELb1ELb0EEENS1_21CollectiveEpilogueFwdINS6_IJSA_SC_SB_EEES9_NS_10bfloat16_tESG_Li384ELb0ELb1ELb1ELb1EEENS1_19SingleTileSchedulerILb0ELb1ELb1ELi192EEEEEEEEEvNT_6ParamsE --------------------------
	.section	.nv.info._ZN7cutlass13device_kernelIN5flash11enable_sm90INS1_16FlashAttnFwdSm90INS1_25CollectiveMainloopFwdSm90ILi2EN4cute5tupleIJNS5_1CILi1EEES8_S8_EEENS6_IJNS7_ILi192EEENS7_ILi160EEENS7_ILi64EEEEEELi64ENS_12float_e4m3_tEfNS_4arch4Sm90ELb1ELb0ELb1ELb0ELb0ELb0ELb0ELb1ELb1ELb1ELb1ELb0EEENS1_21CollectiveEpilogueFwdINS6_IJSA_SC_SB_EEES9_NS_10bfloat16_tESG_Li384ELb0ELb1ELb1ELb1EEENS1_19SingleTileSchedulerILb0ELb1ELb1ELi192EEEEEEEEEvNT_6ParamsE,"",@"SHT_CUDA_INFO"
	.sectionflags	@""
	.align	4


	//----- nvinfo : EIATTR_CUDA_API_VERSION
	.align		4
        /*0000*/ 	.byte	0x04, 0x37
        /*0002*/ 	.short	(.L_786 - .L_785)
.L_785:
        /*0004*/ 	.word	0x00000082


	//----- nvinfo : EIATTR_KPARAM_INFO
	.align		4
.L_786:
        /*0008*/ 	.byte	0x04, 0x17
        /*000a*/ 	.short	(.L_788 - .L_787)
.L_787:
        /*000c*/ 	.word	0x00000000
        /*0010*/ 	.short	0x0000
        /*0012*/ 	.short	0x0000
        /*0014*/ 	.byte	0x00, 0xf0, 0x01, 0x28


	//----- nvinfo : EIATTR_SPARSE_MMA_MASK
	.align		4
.L_788:
        /*0018*/ 	.byte	0x03, 0x50
        /*001a*/ 	.short	0x0000


	//----- nvinfo : EIATTR_MAXREG_COUNT
	.align		4
        /*001c*/ 	.byte	0x03, 0x1b
        /*001e*/ 	.short	0x0080


	//----- nvinfo : EIATTR_MERCURY_ISA_VERSION
	.align		4
        /*0020*/ 	.byte	0x03, 0x5f
        /*0022*/ 	.short	0x0101


	//----- nvinfo : EIATTR_VRC_CTA_INIT_COUNT
	.align		4
        /*0024*/ 	.byte	0x02, 0x4a
	.zero		1
	.zero		1


	//----- nvinfo : EIATTR_EXIT_INSTR_OFFSETS
	.align		4
        /*0028*/ 	.byte	0x04, 0x1c
        /*002a*/ 	.short	(.L_790 - .L_789)


	//   ....[0]....
.L_789:
        /*002c*/ 	.word	0x00000010


	//----- nvinfo : EIATTR_MAX_THREADS
	.align		4
.L_790:
        /*0030*/ 	.byte	0x04, 0x05
        /*0032*/ 	.short	(.L_792 - .L_791)
.L_791:
        /*0034*/ 	.word	0x00000200
        /*0038*/ 	.word	0x00000001
        /*003c*/ 	.word	0x00000001


	//----- nvinfo : EIATTR_CBANK_PARAM_SIZE
	.align		4
.L_792:
        /*0040*/ 	.byte	0x03, 0x19
        /*0042*/ 	.short	0x0a00


	//----- nvinfo : EIATTR_PARAM_CBANK
	.align		4
        /*0044*/ 	.byte	0x04, 0x0a
        /*0046*/ 	.short	(.L_794 - .L_793)
	.align		4
.L_793:
        /*0048*/ 	.word	index@(.nv.constant0._ZN7cutlass13device_kernelIN5flash11enable_sm90INS1_16FlashAttnFwdSm90INS1_25CollectiveMainloopFwdSm90ILi2EN4cute5tupleIJNS5_1CILi1EEES8_S8_EEENS6_IJNS7_ILi192EEENS7_ILi160EEENS7_ILi64EEEEEELi64ENS_12float_e4m3_tEfNS_4arch4Sm90ELb1ELb0ELb1ELb0ELb0ELb0ELb0ELb1ELb1ELb1ELb1ELb0EEENS1_21CollectiveEpilogueFwdINS6_IJSA_SC_SB_EEES9_NS_10bfloat16_tESG_Li384ELb0ELb1ELb1ELb1EEENS1_19SingleTileSchedulerILb0ELb1ELb1ELi192EEEEEEEEEvNT_6ParamsE)
        /*004c*/ 	.short	0x0380
        /*004e*/ 	.short	0x0a00


	//----- nvinfo : EIATTR_SW_WAR
	.align		4
.L_794:
        /*0050*/ 	.byte	0x04, 0x36
        /*0052*/ 	.short	(.L_796 - .L_795)
.L_795:
        /*0054*/ 	.word	0x00000008
.L_796:


//--------------------- .nv.info._ZN7cutlass13device_kernelIN5flash11enable_sm90INS1_16FlashAttnFwdSm90INS1_25CollectiveMainloopFwdSm90ILi2EN4cute5tupleIJNS5_1CILi1EEES8_S8_EEENS6_IJNS7_ILi192EEENS7_ILi160EEENS7_ILi64EEEEEELi64ENS_12float_e4m3_tEfNS_4arch4Sm90ELb1ELb0ELb1ELb1ELb0ELb0ELb0ELb1ELb1ELb1ELb1ELb0EEENS1_21CollectiveEpilogueFwdINS6_IJSA_SC_SB_EEES9_NS_10bfloat16_tESG_Li384ELb1ELb1ELb1ELb1EEENS1_36VarlenDynamicPersistentTileSchedulerILi192ELi160ELi384ELi128ELb1ELb1ELb1ELb1ELb1ELb1EEEEEEEEEvNT_6ParamsE --------------------------
	.section	.nv.info._ZN7cutlass13device_kernelIN5flash11enable_sm90INS1_16FlashAttnFwdSm90INS1_25CollectiveMainloopFwdSm90ILi2EN4cute5tupleIJNS5_1CILi1EEES8_S8_EEENS6_IJNS7_ILi192EEENS7_ILi160EEENS7_ILi64EEEEEELi64ENS_12float_e4m3_tEfNS_4arch4Sm90ELb1ELb0ELb1ELb1ELb0ELb0ELb0ELb1ELb1ELb1ELb1ELb0EEENS1_21CollectiveEpilogueFwdINS6_IJSA_SC_SB_EEES9_NS_10bfloat16_tESG_Li384ELb1ELb1ELb1ELb1EEENS1_36VarlenDynamicPersistentTileSchedulerILi192ELi160ELi384ELi128ELb1ELb1ELb1ELb1ELb1ELb1EEEEEEEEEvNT_6ParamsE,"",@"SHT_CUDA_INFO"
	.sectionflags	@""
	.align	4


	//----- nvinfo : EIATTR_CUDA_API_VERSION
	.align		4
        /*0000*/ 	.byte	0x04, 0x37
        /*0002*/ 	.short	(.L_798 - .L_797)
.L_797:
        /*0004*/ 	.word	0x00000082


	//----- nvinfo : EIATTR_KPARAM_INFO
	.align		4
.L_798:
        /*0008*/ 	.byte	0x04, 0x17
        /*000a*/ 	.short	(.L_800 - .L_799)
.L_799:
        /*000c*/ 	.word	0x00000000
        /*0010*/ 	.short	0x0000
        /*0012*/ 	.short	0x0000
        /*0014*/ 	.byte	0x00, 0xf0, 0x01, 0x2a


	//----- nvinfo : EIATTR_SPARSE_MMA_MASK
	.align		4
.L_800:
        /*0018*/ 	.byte	0x03, 0x50
        /*001a*/ 	.short	0x0000


	//----- nvinfo : EIATTR_MAXREG_COUNT
	.align		4
        /*001c*/ 	.byte	0x03, 0x1b
        /*001e*/ 	.short	0x0080


	//----- nvinfo : EIATTR_MERCURY_ISA_VERSION
	.align		4
        /*0020*/ 	.byte	0x03, 0x5f
        /*0022*/ 	.short	0x0101


	//----- nvinfo : EIATTR_VRC_CTA_INIT_COUNT
	.align		4
        /*0024*/ 	.byte	0x02, 0x4a
	.zero		1
	.zero		1


	//----- nvinfo : EIATTR_EXIT_INSTR_OFFSETS
	.align		4
        /*0028*/ 	.byte	0x04, 0x1c
        /*002a*/ 	.short	(.L_802 - .L_801)


	//   ....[0]....
.L_801:
        /*002c*/ 	.word	0x00000010


	//----- nvinfo : EIATTR_MAX_THREADS
	.align		4
.L_802:
        /*0030*/ 	.byte	0x04, 0x05
        /*0032*/ 	.short	(.L_804 - .L_803)
.L_803:
        /*0034*/ 	.word	0x00000200
        /*0038*/ 	.word	0x00000001
        /*003c*/ 	.word	0x00000001


	//----- nvinfo : EIATTR_CBANK_PARAM_SIZE
	.align		4
.L_804:
        /*0040*/ 	.byte	0x03, 0x19
        /*0042*/ 	.short	0x0a80


	//----- nvinfo : EIATTR_PARAM_CBANK
	.align		4
        /*0044*/ 	.byte	0x04, 0x0a
        /*0046*/ 	.short	(.L_806 - .L_805)
	.align		4
.L_805:
        /*0048*/ 	.word	index@(.nv.constant0._ZN7cutlass13device_kernelIN5flash11enable_sm90INS1_16FlashAttnFwdSm90INS1_25CollectiveMainloopFwdSm90ILi2EN4cute5tupleIJNS5_1CILi1EEES8_S8_EEENS6_IJNS7_ILi192EEENS7_ILi160EEENS7_ILi64EEEEEELi64ENS_12float_e4m3_tEfNS_4arch4Sm90ELb1ELb0ELb1ELb1ELb0ELb0ELb0ELb1ELb1ELb1ELb1ELb0EEENS1_21CollectiveEpilogueFwdINS6_IJSA_SC_SB_EEES9_NS_10bfloat16_tESG_Li384ELb1ELb1ELb1ELb1EEENS1_36VarlenDynamicPersistentTileSchedulerILi192ELi160ELi384ELi128ELb1ELb1ELb1ELb1ELb1ELb1EEEEEEEEEvNT_6ParamsE)
        /*004c*/ 	.short	0x0380
        /*004e*/ 	.short	0x0a80


	//----- nvinfo : EIATTR_SW_WAR
	.align		4
.L_806:
        /*0050*/ 	.byte	0x04, 0x36
        /*0052*/ 	.short	(.L_808 - .L_807)
.L_807:
        /*0054*/ 	.word	0x00000008
.L_808:


//--------------------- .nv.info._ZN7cutlass13device_kernelIN5flash11enable_sm90INS1_16FlashAttnFwdSm90INS1_25CollectiveMainloopFwdSm90ILi2EN4cute5tupleIJNS5_1CILi1EEES8_S8_EEENS6_IJNS7_ILi192EEENS7_ILi160EEENS7_ILi64EEEEEELi64ENS_12float_e4m3_tEfNS_4arch4Sm90ELb1ELb0ELb1ELb1ELb0ELb1ELb0ELb1ELb1ELb1ELb1ELb0EEENS1_21CollectiveEpilogueFwdINS6_IJSA_SC_SB_EEES9_NS_10bfloat16_tESG_Li384ELb1ELb1ELb1ELb1EEENS1_36VarlenDynamicPersistentTileSchedulerILi192ELi160ELi384ELi128ELb1ELb1ELb1ELb1ELb1ELb1EEEEEEEEEvNT_6ParamsE --------------------------
	.section	.nv.info._ZN7cutlass13device_kernelIN5flash11enable_sm90INS1_16FlashAttnFwdSm90INS1_25CollectiveMainloopFwdSm90ILi2EN4cute5tupleIJNS5_1CILi1EEES8_S8_EEENS6_IJNS7_ILi192EEENS7_ILi160EEENS7_ILi64EEEEEELi64ENS_12float_e4m3_tEfNS_4arch4Sm90ELb1ELb0ELb1ELb1ELb0ELb1ELb0ELb1ELb1ELb1ELb1ELb0EEENS1_21CollectiveEpilogueFwdINS6_IJSA_SC_SB_EEES9_NS_10bfloat16_tESG_Li384ELb1ELb1ELb1ELb1EEENS1_36VarlenDynamicPersistentTileSchedulerILi192ELi160ELi384ELi128ELb1ELb1ELb1ELb1ELb1ELb1EEEEEEEEEvNT_6ParamsE,"",@"SHT_CUDA_INFO"
	.sectionflags	@""
	.align	4


	//----- nvinfo : EIATTR_CUDA_API_VERSION
	.align		4
        /*0000*/ 	.byte	0x04, 0x37
        /*0002*/ 	.short	(.L_810 - .L_809)
.L_809:
        /*0004*/ 	.word	0x00000082


	//----- nvinfo : EIATTR_KPARAM_INFO
	.align		4
.L_810:
        /*0008*/ 	.byte	0x04, 0x17
        /*000a*/ 	.short	(.L_812 - .L_811)
.L_811:
        /*000c*/ 	.word	0x00000000
        /*0010*/ 	.short	0x0000
        /*0012*/ 	.short	0x0000
        /*0014*/ 	.byte	0x00, 0xf0, 0x01, 0x2a


	//----- nvinfo : EIATTR_SPARSE_MMA_MASK
	.align		4
.L_812:
        /*0018*/ 	.byte	0x03, 0x50
        /*001a*/ 	.short	0x0000


	//----- nvinfo : EIATTR_MAXREG_COUNT
	.align		4
        /*001c*/ 	.byte	0x03, 0x1b
        /*001e*/ 	.short	0x0080


	//----- nvinfo : EIATTR_MERCURY_ISA_VERSION
	.align		4
        /*0020*/ 	.byte	0x03, 0x5f
        /*0022*/ 	.short	0x0101


	//----- nvinfo : EIATTR_VRC_CTA_INIT_COUNT
	.align		4
        /*0024*/ 	.byte	0x02, 0x4a
	.zero		1
	.zero		1


	//----- nvinfo : EIATTR_EXIT_INSTR_OFFSETS
	.align		4
        /*0028*/ 	.byte	0x04, 0x1c
        /*002a*/ 	.short	(.L_814 - .L_813)


	//   ....[0]....
.L_813:
        /*002c*/ 	.word	0x00000010


	//----- nvinfo : EIATTR_MAX_THREADS
	.align		4
.L_814:
        /*0030*/ 	.byte	0x04, 0x05
        /*0032*/ 	.short	(.L_816 - .L_815)
.L_815:
        /*0034*/ 	.word	0x00000200
        /*0038*/ 	.word	0x00000001
        /*003c*/ 	.word	0x00000001


	//----- nvinfo : EIATTR_CBANK_PARAM_SIZE
	.align		4
.L_816:
        /*0040*/ 	.byte	0x03, 0x19
        /*0042*/ 	.short	0x0a80


	//----- nvinfo : EIATTR_PARAM_CBANK
	.align		4
        /*0044*/ 	.byte	0x04, 0x0a
        /*0046*/ 	.short	(.L_818 - .L_817)
	.align		4
.L_817:
        /*0048*/ 	.word	index@(.nv.constant0._ZN7cutlass13device_kernelIN5flash11enable_sm90INS1_16FlashAttnFwdSm90INS1_25CollectiveMainloopFwdSm90ILi2EN4cute5tupleIJNS5_1CILi1EEES8_S8_EEENS6_IJNS7_ILi192EEENS7_ILi160EEENS7_ILi64EEEEEELi64ENS_12float_e4m3_tEfNS_4arch4Sm90ELb1ELb0ELb1ELb1ELb0ELb1ELb0ELb1ELb1ELb1ELb1ELb0EEENS1_21CollectiveEpilogueFwdINS6_IJSA_SC_SB_EEES9_NS_10bfloat16_tESG_Li384ELb1ELb1ELb1ELb1EEENS1_36VarlenDynamicPersistentTileSchedulerILi192ELi160ELi384ELi128ELb1ELb1ELb1ELb1ELb1ELb1EEEEEEEEEvNT_6ParamsE)
        /*004c*/ 	.short	0x0380
        /*004e*/ 	.short	0x0a80


	//----- nvinfo : EIATTR_SW_WAR
	.align		4
.L_818:
        /*0050*/ 	.byte	0x04, 0x36
        /*0052*/ 	.short	(.L_820 - .L_819)
.L_819:
        /*0054*/ 	.word	0x00000008
.L_820:


//--------------------- .nv.callgraph             --------------------------
	.section	.nv.callgraph,"",@"SHT_CUDA_CALLGRAPH"
	.align	4
	.sectionentsize	8
	.align		4
        /*0000*/ 	.word	0x00000000
	.align		4
        /*0004*/ 	.word	0xffffffff
	.align		4
        /*0008*/ 	.word	0x00000000
	.align		4
        /*000c*/ 	.word	0xfffffffe
	.align		4
        /*0010*/ 	.word	0x00000000
	.align		4
        /*0014*/ 	.word	0xfffffffd
	.align		4
        /*0018*/ 	.word	0x00000000
	.align		4
        /*001c*/ 	.word	0xfffffffc


//--------------------- .nv.constant4             --------------------------
	.section	.nv.constant4,"a",@progbits
	.align	8
	.align		8
.nv.constant4:
        /*0000*/ 	.dword	_ZN80_INTERNAL_09203ac2_44_flash_fwd_hdimall_e4m3_split_softcap_sm90_cu_a6473388_37604cuda3std3__45__cpo5beginE
	.align		8
        /*0008*/ 	.dword	_ZN80_INTERNAL_09203ac2_44_flash_fwd_hdimall_e4m3_split_softcap_sm90_cu_a6473388_37604cuda3std3__45__cpo3endE
	.align		8
        /*0010*/ 	.dword	_ZN80_INTERNAL_09203ac2_44_flash_fwd_hdimall_e4m3_split_softcap_sm90_cu_a6473388_37604cuda3std3__45__cpo6cbeginE
	.align		8
        /*0018*/ 	.dword	_ZN80_INTERNAL_09203ac2_44_flash_fwd_hdimall_e4m3_split_softcap_sm90_cu_a6473388_37604cuda3std3__45__cpo4cendE
	.align		8
        /*0020*/ 	.dword	_ZN80_INTERNAL_09203ac2_44_flash_fwd_hdimall_e4m3_split_softcap_sm90_cu_a6473388_37604cuda3std3__482_GLOBAL__N__09203ac2_44_flash_fwd_hdimall_e4m3_split_softcap_sm90_cu_a6473388_37606ignoreE
	.align		8
        /*0028*/ 	.dword	_ZN80_INTERNAL_09203ac2_44_flash_fwd_hdimall_e4m3_split_softcap_sm90_cu_a6473388_37604cuda3std3__419piecewise_constructE
	.align		8
        /*0030*/ 	.dword	_ZN80_INTERNAL_09203ac2_44_flash_fwd_hdimall_e4m3_split_softcap_sm90_cu_a6473388_37604cuda3std3__48in_placeE
	.align		8
        /*0038*/ 	.dword	_ZN80_INTERNAL_09203ac2_44_flash_fwd_hdimall_e4m3_split_softcap_sm90_cu_a6473388_37604cuda3std6ranges3__45__cpo4swapE
	.align		8
        /*0040*/ 	.dword	_ZN80_INTERNAL_09203ac2_44_flash_fwd_hdimall_e4m3_split_softcap_sm90_cu_a6473388_37604cuda3std6ranges3__45__cpo9iter_moveE
	.align		8
        /*0048*/ 	.dword	_ZN80_INTERNAL_09203ac2_44_flash_fwd_hdimall_e4m3_split_softcap_sm90_cu_a6473388_37604cute7productE
	.align		8
        /*0050*/ 	.dword	_ZN80_INTERNAL_09203ac2_44_flash_fwd_hdimall_e4m3_split_softcap_sm90_cu_a6473388_37604cute1_E


//--------------------- .text._ZN7cutlass13device_kernelIN5flash11enable_sm90INS1_16FlashAttnFwdSm90INS1_25CollectiveMainloopFwdSm90ILi2EN4cute5tupleIJNS5_1CILi1EEES8_S8_EEENS6_IJNS7_ILi128EEESA_NS7_ILi256EEEEEELi256ENS_12float_e4m3_tEfNS_4arch4Sm90ELb0ELb0ELb1ELb0ELb0ELb0ELb0ELb1ELb1ELb1ELb1ELb0EEENS1_21CollectiveEpilogueFwdINS6_IJSA_SB_SA_EEES9_NS_10bfloat16_tESF_Li256ELb0ELb1ELb1ELb1EEENS1_19SingleTileSchedulerILb0ELb1ELb1ELi128EEEEEEEEEvNT_6ParamsE --------------------------
	.section	.text._ZN7cutlass13device_kernelIN5flash11enable_sm90INS1_16FlashAttnFwdSm90INS1_25CollectiveMainloopFwdSm90ILi2EN4cute5tupleIJNS5_1CILi1EEES8_S8_EEENS6_IJNS7_ILi128EEESA_NS7_ILi256EEEEEELi256ENS_12float_e4m3_tEfNS_4arch4Sm90ELb0ELb0ELb1ELb0ELb0ELb0ELb0ELb1ELb1ELb1ELb1ELb0EEENS1_21CollectiveEpilogueFwdINS6_IJSA_SB_SA_EEES9_NS_10bfloat16_tESF_Li256ELb0ELb1ELb1ELb1EEENS1_19SingleTileSchedulerILb0ELb1ELb1ELi128EEEEEEEEEvNT_6ParamsE,"ax",@progbits
	.align	128
.text._ZN7cutlass13device_kernelIN5flash11enable_sm90INS1_16FlashAttnFwdSm90INS1_25CollectiveMainloopFwdSm90ILi2EN4cute5tupleIJNS5_1CILi1EEES8_S8_EEENS6_IJNS7_ILi128EEESA_NS7_ILi256EEEEEELi256ENS_12float_e4m3_tEfNS_4arch4Sm90ELb0ELb0ELb1ELb0ELb0ELb0ELb0ELb1ELb1ELb1ELb1ELb0EEENS1_21CollectiveEpilogueFwdINS6_IJSA_SB_SA_EEES9_NS_10bfloat16_tESF_Li256ELb0ELb1ELb1ELb1EEENS1_19SingleTileSchedulerILb0ELb1ELb1ELi128EEEEEEEEEvNT_6ParamsE:
        .type           _ZN7cutlass13device_kernelIN5flash11enable_sm90INS1_16FlashAttnFwdSm90INS1_25CollectiveMainloopFwdSm90ILi2EN4cute5tupleIJNS5_1CILi1EEES8_S8_EEENS6_IJNS7_ILi128EEESA_NS7_ILi256EEEEEELi256ENS_12float_e4m3_tEfNS_4arch4Sm90ELb0ELb0ELb1ELb0ELb0ELb0ELb0ELb1ELb1ELb1ELb1ELb0EEENS1_21CollectiveEpilogueFwdINS6_IJSA_SB_SA_EEES9_NS_10bfloat16_tESF_Li256ELb0ELb1ELb1ELb1EEENS1_19SingleTileSchedulerILb0ELb1ELb1ELi128EEEEEEEEEvNT_6ParamsE,@function
        .size           _ZN7cutlass13device_kernelIN5flash11enable_sm90INS1_16FlashAttnFwdSm90INS1_25CollectiveMainloopFwdSm90ILi2EN4cute5tupleIJNS5_1CILi1EEES8_S8_EEENS6_IJNS7_ILi128EEESA_NS7_ILi256EEEEEELi256ENS_12float_e4m3_tEfNS_4arch4Sm90ELb0ELb0ELb1ELb0ELb0ELb0ELb0ELb1ELb1ELb1ELb1ELb0EEENS1_21CollectiveEpilogueFwdINS6_IJSA_SB_SA_EEES9_NS_10bfloat16_tESF_Li256ELb0ELb1ELb1ELb1EEENS1_19SingleTileSchedulerILb0ELb1ELb1ELi128EEEEEEEEEvNT_6ParamsE,(.L_x_45 - _ZN7cutlass13device_kernelIN5flash11enable_sm90INS1_16FlashAttnFwdSm90INS1_25CollectiveMainloopFwdSm90ILi2EN4cute5tupleIJNS5_1CILi1EEES8_S8_EEENS6_IJNS7_ILi128EEESA_NS7_ILi256EEEEEELi256ENS_12float_e4m3_tEfNS_4arch4Sm90ELb0ELb0ELb1ELb0ELb0ELb0ELb0ELb1ELb1ELb1ELb1ELb0EEENS1_21CollectiveEpilogueFwdINS6_IJSA_SB_SA_EEES9_NS_10bfloat16_tESF_Li256ELb0ELb1ELb1ELb1EEENS1_19SingleTileSchedulerILb0ELb1ELb1ELi128EEEEEEEEEvNT_6ParamsE)
        .other          _ZN7cutlass13device_kernelIN5flash11enable_sm90INS1_16FlashAttnFwdSm90INS1_25CollectiveMainloopFwdSm90ILi2EN4cute5tupleIJNS5_1CILi1EEES8_S8_EEENS6_IJNS7_ILi128EEESA_NS7_ILi256EEEEEELi256ENS_12float_e4m3_tEfNS_4arch4Sm90ELb0ELb0ELb1ELb0ELb0ELb0ELb0ELb1ELb1ELb1ELb1ELb0EEENS1_21CollectiveEpilogueFwdINS6_IJSA_SB_SA_EEES9_NS_10bfloat16_tESF_Li256ELb0ELb1ELb1ELb1EEENS1_19SingleTileSchedulerILb0ELb1ELb1ELi128EEEEEEEEEvNT_6ParamsE,@"STO_CUDA_ENTRY STV_DEFAULT"
_ZN7cutlass13device_kernelIN5flash11enable_sm90INS1_16FlashAttnFwdSm90INS1_25CollectiveMainloopFwdSm90ILi2EN4cute5tupleIJNS5_1CILi1EEES8_S8_EEENS6_IJNS7_ILi128EEESA_NS7_ILi256EEEEEELi256ENS_12float_e4m3_tEfNS_4arch4Sm90ELb0ELb0ELb1ELb0ELb0ELb0ELb0ELb1ELb1ELb1ELb1ELb0EEENS1_21CollectiveEpilogueFwdINS6_IJSA_SB_SA_EEES9_NS_10bfloat16_tESF_Li256ELb0ELb1ELb1ELb1EEENS1_19SingleTileSchedulerILb0ELb1ELb1ELi128EEEEEEEEEvNT_6ParamsE:
[----:B------:R-:W-:Y:S01]  /*0000*/  LDC R1, c[0x0][0x37c] ;  /* 0x0000df00ff017b82 */ /* 0x000fe20000000800 */
[----:B------:R-:W-:Y:S05]  /*0010*/  EXIT ;  /* 0x000000000000794d */ /* 0x000fea0003800000 */
.L_x_0:
[----:B------:R-:W-:-:S00]  /*0020*/  BRA `(.L_x_0) ;  /* 0xfffffffc00fc7947 */ /* 0x000fc0000383ffff */
[----:B------:R-:W-:-:S00]  /*0030*/  NOP ;  /* 0x0000000000007918 */ /* 0x000fc00000000000 */
        /* <DEDUP_REMOVED lines=12> */
.L_x_45:


//--------------------- .text._ZN7cutlass13device_kernelIN5flash11enable_sm90INS1_16FlashAttnFwdSm90INS1_25CollectiveMainloopFwdSm90ILi2EN4cute5tupleIJNS5_1CILi1EEES8_S8_EEENS6_IJNS7_ILi128EEESA_NS7_ILi256EEEEEELi256ENS_12float_e4m3_tEfNS_4arch4Sm90ELb0ELb0ELb1ELb1ELb0ELb0ELb0ELb1ELb1ELb1ELb1ELb0EEENS1_21CollectiveEpilogueFwdINS6_IJSA_SB_SA_EEES9_NS_10bfloat16_tESF_Li256ELb1ELb1ELb1ELb1EEENS1_36VarlenDynamicPersistentTileSchedulerILi128ELi128ELi256ELi128ELb1ELb1ELb1ELb0ELb1ELb1EEEEEEEEEvNT_6ParamsE --------------------------
	.section	.text._ZN7cutlass13device_kernelIN5flash11enable_sm90INS1_16FlashAttnFwdSm90INS1_25CollectiveMainloopFwdSm90ILi2EN4cute5tupleIJNS5_1CILi1EEES8_S8_EEENS6_IJNS7_ILi128EEESA_NS7_ILi256EEEEEELi256ENS_12float_e4m3_tEfNS_4arch4Sm90ELb0ELb0ELb1ELb1ELb0ELb0ELb0ELb1ELb1ELb1ELb1ELb0EEENS1_21CollectiveEpilogueFwdINS6_IJSA_SB_SA_EEES9_NS_10bfloat16_tESF_Li256ELb1ELb1ELb1ELb1EEENS1_36VarlenDynamicPersistentTileSchedulerILi128ELi128ELi256ELi128ELb1ELb1ELb1ELb0ELb1ELb1EEEEEEEEEvNT_6ParamsE,"ax",@progbits
	.align	128
.text._ZN7cutlass13device_kernelIN5flash11enable_sm90INS1_16FlashAttnFwdSm90INS1_25CollectiveMainloopFwdSm90ILi2EN4cute5tupleIJNS5_1CILi1EEES8_S8_EEENS6_IJNS7_ILi128EEESA_NS7_ILi256EEEEEELi256ENS_12float_e4m3_tEfNS_4arch4Sm90ELb0ELb0ELb1ELb1ELb0ELb0ELb0ELb1ELb1ELb1ELb1ELb0EEENS1_21CollectiveEpilogueFwdINS6_IJSA_SB_SA_EEES9_NS_10bfloat16_tESF_Li256ELb1ELb1ELb1ELb1EEENS1_36VarlenDynamicPersistentTileSchedulerILi128ELi128ELi256ELi128ELb1ELb1ELb1ELb0ELb1ELb1EEEEEEEEEvNT_6ParamsE:
        .type           _ZN7cutlass13device_kernelIN5flash11enable_sm90INS1_16FlashAttnFwdSm90INS1_25CollectiveMainloopFwdSm90ILi2EN4cute5tupleIJNS5_1CILi1EEES8_S8_EEENS6_IJNS7_ILi128EEESA_NS7_ILi256EEEEEELi256ENS_12float_e4m3_tEfNS_4arch4Sm90ELb0ELb0ELb1ELb1ELb0ELb0ELb0ELb1ELb1ELb1ELb1ELb0EEENS1_21CollectiveEpilogueFwdINS6_IJSA_SB_SA_EEES9_NS_10bfloat16_tESF_Li256ELb1ELb1ELb1ELb1EEENS1_36VarlenDynamicPersistentTileSchedulerILi128ELi128ELi256ELi128ELb1ELb1ELb1ELb0ELb1ELb1EEEEEEEEEvNT_6ParamsE,@function
        .size           _ZN7cutlass13device_kernelIN5flash11enable_sm90INS1_16FlashAttnFwdSm90INS1_25CollectiveMainloopFwdSm90ILi2EN4cute5tupleIJNS5_1CILi1EEES8_S8_EEENS6_IJNS7_ILi128EEESA_NS7_ILi256EEEEEELi256ENS_12float_e4m3_tEfNS_4arch4Sm90ELb0ELb0ELb1ELb1ELb0ELb0ELb0ELb1ELb1ELb1ELb1ELb0EEENS1_21CollectiveEpilogueFwdINS6_IJSA_SB_SA_EEES9_NS_10bfloat16_tESF_Li256ELb1ELb1ELb1ELb1EEENS1_36VarlenDynamicPersistentTileSchedulerILi128ELi128ELi256ELi128ELb1ELb1ELb1ELb0ELb1ELb1EEEEEEEEEvNT_6ParamsE,(.L_x_46 - _ZN7cutlass13device_kernelIN5flash11enable_sm90INS1_16FlashAttnFwdSm90INS1_25CollectiveMainloopFwdSm90ILi2EN4cute5tupleIJNS5_1CILi1EEES8_S8_EEENS6_IJNS7_ILi128EEESA_NS7_ILi256EEEEEELi256ENS_12float_e4m3_tEfNS_4arch4Sm90ELb0ELb0ELb1ELb1ELb0ELb0ELb0ELb1ELb1ELb1ELb1ELb0EEENS1_21CollectiveEpilogueFwdINS6_IJSA_SB_SA_EEES9_NS_10bfloat16_tESF_Li256ELb1ELb1ELb1ELb1EEENS1_36VarlenDynamicPersistentTileSchedulerILi128ELi128ELi256ELi128ELb1ELb1ELb1ELb0ELb1ELb1EEEEEEEEEvNT_6ParamsE)
        .other          _ZN7cutlass13device_kernelIN5flash11enable_sm90INS1_16FlashAttnFwdSm90INS1_25CollectiveMainloopFwdSm90ILi2EN4cute5tupleIJNS5_1CILi1EEES8_S8_EEENS6_IJNS7_ILi128EEESA_NS7_ILi256EEEEEELi256ENS_12float_e4m3_tEfNS_4arch4Sm90ELb0ELb0ELb1ELb1ELb0ELb0ELb0ELb1ELb1ELb1ELb1ELb0EEENS1_21CollectiveEpilogueFwdINS6_IJSA_SB_SA_EEES9_NS_10bfloat16_tESF_Li256ELb1ELb1ELb1ELb1EEENS1_36VarlenDynamicPersistentTileSchedulerILi128ELi128ELi256ELi128ELb1ELb1ELb1ELb0ELb1ELb1EEEEEEEEEvNT_6ParamsE,@"STO_CUDA_ENTRY STV_DEFAULT"
_ZN7cutlass13device_kernelIN5flash11enable_sm90INS1_16FlashAttnFwdSm90INS1_25CollectiveMainloopFwdSm90ILi2EN4cute5tupleIJNS5_1CILi1EEES8_S8_EEENS6_IJNS7_ILi128EEESA_NS7_ILi256EEEEEELi256ENS_12float_e4m3_tEfNS_4arch4Sm90ELb0ELb0ELb1ELb1ELb0ELb0ELb0ELb1ELb1ELb1ELb1ELb0EEENS1_21CollectiveEpilogueFwdINS6_IJSA_SB_SA_EEES9_NS_10bfloat16_tESF_Li256ELb1ELb1ELb1ELb1EEENS1_36VarlenDynamicPersistentTileSchedulerILi128ELi128ELi256ELi128ELb1ELb1ELb1ELb0ELb1ELb1EEEEEEEEEvNT_6ParamsE:
[----:B------:R-:W-:Y:S01]  /*0000*/  LDC R1, c[0x0][0x37c] ;  /* 0x0000df00ff017b82 */ /* 0x000fe20000000800 */
[----:B------:R-:W-:Y:S05]  /*0010*/  EXIT ;  /* 0x000000000000794d */ /* 0x000fea0003800000 */
.L_x_1:
        /* <DEDUP_REMOVED lines=14> */
.L_x_46:


//--------------------- .text._ZN7cutlass13device_kernelIN5flash11enable_sm90INS1_16FlashAttnFwdSm90INS1_25CollectiveMainloopFwdSm90ILi2EN4cute5tupleIJNS5_1CILi1EEES8_S8_EEENS6_IJNS7_ILi128EEESA_NS7_ILi256EEEEEELi256ENS_12float_e4m3_tEfNS_4arch4Sm90ELb0ELb0ELb1ELb1ELb0ELb1ELb0ELb1ELb1ELb1ELb1ELb0EEENS1_21CollectiveEpilogueFwdINS6_IJSA_SB_SA_EEES9_NS_10bfloat16_tESF_Li256ELb1ELb1ELb1ELb1EEENS1_36VarlenDynamicPersistentTileSchedulerILi128ELi128ELi256ELi128ELb1ELb1ELb1ELb0ELb1ELb1EEEEEEEEEvNT_6ParamsE --------------------------
	.section	.text._ZN7cutlass13device_kernelIN5flash11enable_sm90INS1_16FlashAttnFwdSm90INS1_25CollectiveMainloopFwdSm90ILi2EN4cute5tupleIJNS5_1CILi1EEES8_S8_EEENS6_IJNS7_ILi128EEESA_NS7_ILi256EEEEEELi256ENS_12float_e4m3_tEfNS_4arch4Sm90ELb0ELb0ELb1ELb1ELb0ELb1ELb0ELb1ELb1ELb1ELb1ELb0EEENS1_21CollectiveEpilogueFwdINS6_IJSA_SB_SA_EEES9_NS_10bfloat16_tESF_Li256ELb1ELb1ELb1ELb1EEENS1_36VarlenDynamicPersistentTileSchedulerILi128ELi128ELi256ELi128ELb1ELb1ELb1ELb0ELb1ELb1EEEEEEEEEvNT_6ParamsE,"ax",@progbits
	.align	128
.text._ZN7cutlass13device_kernelIN5flash11enable_sm90INS1_16FlashAttnFwdSm90INS1_25CollectiveMainloopFwdSm90ILi2EN4cute5tupleIJNS5_1CILi1EEES8_S8_EEENS6_IJNS7_ILi128EEESA_NS7_ILi256EEEEEELi256ENS_12float_e4m3_tEfNS_4arch4Sm90ELb0ELb0ELb1ELb1ELb0ELb1ELb0ELb1ELb1ELb1ELb1ELb0EEENS1_21CollectiveEpilogueFwdINS6_IJSA_SB_SA_EEES9_NS_10bfloat16_tESF_Li256ELb1ELb1ELb1ELb1EEENS1_36VarlenDynamicPersistentTileSchedulerILi128ELi128ELi256ELi128ELb1ELb1ELb1ELb0ELb1ELb1EEEEEEEEEvNT_6ParamsE:
        .type           _ZN7cutlass13device_kernelIN5flash11enable_sm90INS1_16FlashAttnFwdSm90INS1_25CollectiveMainloopFwdSm90ILi2EN4cute5tupleIJNS5_1CILi1EEES8_S8_EEENS6_IJNS7_ILi128EEESA_NS7_ILi256EEEEEELi256ENS_12float_e4m3_tEfNS_4arch4Sm90ELb0ELb0ELb1ELb1ELb0ELb1ELb0ELb1ELb1ELb1ELb1ELb0EEENS1_21CollectiveEpilogueFwdINS6_IJSA_SB_SA_EEES9_NS_10bfloat16_tESF_Li256ELb1ELb1ELb1ELb1EEENS1_36VarlenDynamicPersistentTileSchedulerILi128ELi128ELi256ELi128ELb1ELb1ELb1ELb0ELb1ELb1EEEEEEEEEvNT_6ParamsE,@function
        .size           _ZN7cutlass13device_kernelIN5flash11enable_sm90INS1_16FlashAttnFwdSm90INS1_25CollectiveMainloopFwdSm90ILi2EN4cute5tupleIJNS5_1CILi1EEES8_S8_EEENS6_IJNS7_ILi128EEESA_NS7_ILi256EEEEEELi256ENS_12float_e4m3_tEfNS_4arch4Sm90ELb0ELb0ELb1ELb1ELb0ELb1ELb0ELb1ELb1ELb1ELb1ELb0EEENS1_21CollectiveEpilogueFwdINS6_IJSA_SB_SA_EEES9_NS_10bfloat16_tESF_Li256ELb1ELb1ELb1ELb1EEENS1_36VarlenDynamicPersistentTileSchedulerILi128ELi128ELi256ELi128ELb1ELb1ELb1ELb0ELb1ELb1EEEEEEEEEvNT_6ParamsE,(.L_x_47 - _ZN7cutlass13device_kernelIN5flash11enable_sm90INS1_16FlashAttnFwdSm90INS1_25CollectiveMainloopFwdSm90ILi2EN4cute5tupleIJNS5_1CILi1EEES8_S8_EEENS6_IJNS7_ILi128EEESA_NS7_ILi256EEEEEELi256ENS_12float_e4m3_tEfNS_4arch4Sm90ELb0ELb0ELb1ELb1ELb0ELb1ELb0ELb1ELb1ELb1ELb1ELb0EEENS1_21CollectiveEpilogueFwdINS6_IJSA_SB_SA_EEES9_NS_10bfloat16_tESF_Li256ELb1ELb1ELb1ELb1EEENS1_36VarlenDynamicPersistentTileSchedulerILi128ELi128ELi256ELi128ELb1ELb1ELb1ELb0ELb1ELb1EEEEEEEEEvNT_6ParamsE)
        .other          _ZN7cutlass13device_kernelIN5flash11enable_sm90INS1_16FlashAttnFwdSm90INS1_25CollectiveMainloopFwdSm90ILi2EN4cute5tupleIJNS5_1CILi1EEES8_S8_EEENS6_IJNS7_ILi128EEESA_NS7_ILi256EEEEEELi256ENS_12float_e4m3_tEfNS_4arch4Sm90ELb0ELb0ELb1ELb1ELb0ELb1ELb0ELb1ELb1ELb1ELb1ELb0EEENS1_21CollectiveEpilogueFwdINS6_IJSA_SB_SA_EEES9_NS_10bfloat16_tESF_Li256ELb1ELb1ELb1ELb1EEENS1_36VarlenDynamicPersistentTileSchedulerILi128ELi128ELi256ELi128ELb1ELb1ELb1ELb0ELb1ELb1EEEEEEEEEvNT_6ParamsE,@"STO_CUDA_ENTRY STV_DEFAULT"
_ZN7cutlass13device_kernelIN5flash11enable_sm90INS1_16FlashAttnFwdSm90INS1_25CollectiveMainloopFwdSm90ILi2EN4cute5tupleIJNS5_1CILi1EEES8_S8_EEENS6_IJNS7_ILi128EEESA_NS7_ILi256EEEEEELi256ENS_12float_e4m3_tEfNS_4arch4Sm90ELb0ELb0ELb1ELb1ELb0ELb1ELb0ELb1ELb1ELb1ELb1ELb0EEENS1_21CollectiveEpilogueFwdINS6_IJSA_SB_SA_EEES9_NS_10bfloat16_tESF_Li256ELb1ELb1ELb1ELb1EEENS1_36VarlenDynamicPersistentTileSchedulerILi128ELi128ELi256ELi128ELb1ELb1ELb1ELb0ELb1ELb1EEEEEEEEEvNT_6ParamsE:
[----:B------:R-:W-:Y:S01]  /*0000*/  LDC R1, c[0x0][0x37c] ;  /* 0x0000df00ff017b82 */ /* 0x000fe20000000800 */
[----:B------:R-:W-:Y:S05]  /*0010*/  EXIT ;  /* 0x000000000000794d */ /* 0x000fea0003800000 */
.L_x_2:
        /* <DEDUP_REMOVED lines=14> */
.L_x_47:


//--------------------- .text._ZN7cutlass13device_kernelIN5flash11enable_sm90INS1_16FlashAttnFwdSm90INS1_25CollectiveMainloopFwdSm90ILi2EN4cute5tupleIJNS5_1CILi1EEES8_S8_EEENS6_IJNS7_ILi128EEENS7_ILi64EEENS7_ILi256EEEEEELi256ENS_12float_e4m3_tEfNS_4arch4Sm90ELb0ELb1ELb1ELb0ELb0ELb0ELb0ELb1ELb1ELb1ELb1ELb0EEENS1_21CollectiveEpilogueFwdINS6_IJSA_SC_SB_EEES9_NS_10bfloat16_tESG_Li256ELb0ELb1ELb1ELb1EEENS1_19SingleTileSchedulerILb0ELb1ELb1ELi128EEEEEEEEEvNT_6ParamsE --------------------------
	.section	.text._ZN7cutlass13device_kernelIN5flash11enable_sm90INS1_16FlashAttnFwdSm90INS1_25CollectiveMainloopFwdSm90ILi2EN4cute5tupleIJNS5_1CILi1EEES8_S8_EEENS6_IJNS7_ILi128EEENS7_ILi64EEENS7_ILi256EEEEEELi256ENS_12float_e4m3_tEfNS_4arch4Sm90ELb0ELb1ELb1ELb0ELb0ELb0ELb0ELb1ELb1ELb1ELb1ELb0EEENS1_21CollectiveEpilogueFwdINS6_IJSA_SC_SB_EEES9_NS_10bfloat16_tESG_Li256ELb0ELb1ELb1ELb1EEENS1_19SingleTileSchedulerILb0ELb1ELb1ELi128EEEEEEEEEvNT_6ParamsE,"ax",@progbits
	.align	128
.text._ZN7cutlass13device_kernelIN5flash11enable_sm90INS1_16FlashAttnFwdSm90INS1_25CollectiveMainloopFwdSm90ILi2EN4cute5tupleIJNS5_1CILi1EEES8_S8_EEENS6_IJNS7_ILi128EEENS7_ILi64EEENS7_ILi256EEEEEELi256ENS_12float_e4m3_tEfNS_4arch4Sm90ELb0ELb1ELb1ELb0ELb0ELb0ELb0ELb1ELb1ELb1ELb1ELb0EEENS1_21CollectiveEpilogueFwdINS6_IJSA_SC_SB_EEES9_NS_10bfloat16_tESG_Li256ELb0ELb1ELb1ELb1EEENS1_19SingleTileSchedulerILb0ELb1ELb1ELi128EEEEEEEEEvNT_6ParamsE:
        .type           _ZN7cutlass13device_kernelIN5flash11enable_sm90INS1_16FlashAttnFwdSm90INS1_25CollectiveMainloopFwdSm90ILi2EN4cute5tupleIJNS5_1CILi1EEES8_S8_EEENS6_IJNS7_ILi128EEENS7_ILi64EEENS7_ILi256EEEEEELi256ENS_12float_e4m3_tEfNS_4arch4Sm90ELb0ELb1ELb1ELb0ELb0ELb0ELb0ELb1ELb1ELb1ELb1ELb0EEENS1_21CollectiveEpilogueFwdINS6_IJSA_SC_SB_EEES9_NS_10bfloat16_tESG_Li256ELb0ELb1ELb1ELb1EEENS1_19SingleTileSchedulerILb0ELb1ELb1ELi128EEEEEEEEEvNT_6ParamsE,@function
        .size           _ZN7cutlass13device_kernelIN5flash11enable_sm90INS1_16FlashAttnFwdSm90INS1_25CollectiveMainloopFwdSm90ILi2EN4cute5tupleIJNS5_1CILi1EEES8_S8_EEENS6_IJNS7_ILi128EEENS7_ILi64EEENS7_ILi256EEEEEELi256ENS_12float_e4m3_tEfNS_4arch4Sm90ELb0ELb1ELb1ELb0ELb0ELb0ELb0ELb1ELb1ELb1ELb1ELb0EEENS1_21CollectiveEpilogueFwdINS6_IJSA_SC_SB_EEES9_NS_10bfloat16_tESG_Li256ELb0ELb1ELb1ELb1EEENS1_19SingleTileSchedulerILb0ELb1ELb1ELi128EEEEEEEEEvNT_6ParamsE,(.L_x_48 - _ZN7cutlass13device_kernelIN5flash11enable_sm90INS1_16FlashAttnFwdSm90INS1_25CollectiveMainloopFwdSm90ILi2EN4cute5tupleIJNS5_1CILi1EEES8_S8_EEENS6_IJNS7_ILi128EEENS7_ILi64EEENS7_ILi256EEEEEELi256ENS_12float_e4m3_tEfNS_4arch4Sm90ELb0ELb1ELb1ELb0ELb0ELb0ELb0ELb1ELb1ELb1ELb1ELb0EEENS1_21CollectiveEpilogueFwdINS6_IJSA_SC_SB_EEES9_NS_10bfloat16_tESG_Li256ELb0ELb1ELb1ELb1EEENS1_19SingleTileSchedulerILb0ELb1ELb1ELi128EEEEEEEEEvNT_6ParamsE)
        .other          _ZN7cutlass13device_kernelIN5flash11enable_sm90INS1_16FlashAttnFwdSm90INS1_25CollectiveMainloopFwdSm90ILi2EN4cute5tupleIJNS5_1CILi1EEES8_S8_EEENS6_IJNS7_ILi128EEENS7_ILi64EEENS7_ILi256EEEEEELi256ENS_12float_e4m3_tEfNS_4arch4Sm90ELb0ELb1ELb1ELb0ELb0ELb0ELb0ELb1ELb1ELb1ELb1ELb0EEENS1_21CollectiveEpilogueFwdINS6_IJSA_SC_SB_EEES9_NS_10bfloat16_tESG_Li256ELb0ELb1ELb1ELb1EEENS1_19SingleTileSchedulerILb0ELb1ELb1ELi128EEEEEEEEEvNT_6ParamsE,@"STO_CUDA_ENTRY STV_DEFAULT"
_ZN7cutlass13device_kernelIN5flash11enable_sm90INS1_16FlashAttnFwdSm90INS1_25CollectiveMainloopFwdSm90ILi2EN4cute5tupleIJNS5_1CILi1EEES8_S8_EEENS6_IJNS7_ILi128EEENS7_ILi64EEENS7_ILi256EEEEEELi256ENS_12float_e4m3_tEfNS_4arch4Sm90ELb0ELb1ELb1ELb0ELb0ELb0ELb0ELb1ELb1ELb1ELb1ELb0EEENS1_21CollectiveEpilogueFwdINS6_IJSA_SC_SB_EEES9_NS_10bfloat16_tESG_Li256ELb0ELb1ELb1ELb1EEENS1_19SingleTileSchedulerILb0ELb1ELb1ELi128EEEEEEEEEvNT_6ParamsE:
[----:B------:R-:W-:Y:S01]  /*0000*/  LDC R1, c[0x0][0x37c] ;  /* 0x0000df00ff017b82 */ /* 0x000fe20000000800 */
[----:B------:R-:W-:Y:S05]  /*0010*/  EXIT ;  /* 0x000000000000794d */ /* 0x000fea0003800000 */
.L_x_3:
        /* <DEDUP_REMOVED lines=14> */
.L_x_48:


//--------------------- .text._ZN7cutlass13device_kernelIN5flash11enable_sm90INS1_16FlashAttnFwdSm90INS1_25CollectiveMainloopFwdSm90ILi2EN4cute5tupleIJNS5_1CILi1EEES8_S8_EEENS6_IJNS7_ILi128EEENS7_ILi64EEENS7_ILi256EEEEEELi256ENS_12float_e4m3_tEfNS_4arch4Sm90ELb0ELb1ELb1ELb1ELb0ELb0ELb0ELb1ELb1ELb1ELb1ELb0EEENS1_21CollectiveEpilogueFwdINS6_IJSA_SC_SB_EEES9_NS_10bfloat16_tESG_Li256ELb1ELb1ELb1ELb1EEENS1_36VarlenDynamicPersistentTileSchedulerILi128ELi64ELi256ELi128ELb1ELb1ELb1ELb1ELb0ELb1EEEEEEEEEvNT_6ParamsE --------------------------
	.section	.text._ZN7cutlass13device_kernelIN5flash11enable_sm90INS1_16FlashAttnFwdSm90INS1_25CollectiveMainloopFwdSm90ILi2EN4cute5tupleIJNS5_1CILi1EEES8_S8_EEENS6_IJNS7_ILi128EEENS7_ILi64EEENS7_ILi256EEEEEELi256ENS_12float_e4m3_tEfNS_4arch4Sm90ELb0ELb1ELb1ELb1ELb0ELb0ELb0ELb1ELb1ELb1ELb1ELb0EEENS1_21CollectiveEpilogueFwdINS6_IJSA_SC_SB_EEES9_NS_10bfloat16_tESG_Li256ELb1ELb1ELb1ELb1EEENS1_36VarlenDynamicPersistentTileSchedulerILi128ELi64ELi256ELi128ELb1ELb1ELb1ELb1ELb0ELb1EEEEEEEEEvNT_6ParamsE,"ax",@progbits
	.align	128
.text._ZN7cutlass13device_kernelIN5flash11enable_sm90INS1_16FlashAttnFwdSm90INS1_25CollectiveMainloopFwdSm90ILi2EN4cute5tupleIJNS5_1CILi1EEES8_S8_EEENS6_IJNS7_ILi128EEENS7_ILi64EEENS7_ILi256EEEEEELi256ENS_12float_e4m3_tEfNS_4arch4Sm90ELb0ELb1ELb1ELb1ELb0ELb0ELb0ELb1ELb1ELb1ELb1ELb0EEENS1_21CollectiveEpilogueFwdINS6_IJSA_SC_SB_EEES9_NS_10bfloat16_tESG_Li256ELb1ELb1ELb1ELb1EEENS1_36VarlenDynamicPersistentTileSchedulerILi128ELi64ELi256ELi128ELb1ELb1ELb1ELb1ELb0ELb1EEEEEEEEEvNT_6ParamsE:
        .type           _ZN7cutlass13device_kernelIN5flash11enable_sm90INS1_16FlashAttnFwdSm90INS1_25CollectiveMainloopFwdSm90ILi2EN4cute5tupleIJNS5_1CILi1EEES8_S8_EEENS6_IJNS7_ILi128EEENS7_ILi64EEENS7_ILi256EEEEEELi256ENS_12float_e4m3_tEfNS_4arch4Sm90ELb0ELb1ELb1ELb1ELb0ELb0ELb0ELb1ELb1ELb1ELb1ELb0EEENS1_21CollectiveEpilogueFwdINS6_IJSA_SC_SB_EEES9_NS_10bfloat16_tESG_Li256ELb1ELb1ELb1ELb1EEENS1_36VarlenDynamicPersistentTileSchedulerILi128ELi64ELi256ELi128ELb1ELb1ELb1ELb1ELb0ELb1EEEEEEEEEvNT_6ParamsE,@function
        .size           _ZN7cutlass13device_kernelIN5flash11enable_sm90INS1_16FlashAttnFwdSm90INS1_25CollectiveMainloopFwdSm90ILi2EN4cute5tupleIJNS5_1CILi1EEES8_S8_EEENS6_IJNS7_ILi128EEENS7_ILi64EEENS7_ILi256EEEEEELi256ENS_12float_e4m3_tEfNS_4arch4Sm90ELb0ELb1ELb1ELb1ELb0ELb0ELb0ELb1ELb1ELb1ELb1ELb0EEENS1_21CollectiveEpilogueFwdINS6_IJSA_SC_SB_EEES9_NS_10bfloat16_tESG_Li256ELb1ELb1ELb1ELb1EEENS1_36VarlenDynamicPersistentTileSchedulerILi128ELi64ELi256ELi128ELb1ELb1ELb1ELb1ELb0ELb1EEEEEEEEEvNT_6ParamsE,(.L_x_49 - _ZN7cutlass13device_kernelIN5flash11enable_sm90INS1_16FlashAttnFwdSm90INS1_25CollectiveMainloopFwdSm90ILi2EN4cute5tupleIJNS5_1CILi1EEES8_S8_EEENS6_IJNS7_ILi128EEENS7_ILi64EEENS7_ILi256EEEEEELi256ENS_12float_e4m3_tEfNS_4arch4Sm90ELb0ELb1ELb1ELb1ELb0ELb0ELb0ELb1ELb1ELb1ELb1ELb0EEENS1_21CollectiveEpilogueFwdINS6_IJSA_SC_SB_EEES9_NS_10bfloat16_tESG_Li256ELb1ELb1ELb1ELb1EEENS1_36VarlenDynamicPersistentTileSchedulerILi128ELi64ELi256ELi128ELb1ELb1ELb1ELb1ELb0ELb1EEEEEEEEEvNT_6ParamsE)
        .other          _ZN7cutlass13device_kernelIN5flash11enable_sm90INS1_16FlashAttnFwdSm90INS1_25CollectiveMainloopFwdSm90ILi2EN4cute5tupleIJNS5_1CILi1EEES8_S8_EEENS6_IJNS7_ILi128EEENS7_ILi64EEENS7_ILi256EEEEEELi256ENS_12float_e4m3_tEfNS_4arch4Sm90ELb0ELb1ELb1ELb1ELb0ELb0ELb0ELb1ELb1ELb1ELb1ELb0EEENS1_21CollectiveEpilogueFwdINS6_IJSA_SC_SB_EEES9_NS_10bfloat16_tESG_Li256ELb1ELb1ELb1ELb1EEENS1_36VarlenDynamicPersistentTileSchedulerILi128ELi64ELi256ELi128ELb1ELb1ELb1ELb1ELb0ELb1EEEEEEEEEvNT_6ParamsE,@"STO_CUDA_ENTRY STV_DEFAULT"
_ZN7cutlass13device_kernelIN5flash11enable_sm90INS1_16FlashAttnFwdSm90INS1_25CollectiveMainloopFwdSm90ILi2EN4cute5tupleIJNS5_1CILi1EEES8_S8_EEENS6_IJNS7_ILi128EEENS7_ILi64EEENS7_ILi256EEEEEELi256ENS_12float_e4m3_tEfNS_4arch4Sm90ELb0ELb1ELb1ELb1ELb0ELb0ELb0ELb1ELb1ELb1ELb1ELb0EEENS1_21CollectiveEpilogueFwdINS6_IJSA_SC_SB_EEES9_NS_10bfloat16_tESG_Li256ELb1ELb1ELb1ELb1EEENS1_36VarlenDynamicPersistentTileSchedulerILi128ELi64ELi256ELi128ELb1ELb1ELb1ELb1ELb0ELb1EEEEEEEEEvNT_6ParamsE:
[----:B------:R-:W-:Y:S01]  /*0000*/  LDC R1, c[0x0][0x37c] ;  /* 0x0000df00ff017b82 */ /* 0x000fe20000000800 */
[----:B------:R-:W-:Y:S05]  /*0010*/  EXIT ;  /* 0x000000000000794d */ /* 0x000fea0003800000 */
.L_x_4:
        /* <DEDUP_REMOVED lines=14> */
.L_x_49:


//--------------------- .text._ZN7cutlass13device_kernelIN5flash11enable_sm90INS1_16FlashAttnFwdSm90INS1_25CollectiveMainloopFwdSm90ILi2EN4cute5tupleIJNS5_1CILi1EEES8_S8_EEENS6_IJNS7_ILi128EEENS7_ILi64EEENS7_ILi256EEEEEELi256ENS_12float_e4m3_tEfNS_4arch4Sm90ELb0ELb1ELb1ELb1ELb0ELb1ELb0ELb1ELb1ELb1ELb1ELb0EEENS1_21CollectiveEpilogueFwdINS6_IJSA_SC_SB_EEES9_NS_10bfloat16_tESG_Li256ELb1ELb1ELb1ELb1EEENS1_36VarlenDynamicPersistentTileSchedulerILi128ELi64ELi256ELi128ELb1ELb1ELb1ELb1ELb0ELb1EEEEEEEEEvNT_6ParamsE --------------------------
	.section	.text._ZN7cutlass13device_kernelIN5flash11enable_sm90INS1_16FlashAttnFwdSm90INS1_25CollectiveMainloopFwdSm90ILi2EN4cute5tupleIJNS5_1CILi1EEES8_S8_EEENS6_IJNS7_ILi128EEENS7_ILi64EEENS7_ILi256EEEEEELi256ENS_12float_e4m3_tEfNS_4arch4Sm90ELb0ELb1ELb1ELb1ELb0ELb1ELb0ELb1ELb1ELb1ELb1ELb0EEENS1_21CollectiveEpilogueFwdINS6_IJSA_SC_SB_EEES9_NS_10bfloat16_tESG_Li256ELb1ELb1ELb1ELb1EEENS1_36VarlenDynamicPersistentTileSchedulerILi128ELi64ELi256ELi128ELb1ELb1ELb1ELb1ELb0ELb1EEEEEEEEEvNT_6ParamsE,"ax",@progbits
	.align	128
.text._ZN7cutlass13device_kernelIN5flash11enable_sm90INS1_16FlashAttnFwdSm90INS1_25CollectiveMainloopFwdSm90ILi2EN4cute5tupleIJNS5_1CILi1EEES8_S8_EEENS6_IJNS7_ILi128EEENS7_ILi64EEENS7_ILi256EEEEEELi256ENS_12float_e4m3_tEfNS_4arch4Sm90ELb0ELb1ELb1ELb1ELb0ELb1ELb0ELb1ELb1ELb1ELb1ELb0EEENS1_21CollectiveEpilogueFwdINS6_IJSA_SC_SB_EEES9_NS_10bfloat16_tESG_Li256ELb1ELb1ELb1ELb1EEENS1_36VarlenDynamicPersistentTileSchedulerILi128ELi64ELi256ELi128ELb1ELb1ELb1ELb1ELb0ELb1EEEEEEEEEvNT_6ParamsE:
        .type           _ZN7cutlass13device_kernelIN5flash11enable_sm90INS1_16FlashAttnFwdSm90INS1_25CollectiveMainloopFwdSm90ILi2EN4cute5tupleIJNS5_1CILi1EEES8_S8_EEENS6_IJNS7_ILi128EEENS7_ILi64EEENS7_ILi256EEEEEELi256ENS_12float_e4m3_tEfNS_4arch4Sm90ELb0ELb1ELb1ELb1ELb0ELb1ELb0ELb1ELb1ELb1ELb1ELb0EEENS1_21CollectiveEpilogueFwdINS6_IJSA_SC_SB_EEES9_NS_10bfloat16_tESG_Li256ELb1ELb1ELb1ELb1EEENS1_36VarlenDynamicPersistentTileSchedulerILi128ELi64ELi256ELi128ELb1ELb1ELb1ELb1ELb0ELb1EEEEEEEEEvNT_6ParamsE,@function
        .size           _ZN7cutlass13device_kernelIN5flash11enable_sm90INS1_16FlashAttnFwdSm90INS1_25CollectiveMainloopFwdSm90ILi2EN4cute5tupleIJNS5_1CILi1EEES8_S8_EEENS6_IJNS7_ILi128EEENS7_ILi64EEENS7_ILi256EEEEEELi256ENS_12float_e4m3_tEfNS_4arch4Sm90ELb0ELb1ELb1ELb1ELb0ELb1ELb0ELb1ELb1ELb1ELb1ELb0EEENS1_21CollectiveEpilogueFwdINS6_IJSA_SC_SB_EEES9_NS_10bfloat16_tESG_Li256ELb1ELb1ELb1ELb1EEENS1_36VarlenDynamicPersistentTileSchedulerILi128ELi64ELi256ELi128ELb1ELb1ELb1ELb1ELb0ELb1EEEEEEEEEvNT_6ParamsE,(.L_x_50 - _ZN7cutlass13device_kernelIN5flash11enable_sm90INS1_16FlashAttnFwdSm90INS1_25CollectiveMainloopFwdSm90ILi2EN4cute5tupleIJNS5_1CILi1EEES8_S8_EEENS6_IJNS7_ILi128EEENS7_ILi64EEENS7_ILi256EEEEEELi256ENS_12float_e4m3_tEfNS_4arch4Sm90ELb0ELb1ELb1ELb1ELb0ELb1ELb0ELb1ELb1ELb1ELb1ELb0EEENS1_21CollectiveEpilogueFwdINS6_IJSA_SC_SB_EEES9_NS_10bfloat16_tESG_Li256ELb1ELb1ELb1ELb1EEENS1_36VarlenDynamicPersistentTileSchedulerILi128ELi64ELi256ELi128ELb1ELb1ELb1ELb1ELb0ELb1EEEEEEEEEvNT_6ParamsE)
        .other          _ZN7cutlass13device_kernelIN5flash11enable_sm90INS1_16FlashAttnFwdSm90INS1_25CollectiveMainloopFwdSm90ILi2EN4cute5tupleIJNS5_1CILi1EEES8_S8_EEENS6_IJNS7_ILi128EEENS7_ILi64EEENS7_ILi256EEEEEELi256ENS_12float_e4m3_tEfNS_4arch4Sm90ELb0ELb1ELb1ELb1ELb0ELb1ELb0ELb1ELb1ELb1ELb1ELb0EEENS1_21CollectiveEpilogueFwdINS6_IJSA_SC_SB_EEES9_NS_10bfloat16_tESG_Li256ELb1ELb1ELb1ELb1EEENS1_36VarlenDynamicPersistentTileSchedulerILi128ELi64ELi256ELi128ELb1ELb1ELb1ELb1ELb0ELb1EEEEEEEEEvNT_6ParamsE,@"STO_CUDA_ENTRY STV_DEFAULT"
_ZN7cutlass13device_kernelIN5flash11enable_sm90INS1_16FlashAttnFwdSm90INS1_25CollectiveMainloopFwdSm90ILi2EN4cute5tupleIJNS5_1CILi1EEES8_S8_EEENS6_IJNS7_ILi128EEENS7_ILi64EEENS7_ILi256EEEEEELi256ENS_12float_e4m3_tEfNS_4arch4Sm90ELb0ELb1ELb1ELb1ELb0ELb1ELb0ELb1ELb1ELb1ELb1ELb0EEENS1_21CollectiveEpilogueFwdINS6_IJSA_SC_SB_EEES9_NS_10bfloat16_tESG_Li256ELb1ELb1ELb1ELb1EEENS1_36VarlenDynamicPersistentTileSchedulerILi128ELi64ELi256ELi128ELb1ELb1ELb1ELb1ELb0ELb1EEEEEEEEEvNT_6ParamsE:
[----:B------:R-:W-:Y:S01]  /*0000*/  LDC R1, c[0x0][0x37c] ;  /* 0x0000df00ff017b82 */ /* 0x000fe20000000800 */
[----:B------:R-:W-:Y:S05]  /*0010*/  EXIT ;  /* 0x000000000000794d */ /* 0x000fea0003800000 */
.L_x_5:
        /* <DEDUP_REMOVED lines=14> */
.L_x_50:


//--------------------- .text._ZN7cutlass13device_kernelIN5flash11enable_sm90INS1_16FlashAttnFwdSm90INS1_25CollectiveMainloopFwdSm90ILi2EN4cute5tupleIJNS5_1CILi1EEES8_S8_EEENS6_IJNS7_ILi128EEESA_NS7_ILi256EEEEEELi256ENS_12float_e4m3_tEfNS_4arch4Sm90ELb1ELb0ELb1ELb0ELb0ELb0ELb0ELb1ELb1ELb1ELb1ELb0EEENS1_21CollectiveEpilogueFwdINS6_IJSA_SB_SA_EEES9_NS_10bfloat16_tESF_Li256ELb0ELb1ELb1ELb1EEENS1_19SingleTileSchedulerILb0ELb1ELb1ELi128EEEEEEEEEvNT_6ParamsE --------------------------
	.section	.text._ZN7cutlass13device_kernelIN5flash11enable_sm90INS1_16FlashAttnFwdSm90INS1_25CollectiveMainloopFwdSm90ILi2EN4cute5tupleIJNS5_1CILi1EEES8_S8_EEENS6_IJNS7_ILi128EEESA_NS7_ILi256EEEEEELi256ENS_12float_e4m3_tEfNS_4arch4Sm90ELb1ELb0ELb1ELb0ELb0ELb0ELb0ELb1ELb1ELb1ELb1ELb0EEENS1_21CollectiveEpilogueFwdINS6_IJSA_SB_SA_EEES9_NS_10bfloat16_tESF_Li256ELb0ELb1ELb1ELb1EEENS1_19SingleTileSchedulerILb0ELb1ELb1ELi128EEEEEEEEEvNT_6ParamsE,"ax",@progbits
	.align	128
.text._ZN7cutlass13device_kernelIN5flash11enable_sm90INS1_16FlashAttnFwdSm90INS1_25CollectiveMainloopFwdSm90ILi2EN4cute5tupleIJNS5_1CILi1EEES8_S8_EEENS6_IJNS7_ILi128EEESA_NS7_ILi256EEEEEELi256ENS_12float_e4m3_tEfNS_4arch4Sm90ELb1ELb0ELb1ELb0ELb0ELb0ELb0ELb1ELb1ELb1ELb1ELb0EEENS1_21CollectiveEpilogueFwdINS6_IJSA_SB_SA_EEES9_NS_10bfloat16_tESF_Li256ELb0ELb1ELb1ELb1EEENS1_19SingleTileSchedulerILb0ELb1ELb1ELi128EEEEEEEEEvNT_6ParamsE:
        .type           _ZN7cutlass13device_kernelIN5flash11enable_sm90INS1_16FlashAttnFwdSm90INS1_25CollectiveMainloopFwdSm90ILi2EN4cute5tupleIJNS5_1CILi1EEES8_S8_EEENS6_IJNS7_ILi128EEESA_NS7_ILi256EEEEEELi256ENS_12float_e4m3_tEfNS_4arch4Sm90ELb1ELb0ELb1ELb0ELb0ELb0ELb0ELb1ELb1ELb1ELb1ELb0EEENS1_21CollectiveEpilogueFwdINS6_IJSA_SB_SA_EEES9_NS_10bfloat16_tESF_Li256ELb0ELb1ELb1ELb1EEENS1_19SingleTileSchedulerILb0ELb1ELb1ELi128EEEEEEEEEvNT_6ParamsE,@function
        .size           _ZN7cutlass13device_kernelIN5flash11enable_sm90INS1_16FlashAttnFwdSm90INS1_25CollectiveMainloopFwdSm90ILi2EN4cute5tupleIJNS5_1CILi1EEES8_S8_EEENS6_IJNS7_ILi128EEESA_NS7_ILi256EEEEEELi256ENS_12float_e4m3_tEfNS_4arch4Sm90ELb1ELb0ELb1ELb0ELb0ELb0ELb0ELb1ELb1ELb1ELb1ELb0EEENS1_21CollectiveEpilogueFwdINS6_IJSA_SB_SA_EEES9_NS_10bfloat16_tESF_Li256ELb0ELb1ELb1ELb1EEENS1_19SingleTileSchedulerILb0ELb1ELb1ELi128EEEEEEEEEvNT_6ParamsE,(.L_x_51 - _ZN7cutlass13device_kernelIN5flash11enable_sm90INS1_16FlashAttnFwdSm90INS1_25CollectiveMainloopFwdSm90ILi2EN4cute5tupleIJNS5_1CILi1EEES8_S8_EEENS6_IJNS7_ILi128EEESA_NS7_ILi256EEEEEELi256ENS_12float_e4m3_tEfNS_4arch4Sm90ELb1ELb0ELb1ELb0ELb0ELb0ELb0ELb1ELb1ELb1ELb1ELb0EEENS1_21CollectiveEpilogueFwdINS6_IJSA_SB_SA_EEES9_NS_10bfloat16_tESF_Li256ELb0ELb1ELb1ELb1EEENS1_19SingleTileSchedulerILb0ELb1ELb1ELi128EEEEEEEEEvNT_6ParamsE)
        .other          _ZN7cutlass13device_kernelIN5flash11enable_sm90INS1_16FlashAttnFwdSm90INS1_25CollectiveMainloopFwdSm90ILi2EN4cute5tupleIJNS5_1CILi1EEES8_S8_EEENS6_IJNS7_ILi128EEESA_NS7_ILi256EEEEEELi256ENS_12float_e4m3_tEfNS_4arch4Sm90ELb1ELb0ELb1ELb0ELb0ELb0ELb0ELb1ELb1ELb1ELb1ELb0EEENS1_21CollectiveEpilogueFwdINS6_IJSA_SB_SA_EEES9_NS_10bfloat16_tESF_Li256ELb0ELb1ELb1ELb1EEENS1_19SingleTileSchedulerILb0ELb1ELb1ELi128EEEEEEEEEvNT_6ParamsE,@"STO_CUDA_ENTRY STV_DEFAULT"
_ZN7cutlass13device_kernelIN5flash11enable_sm90INS1_16FlashAttnFwdSm90INS1_25CollectiveMainloopFwdSm90ILi2EN4cute5tupleIJNS5_1CILi1EEES8_S8_EEENS6_IJNS7_ILi128EEESA_NS7_ILi256EEEEEELi256ENS_12float_e4m3_tEfNS_4arch4Sm90ELb1ELb0ELb1ELb0ELb0ELb0ELb0ELb1ELb1ELb1ELb1ELb0EEENS1_21CollectiveEpilogueFwdINS6_IJSA_SB_SA_EEES9_NS_10bfloat16_tESF_Li256ELb0ELb1ELb1ELb1EEENS1_19SingleTileSchedulerILb0ELb1ELb1ELi128EEEEEEEEEvNT_6ParamsE:
[----:B------:R-:W-:Y:S01]  /*0000*/  LDC R1, c[0x0][0x37c] ;  /* 0x0000df00ff017b82 */ /* 0x000fe20000000800 */
[----:B------:R-:W-:Y:S05]  /*0010*/  EXIT ;  /* 0x000000000000794d */ /* 0x000fea0003800000 */
.L_x_6:
        /* <DEDUP_REMOVED lines=14> */
.L_x_51:


//--------------------- .text._ZN7cutlass13device_kernelIN5flash11enable_sm90INS1_16FlashAttnFwdSm90INS1_25CollectiveMainloopFwdSm90ILi2EN4cute5tupleIJNS5_1CILi1EEES8_S8_EEENS6_IJNS7_ILi128EEESA_NS7_ILi256EEEEEELi256ENS_12float_e4m3_tEfNS_4arch4Sm90ELb1ELb0ELb1ELb1ELb0ELb0ELb0ELb1ELb1ELb1ELb1ELb0EEENS1_21CollectiveEpilogueFwdINS6_IJSA_SB_SA_EEES9_NS_10bfloat16_tESF_Li256ELb1ELb1ELb1ELb1EEENS1_36VarlenDynamicPersistentTileSchedulerILi128ELi128ELi256ELi128ELb1ELb1ELb1ELb1ELb1ELb1EEEEEEEEEvNT_6ParamsE --------------------------
	.section	.text._ZN7cutlass13device_kernelIN5flash11enable_sm90INS1_16FlashAttnFwdSm90INS1_25CollectiveMainloopFwdSm90ILi2EN4cute5tupleIJNS5_1CILi1EEES8_S8_EEENS6_IJNS7_ILi128EEESA_NS7_ILi256EEEEEELi256ENS_12float_e4m3_tEfNS_4arch4Sm90ELb1ELb0ELb1ELb1ELb0ELb0ELb0ELb1ELb1ELb1ELb1ELb0EEENS1_21CollectiveEpilogueFwdINS6_IJSA_SB_SA_EEES9_NS_10bfloat16_tESF_Li256ELb1ELb1ELb1ELb1EEENS1_36VarlenDynamicPersistentTileSchedulerILi128ELi128ELi256ELi128ELb1ELb1ELb1ELb1ELb1ELb1EEEEEEEEEvNT_6ParamsE,"ax",@progbits
	.align	128
.text._ZN7cutlass13device_kernelIN5flash11enable_sm90INS1_16FlashAttnFwdSm90INS1_25CollectiveMainloopFwdSm90ILi2EN4cute5tupleIJNS5_1CILi1EEES8_S8_EEENS6_IJNS7_ILi128EEESA_NS7_ILi256EEEEEELi256ENS_12float_e4m3_tEfNS_4arch4Sm90ELb1ELb0ELb1ELb1ELb0ELb0ELb0ELb1ELb1ELb1ELb1ELb0EEENS1_21CollectiveEpilogueFwdINS6_IJSA_SB_SA_EEES9_NS_10bfloat16_tESF_Li256ELb1ELb1ELb1ELb1EEENS1_36VarlenDynamicPersistentTileSchedulerILi128ELi128ELi256ELi128ELb1ELb1ELb1ELb1ELb1ELb1EEEEEEEEEvNT_6ParamsE:
        .type           _ZN7cutlass13device_kernelIN5flash11enable_sm90INS1_16FlashAttnFwdSm90INS1_25CollectiveMainloopFwdSm90ILi2EN4cute5tupleIJNS5_1CILi1EEES8_S8_EEENS6_IJNS7_ILi128EEESA_NS7_ILi256EEEEEELi256ENS_12float_e4m3_tEfNS_4arch4Sm90ELb1ELb0ELb1ELb1ELb0ELb0ELb0ELb1ELb1ELb1ELb1ELb0EEENS1_21CollectiveEpilogueFwdINS6_IJSA_SB_SA_EEES9_NS_10bfloat16_tESF_Li256ELb1ELb1ELb1ELb1EEENS1_36VarlenDynamicPersistentTileSchedulerILi128ELi128ELi256ELi128ELb1ELb1ELb1ELb1ELb1ELb1EEEEEEEEEvNT_6ParamsE,@function
        .size           _ZN7cutlass13device_kernelIN5flash11enable_sm90INS1_16FlashAttnFwdSm90INS1_25CollectiveMainloopFwdSm90ILi2EN4cute5tupleIJNS5_1CILi1EEES8_S8_EEENS6_IJNS7_ILi128EEESA_NS7_ILi256EEEEEELi256ENS_12float_e4m3_tEfNS_4arch4Sm90ELb1ELb0ELb1ELb1ELb0ELb0ELb0ELb1ELb1ELb1ELb1ELb0EEENS1_21CollectiveEpilogueFwdINS6_IJSA_SB_SA_EEES9_NS_10bfloat16_tESF_Li256ELb1ELb1ELb1ELb1EEENS1_36VarlenDynamicPersistentTileSchedulerILi128ELi128ELi256ELi128ELb1ELb1ELb1ELb1ELb1ELb1EEEEEEEEEvNT_6ParamsE,(.L_x_52 - _ZN7cutlass13device_kernelIN5flash11enable_sm90INS1_16FlashAttnFwdSm90INS1_25CollectiveMainloopFwdSm90ILi2EN4cute5tupleIJNS5_1CILi1EEES8_S8_EEENS6_IJNS7_ILi128EEESA_NS7_ILi256EEEEEELi256ENS_12float_e4m3_tEfNS_4arch4Sm90ELb1ELb0ELb1ELb1ELb0ELb0ELb0ELb1ELb1ELb1ELb1ELb0EEENS1_21CollectiveEpilogueFwdINS6_IJSA_SB_SA_EEES9_NS_10bfloat16_tESF_Li256ELb1ELb1ELb1ELb1EEENS1_36VarlenDynamicPersistentTileSchedulerILi128ELi128ELi256ELi128ELb1ELb1ELb1ELb1ELb1ELb1EEEEEEEEEvNT_6ParamsE)
        .other          _ZN7cutlass13device_kernelIN5flash11enable_sm90INS1_16FlashAttnFwdSm90INS1_25CollectiveMainloopFwdSm90ILi2EN4cute5tupleIJNS5_1CILi1EEES8_S8_EEENS6_IJNS7_ILi128EEESA_NS7_ILi256EEEEEELi256ENS_12float_e4m3_tEfNS_4arch4Sm90ELb1ELb0ELb1ELb1ELb0ELb0ELb0ELb1ELb1ELb1ELb1ELb0EEENS1_21CollectiveEpilogueFwdINS6_IJSA_SB_SA_EEES9_NS_10bfloat16_tESF_Li256ELb1ELb1ELb1ELb1EEENS1_36VarlenDynamicPersistentTileSchedulerILi128ELi128ELi256ELi128ELb1ELb1ELb1ELb1ELb1ELb1EEEEEEEEEvNT_6ParamsE,@"STO_CUDA_ENTRY STV_DEFAULT"
_ZN7cutlass13device_kernelIN5flash11enable_sm90INS1_16FlashAttnFwdSm90INS1_25CollectiveMainloopFwdSm90ILi2EN4cute5tupleIJNS5_1CILi1EEES8_S8_EEENS6_IJNS7_ILi128EEESA_NS7_ILi256EEEEEELi256ENS_12float_e4m3_tEfNS_4arch4Sm90ELb1ELb0ELb1ELb1ELb0ELb0ELb0ELb1ELb1ELb1ELb1ELb0EEENS1_21CollectiveEpilogueFwdINS6_IJSA_SB_SA_EEES9_NS_10bfloat16_tESF_Li256ELb1ELb1ELb1ELb1EEENS1_36VarlenDynamicPersistentTileSchedulerILi128ELi128ELi256ELi128ELb1ELb1ELb1ELb1ELb1ELb1EEEEEEEEEvNT_6ParamsE:
[----:B------:R-:W-:Y:S01]  /*0000*/  LDC R1, c[0x0][0x37c] ;  /* 0x0000df00ff017b82 */ /* 0x000fe20000000800 */
[----:B------:R-:W-:Y:S05]  /*0010*/  EXIT ;  /* 0x000000000000794d */ /* 0x000fea0003800000 */
.L_x_7:
        /* <DEDUP_REMOVED lines=14> */
.L_x_52:


//--------------------- .text._ZN7cutlass13device_kernelIN5flash11enable_sm90INS1_16FlashAttnFwdSm90INS1_25CollectiveMainloopFwdSm90ILi2EN4cute5tupleIJNS5_1CILi1EEES8_S8_EEENS6_IJNS7_ILi128EEESA_NS7_ILi256EEEEEELi256ENS_12float_e4m3_tEfNS_4arch4Sm90ELb1ELb0ELb1ELb1ELb0ELb1ELb0ELb1ELb1ELb1ELb1ELb0EEENS1_21CollectiveEpilogueFwdINS6_IJSA_SB_SA_EEES9_NS_10bfloat16_tESF_Li256ELb1ELb1ELb1ELb1EEENS1_36VarlenDynamicPersistentTileSchedulerILi128ELi128ELi256ELi128ELb1ELb1ELb1ELb1ELb1ELb1EEEEEEEEEvNT_6ParamsE --------------------------
	.section	.text._ZN7cutlass13device_kernelIN5flash11enable_sm90INS1_16FlashAttnFwdSm90INS1_25CollectiveMainloopFwdSm90ILi2EN4cute5tupleIJNS5_1CILi1EEES8_S8_EEENS6_IJNS7_ILi128EEESA_NS7_ILi256EEEEEELi256ENS_12float_e4m3_tEfNS_4arch4Sm90ELb1ELb0ELb1ELb1ELb0ELb1ELb0ELb1ELb1ELb1ELb1ELb0EEENS1_21CollectiveEpilogueFwdINS6_IJSA_SB_SA_EEES9_NS_10bfloat16_tESF_Li256ELb1ELb1ELb1ELb1EEENS1_36VarlenDynamicPersistentTileSchedulerILi128ELi128ELi256ELi128ELb1ELb1ELb1ELb1ELb1ELb1EEEEEEEEEvNT_6ParamsE,"ax",@progbits
	.align	128
.text._ZN7cutlass13device_kernelIN5flash11enable_sm90INS1_16FlashAttnFwdSm90INS1_25CollectiveMainloopFwdSm90ILi2EN4cute5tupleIJNS5_1CILi1EEES8_S8_EEENS6_IJNS7_ILi128EEESA_NS7_ILi256EEEEEELi256ENS_12float_e4m3_tEfNS_4arch4Sm90ELb1ELb0ELb1ELb1ELb0ELb1ELb0ELb1ELb1ELb1ELb1ELb0EEENS1_21CollectiveEpilogueFwdINS6_IJSA_SB_SA_EEES9_NS_10bfloat16_tESF_Li256ELb1ELb1ELb1ELb1EEENS1_36VarlenDynamicPersistentTileSchedulerILi128ELi128ELi256ELi128ELb1ELb1ELb1ELb1ELb1ELb1EEEEEEEEEvNT_6ParamsE:
        .type           _ZN7cutlass13device_kernelIN5flash11enable_sm90INS1_16FlashAttnFwdSm90INS1_25CollectiveMainloopFwdSm90ILi2EN4cute5tupleIJNS5_1CILi1EEES8_S8_EEENS6_IJNS7_ILi128EEESA_NS7_ILi256EEEEEELi256ENS_12float_e4m3_tEfNS_4arch4Sm90ELb1ELb0ELb1ELb1ELb0ELb1ELb0ELb1ELb1ELb1ELb1ELb0EEENS1_21CollectiveEpilogueFwdINS6_IJSA_SB_SA_EEES9_NS_10bfloat16_tESF_Li256ELb1ELb1ELb1ELb1EEENS1_36VarlenDynamicPersistentTileSchedulerILi128ELi128ELi256ELi128ELb1ELb1ELb1ELb1ELb1ELb1EEEEEEEEEvNT_6ParamsE,@function
        .size           _ZN7cutlass13device_kernelIN5flash11enable_sm90INS1_16FlashAttnFwdSm90INS1_25CollectiveMainloopFwdSm90ILi2EN4cute5tupleIJNS5_1CILi1EEES8_S8_EEENS6_IJNS7_ILi128EEESA_NS7_ILi256EEEEEELi256ENS_12float_e4m3_tEfNS_4arch4Sm90ELb1ELb0ELb1ELb1ELb0ELb1ELb0ELb1ELb1ELb1ELb1ELb0EEENS1_21CollectiveEpilogueFwdINS6_IJSA_SB_SA_EEES9_NS_10bfloat16_tESF_Li256ELb1ELb1ELb1ELb1EEENS1_36VarlenDynamicPersistentTileSchedulerILi128ELi128ELi256ELi128ELb1ELb1ELb1ELb1ELb1ELb1EEEEEEEEEvNT_6ParamsE,(.L_x_53 - _ZN7cutlass13device_kernelIN5flash11enable_sm90INS1_16FlashAttnFwdSm90INS1_25CollectiveMainloopFwdSm90ILi2EN4cute5tupleIJNS5_1CILi1EEES8_S8_EEENS6_IJNS7_ILi128EEESA_NS7_ILi256EEEEEELi256ENS_12float_e4m3_tEfNS_4arch4Sm90ELb1ELb0ELb1ELb1ELb0ELb1ELb0ELb1ELb1ELb1ELb1ELb0EEENS1_21CollectiveEpilogueFwdINS6_IJSA_SB_SA_EEES9_NS_10bfloat16_tESF_Li256ELb1ELb1ELb1ELb1EEENS1_36VarlenDynamicPersistentTileSchedulerILi128ELi128ELi256ELi128ELb1ELb1ELb1ELb1ELb1ELb1EEEEEEEEEvNT_6ParamsE)
        .other          _ZN7cutlass13device_kernelIN5flash11enable_sm90INS1_16FlashAttnFwdSm90INS1_25CollectiveMainloopFwdSm90ILi2EN4cute5tupleIJNS5_1CILi1EEES8_S8_EEENS6_IJNS7_ILi128EEESA_NS7_ILi256EEEEEELi256ENS_12float_e4m3_tEfNS_4arch4Sm90ELb1ELb0ELb1ELb1ELb0ELb1ELb0ELb1ELb1ELb1ELb1ELb0EEENS1_21CollectiveEpilogueFwdINS6_IJSA_SB_SA_EEES9_NS_10bfloat16_tESF_Li256ELb1ELb1ELb1ELb1EEENS1_36VarlenDynamicPersistentTileSchedulerILi128ELi128ELi256ELi128ELb1ELb1ELb1ELb1ELb1ELb1EEEEEEEEEvNT_6ParamsE,@"STO_CUDA_ENTRY STV_DEFAULT"
_ZN7cutlass13device_kernelIN5flash11enable_sm90INS1_16FlashAttnFwdSm90INS1_25CollectiveMainloopFwdSm90ILi2EN4cute5tupleIJNS5_1CILi1EEES8_S8_EEENS6_IJNS7_ILi128EEESA_NS7_ILi256EEEEEELi256ENS_12float_e4m3_tEfNS_4arch4Sm90ELb1ELb0ELb1ELb1ELb0ELb1ELb0ELb1ELb1ELb1ELb1ELb0EEENS1_21CollectiveEpilogueFwdINS6_IJSA_SB_SA_EEES9_NS_10bfloat16_tESF_Li256ELb1ELb1ELb1ELb1EEENS1_36VarlenDynamicPersistentTileSchedulerILi128ELi128ELi256ELi128ELb1ELb1ELb1ELb1ELb1ELb1EEEEEEEEEvNT_6ParamsE:
[----:B------:R-:W-:Y:S01]  /*0000*/  LDC R1, c[0x0][0x37c] ;  /* 0x0000df00ff017b82 */ /* 0x000fe20000000800 */
[----:B------:R-:W-:Y:S05]  /*0010*/  EXIT ;  /* 0x000000000000794d */ /* 0x000fea0003800000 */
.L_x_8:
        /* <DEDUP_REMOVED lines=14> */
.L_x_53:


//--------------------- .text._ZN7cutlass13device_kernelIN5flash11enable_sm90INS1_16FlashAttnFwdSm90INS1_25CollectiveMainloopFwdSm90ILi2EN4cute5tupleIJNS5_1CILi1EEES8_S8_EEENS6_IJNS7_ILi128EEENS7_ILi160EEENS7_ILi192EEEEEELi192ENS_12float_e4m3_tEfNS_4arch4Sm90ELb0ELb0ELb1ELb0ELb0ELb0ELb0ELb1ELb1ELb1ELb1ELb0EEENS1_21CollectiveEpilogueFwdINS6_IJSA_SC_SB_EEES9_NS_10bfloat16_tESG_Li256ELb0ELb1ELb1ELb1EEENS1_19SingleTileSchedulerILb0ELb1ELb1ELi128EEEEEEEEEvNT_6ParamsE --------------------------
	.section	.text._ZN7cutlass13device_kernelIN5flash11enable_sm90INS1_16FlashAttnFwdSm90INS1_25CollectiveMainloopFwdSm90ILi2EN4cute5tupleIJNS5_1CILi1EEES8_S8_EEENS6_IJNS7_ILi128EEENS7_ILi160EEENS7_ILi192EEEEEELi192ENS_12float_e4m3_tEfNS_4arch4Sm90ELb0ELb0ELb1ELb0ELb0ELb0ELb0ELb1ELb1ELb1ELb1ELb0EEENS1_21CollectiveEpilogueFwdINS6_IJSA_SC_SB_EEES9_NS_10bfloat16_tESG_Li256ELb0ELb1ELb1ELb1EEENS1_19SingleTileSchedulerILb0ELb1ELb1ELi128EEEEEEEEEvNT_6ParamsE,"ax",@progbits
	.align	128
.text._ZN7cutlass13device_kernelIN5flash11enable_sm90INS1_16FlashAttnFwdSm90INS1_25CollectiveMainloopFwdSm90ILi2EN4cute5tupleIJNS5_1CILi1EEES8_S8_EEENS6_IJNS7_ILi128EEENS7_ILi160EEENS7_ILi192EEEEEELi192ENS_12float_e4m3_tEfNS_4arch4Sm90ELb0ELb0ELb1ELb0ELb0ELb0ELb0ELb1ELb1ELb1ELb1ELb0EEENS1_21CollectiveEpilogueFwdINS6_IJSA_SC_SB_EEES9_NS_10bfloat16_tESG_Li256ELb0ELb1ELb1ELb1EEENS1_19SingleTileSchedulerILb0ELb1ELb1ELi128EEEEEEEEEvNT_6ParamsE:
        .type           _ZN7cutlass13device_kernelIN5flash11enable_sm90INS1_16FlashAttnFwdSm90INS1_25CollectiveMainloopFwdSm90ILi2EN4cute5tupleIJNS5_1CILi1EEES8_S8_EEENS6_IJNS7_ILi128EEENS7_ILi160EEENS7_ILi192EEEEEELi192ENS_12float_e4m3_tEfNS_4arch4Sm90ELb0ELb0ELb1ELb0ELb0ELb0ELb0ELb1ELb1ELb1ELb1ELb0EEENS1_21CollectiveEpilogueFwdINS6_IJSA_SC_SB_EEES9_NS_10bfloat16_tESG_Li256ELb0ELb1ELb1ELb1EEENS1_19SingleTileSchedulerILb0ELb1ELb1ELi128EEEEEEEEEvNT_6ParamsE,@function
        .size           _ZN7cutlass13device_kernelIN5flash11enable_sm90INS1_16FlashAttnFwdSm90INS1_25CollectiveMainloopFwdSm90ILi2EN4cute5tupleIJNS5_1CILi1EEES8_S8_EEENS6_IJNS7_ILi128EEENS7_ILi160EEENS7_ILi192EEEEEELi192ENS_12float_e4m3_tEfNS_4arch4Sm90ELb0ELb0ELb1ELb0ELb0ELb0ELb0ELb1ELb1ELb1ELb1ELb0EEENS1_21CollectiveEpilogueFwdINS6_IJSA_SC_SB_EEES9_NS_10bfloat16_tESG_Li256ELb0ELb1ELb1ELb1EEENS1_19SingleTileSchedulerILb0ELb1ELb1ELi128EEEEEEEEEvNT_6ParamsE,(.L_x_54 - _ZN7cutlass13device_kernelIN5flash11enable_sm90INS1_16FlashAttnFwdSm90INS1_25CollectiveMainloopFwdSm90ILi2EN4cute5tupleIJNS5_1CILi1EEES8_S8_EEENS6_IJNS7_ILi128EEENS7_ILi160EEENS7_ILi192EEEEEELi192ENS_12float_e4m3_tEfNS_4arch4Sm90ELb0ELb0ELb1ELb0ELb0ELb0ELb0ELb1ELb1ELb1ELb1ELb0EEENS1_21CollectiveEpilogueFwdINS6_IJSA_SC_SB_EEES9_NS_10bfloat16_tESG_Li256ELb0ELb1ELb1ELb1EEENS1_19SingleTileSchedulerILb0ELb1ELb1ELi128EEEEEEEEEvNT_6ParamsE)
        .other          _ZN7cutlass13device_kernelIN5flash11enable_sm90INS1_16FlashAttnFwdSm90INS1_25CollectiveMainloopFwdSm90ILi2EN4cute5tupleIJNS5_1CILi1EEES8_S8_EEENS6_IJNS7_ILi128EEENS7_ILi160EEENS7_ILi192EEEEEELi192ENS_12float_e4m3_tEfNS_4arch4Sm90ELb0ELb0ELb1ELb0ELb0ELb0ELb0ELb1ELb1ELb1ELb1ELb0EEENS1_21CollectiveEpilogueFwdINS6_IJSA_SC_SB_EEES9_NS_10bfloat16_tESG_Li256ELb0ELb1ELb1ELb1EEENS1_19SingleTileSchedulerILb0ELb1ELb1ELi128EEEEEEEEEvNT_6ParamsE,@"STO_CUDA_ENTRY STV_DEFAULT"
_ZN7cutlass13device_kernelIN5flash11enable_sm90INS1_16FlashAttnFwdSm90INS1_25CollectiveMainloopFwdSm90ILi2EN4cute5tupleIJNS5_1CILi1EEES8_S8_EEENS6_IJNS7_ILi128EEENS7_ILi160EEENS7_ILi192EEEEEELi192ENS_12float_e4m3_tEfNS_4arch4Sm90ELb0ELb0ELb1ELb0ELb0ELb0ELb0ELb1ELb1ELb1ELb1ELb0EEENS1_21CollectiveEpilogueFwdINS6_IJSA_SC_SB_EEES9_NS_10bfloat16_tESG_Li256ELb0ELb1ELb1ELb1EEENS1_19SingleTileSchedulerILb0ELb1ELb1ELi128EEEEEEEEEvNT_6ParamsE:
[----:B------:R-:W-:Y:S01]  /*0000*/  LDC R1, c[0x0][0x37c] ;  /* 0x0000df00ff017b82 */ /* 0x000fe20000000800 */
[----:B------:R-:W-:Y:S05]  /*0010*/  EXIT ;  /* 0x000000000000794d */ /* 0x000fea0003800000 */
.L_x_9:
        /* <DEDUP_REMOVED lines=14> */
.L_x_54:


//--------------------- .text._ZN7cutlass13device_kernelIN5flash11enable_sm90INS1_16FlashAttnFwdSm90INS1_25CollectiveMainloopFwdSm90ILi2EN4cute5tupleIJNS5_1CILi1EEES8_S8_EEENS6_IJNS7_ILi128EEENS7_ILi160EEENS7_ILi192EEEEEELi192ENS_12float_e4m3_tEfNS_4arch4Sm90ELb0ELb0ELb1ELb1ELb0ELb0ELb0ELb1ELb1ELb1ELb1ELb0EEENS1_21CollectiveEpilogueFwdINS6_IJSA_SC_SB_EEES9_NS_10bfloat16_tESG_Li256ELb1ELb1ELb1ELb1EEENS1_36VarlenDynamicPersistentTileSchedulerILi128ELi160ELi256ELi128ELb1ELb1ELb1ELb0ELb1ELb1EEEEEEEEEvNT_6ParamsE --------------------------
	.section	.text._ZN7cutlass13device_kernelIN5flash11enable_sm90INS1_16FlashAttnFwdSm90INS1_25CollectiveMainloopFwdSm90ILi2EN4cute5tupleIJNS5_1CILi1EEES8_S8_EEENS6_IJNS7_ILi128EEENS7_ILi160EEENS7_ILi192EEEEEELi192ENS_12float_e4m3_tEfNS_4arch4Sm90ELb0ELb0ELb1ELb1ELb0ELb0ELb0ELb1ELb1ELb1ELb1ELb0EEENS1_21CollectiveEpilogueFwdINS6_IJSA_SC_SB_EEES9_NS_10bfloat16_tESG_Li256ELb1ELb1ELb1ELb1EEENS1_36VarlenDynamicPersistentTileSchedulerILi128ELi160ELi256ELi128ELb1ELb1ELb1ELb0ELb1ELb1EEEEEEEEEvNT_6ParamsE,"ax",@progbits
	.align	128
.text._ZN7cutlass13device_kernelIN5flash11enable_sm90INS1_16FlashAttnFwdSm90INS1_25CollectiveMainloopFwdSm90ILi2EN4cute5tupleIJNS5_1CILi1EEES8_S8_EEENS6_IJNS7_ILi128EEENS7_ILi160EEENS7_ILi192EEEEEELi192ENS_12float_e4m3_tEfNS_4arch4Sm90ELb0ELb0ELb1ELb1ELb0ELb0ELb0ELb1ELb1ELb1ELb1ELb0EEENS1_21CollectiveEpilogueFwdINS6_IJSA_SC_SB_EEES9_NS_10bfloat16_tESG_Li256ELb1ELb1ELb1ELb1EEENS1_36VarlenDynamicPersistentTileSchedulerILi128ELi160ELi256ELi128ELb1ELb1ELb1ELb0ELb1ELb1EEEEEEEEEvNT_6ParamsE:
        .type           _ZN7cutlass13device_kernelIN5flash11enable_sm90INS1_16FlashAttnFwdSm90INS1_25CollectiveMainloopFwdSm90ILi2EN4cute5tupleIJNS5_1CILi1EEES8_S8_EEENS6_IJNS7_ILi128EEENS7_ILi160EEENS7_ILi192EEEEEELi192ENS_12float_e4m3_tEfNS_4arch4Sm90ELb0ELb0ELb1ELb1ELb0ELb0ELb0ELb1ELb1ELb1ELb1ELb0EEENS1_21CollectiveEpilogueFwdINS6_IJSA_SC_SB_EEES9_NS_10bfloat16_tESG_Li256ELb1ELb1ELb1ELb1EEENS1_36VarlenDynamicPersistentTileSchedulerILi128ELi160ELi256ELi128ELb1ELb1ELb1ELb0ELb1ELb1EEEEEEEEEvNT_6ParamsE,@function
        .size           _ZN7cutlass13device_kernelIN5flash11enable_sm90INS1_16FlashAttnFwdSm90INS1_25CollectiveMainloopFwdSm90ILi2EN4cute5tupleIJNS5_1CILi1EEES8_S8_EEENS6_IJNS7_ILi128EEENS7_ILi160EEENS7_ILi192EEEEEELi192ENS_12float_e4m3_tEfNS_4arch4Sm90ELb0ELb0ELb1ELb1ELb0ELb0ELb0ELb1ELb1ELb1ELb1ELb0EEENS1_21CollectiveEpilogueFwdINS6_IJSA_SC_SB_EEES9_NS_10bfloat16_tESG_Li256ELb1ELb1ELb1ELb1EEENS1_36VarlenDynamicPersistentTileSchedulerILi128ELi160ELi256ELi128ELb1ELb1ELb1ELb0ELb1ELb1EEEEEEEEEvNT_6ParamsE,(.L_x_55 - _ZN7cutlass13device_kernelIN5flash11enable_sm90INS1_16FlashAttnFwdSm90INS1_25CollectiveMainloopFwdSm90ILi2EN4cute5tupleIJNS5_1CILi1EEES8_S8_EEENS6_IJNS7_ILi128EEENS7_ILi160EEENS7_ILi192EEEEEELi192ENS_12float_e4m3_tEfNS_4arch4Sm90ELb0ELb0ELb1ELb1ELb0ELb0ELb0ELb1ELb1ELb1ELb1ELb0EEENS1_21CollectiveEpilogueFwdINS6_IJSA_SC_SB_EEES9_NS_10bfloat16_tESG_Li256ELb1ELb1ELb1ELb1EEENS1_36VarlenDynamicPersistentTileSchedulerILi128ELi160ELi256ELi128ELb1ELb1ELb1ELb0ELb1ELb1EEEEEEEEEvNT_6ParamsE)
        .other          _ZN7cutlass13device_kernelIN5flash11enable_sm90INS1_16FlashAttnFwdSm90INS1_25CollectiveMainloopFwdSm90ILi2EN4cute5tupleIJNS5_1CILi1EEES8_S8_EEENS6_IJNS7_ILi128EEENS7_ILi160EEENS7_ILi192EEEEEELi192ENS_12float_e4m3_tEfNS_4arch4Sm90ELb0ELb0ELb1ELb1ELb0ELb0ELb0ELb1ELb1ELb1ELb1ELb0EEENS1_21CollectiveEpilogueFwdINS6_IJSA_SC_SB_EEES9_NS_10bfloat16_tESG_Li256ELb1ELb1ELb1ELb1EEENS1_36VarlenDynamicPersistentTileSchedulerILi128ELi160ELi256ELi128ELb1ELb1ELb1ELb0ELb1ELb1EEEEEEEEEvNT_6ParamsE,@"STO_CUDA_ENTRY STV_DEFAULT"
_ZN7cutlass13device_kernelIN5flash11enable_sm90INS1_16FlashAttnFwdSm90INS1_25CollectiveMainloopFwdSm90ILi2EN4cute5tupleIJNS5_1CILi1EEES8_S8_EEENS6_IJNS7_ILi128EEENS7_ILi160EEENS7_ILi192EEEEEELi192ENS_12float_e4m3_tEfNS_4arch4Sm90ELb0ELb0ELb1ELb1ELb0ELb0ELb0ELb1ELb1ELb1ELb1ELb0EEENS1_21CollectiveEpilogueFwdINS6_IJSA_SC_SB_EEES9_NS_10bfloat16_tESG_Li256ELb1ELb1ELb1ELb1EEENS1_36VarlenDynamicPersistentTileSchedulerILi128ELi160ELi256ELi128ELb1ELb1ELb1ELb0ELb1ELb1EEEEEEEEEvNT_6ParamsE:
[----:B------:R-:W-:Y:S01]  /*0000*/  LDC R1, c[0x0][0x37c] ;  /* 0x0000df00ff017b82 */ /* 0x000fe20000000800 */
[----:B------:R-:W-:Y:S05]  /*0010*/  EXIT ;  /* 0x000000000000794d */ /* 0x000fea0003800000 */
.L_x_10:
        /* <DEDUP_REMOVED lines=14> */
.L_x_55:


//--------------------- .text._ZN7cutlass13device_kernelIN5flash11enable_sm90INS1_16FlashAttnFwdSm90INS1_25CollectiveMainloopFwdSm90ILi2EN4cute5tupleIJNS5_1CILi1EEES8_S8_EEENS6_IJNS7_ILi128EEENS7_ILi160EEENS7_ILi192EEEEEELi192ENS_12float_e4m3_tEfNS_4arch4Sm90ELb0ELb0ELb1ELb1ELb0ELb1ELb0ELb1ELb1ELb1ELb1ELb0EEENS1_21CollectiveEpilogueFwdINS6_IJSA_SC_SB_EEES9_NS_10bfloat16_tESG_Li256ELb1ELb1ELb1ELb1EEENS1_36VarlenDynamicPersistentTileSchedulerILi128ELi160ELi256ELi128ELb1ELb1ELb1ELb0ELb1ELb1EEEEEEEEEvNT_6ParamsE --------------------------
	.section	.text._ZN7cutlass13device_kernelIN5flash11enable_sm90INS1_16FlashAttnFwdSm90INS1_25CollectiveMainloopFwdSm90ILi2EN4cute5tupleIJNS5_1CILi1EEES8_S8_EEENS6_IJNS7_ILi128EEENS7_ILi160EEENS7_ILi192EEEEEELi192ENS_12float_e4m3_tEfNS_4arch4Sm90ELb0ELb0ELb1ELb1ELb0ELb1ELb0ELb1ELb1ELb1ELb1ELb0EEENS1_21CollectiveEpilogueFwdINS6_IJSA_SC_SB_EEES9_NS_10bfloat16_tESG_Li256ELb1ELb1ELb1ELb1EEENS1_36VarlenDynamicPersistentTileSchedulerILi128ELi160ELi256ELi128ELb1ELb1ELb1ELb0ELb1ELb1EEEEEEEEEvNT_6ParamsE,"ax",@progbits
	.align	128
.text._ZN7cutlass13device_kernelIN5flash11enable_sm90INS1_16FlashAttnFwdSm90INS1_25CollectiveMainloopFwdSm90ILi2EN4cute5tupleIJNS5_1CILi1EEES8_S8_EEENS6_IJNS7_ILi128EEENS7_ILi160EEENS7_ILi192EEEEEELi192ENS_12float_e4m3_tEfNS_4arch4Sm90ELb0ELb0ELb1ELb1ELb0ELb1ELb0ELb1ELb1ELb1ELb1ELb0EEENS1_21CollectiveEpilogueFwdINS6_IJSA_SC_SB_EEES9_NS_10bfloat16_tESG_Li256ELb1ELb1ELb1ELb1EEENS1_36VarlenDynamicPersistentTileSchedulerILi128ELi160ELi256ELi128ELb1ELb1ELb1ELb0ELb1ELb1EEEEEEEEEvNT_6ParamsE:
        .type           _ZN7cutlass13device_kernelIN5flash11enable_sm90INS1_16FlashAttnFwdSm90INS1_25CollectiveMainloopFwdSm90ILi2EN4cute5tupleIJNS5_1CILi1EEES8_S8_EEENS6_IJNS7_ILi128EEENS7_ILi160EEENS7_ILi192EEEEEELi192ENS_12float_e4m3_tEfNS_4arch4Sm90ELb0ELb0ELb1ELb1ELb0ELb1ELb0ELb1ELb1ELb1ELb1ELb0EEENS1_21CollectiveEpilogueFwdINS6_IJSA_SC_SB_EEES9_NS_10bfloat16_tESG_Li256ELb1ELb1ELb1ELb1EEENS1_36VarlenDynamicPersistentTileSchedulerILi128ELi160ELi256ELi128ELb1ELb1ELb1ELb0ELb1ELb1EEEEEEEEEvNT_6ParamsE,@function
        .size           _ZN7cutlass13device_kernelIN5flash11enable_sm90INS1_16FlashAttnFwdSm90INS1_25CollectiveMainloopFwdSm90ILi2EN4cute5tupleIJNS5_1CILi1EEES8_S8_EEENS6_IJNS7_ILi128EEENS7_ILi160EEENS7_ILi192EEEEEELi192ENS_12float_e4m3_tEfNS_4arch4Sm90ELb0ELb0ELb1ELb1ELb0ELb1ELb0ELb1ELb1ELb1ELb1ELb0EEENS1_21CollectiveEpilogueFwdINS6_IJSA_SC_SB_EEES9_NS_10bfloat16_tESG_Li256ELb1ELb1ELb1ELb1EEENS1_36VarlenDynamicPersistentTileSchedulerILi128ELi160ELi256ELi128ELb1ELb1ELb1ELb0ELb1ELb1EEEEEEEEEvNT_6ParamsE,(.L_x_56 - _ZN7cutlass13device_kernelIN5flash11enable_sm90INS1_16FlashAttnFwdSm90INS1_25CollectiveMainloopFwdSm90ILi2EN4cute5tupleIJNS5_1CILi1EEES8_S8_EEENS6_IJNS7_ILi128EEENS7_ILi160EEENS7_ILi192EEEEEELi192ENS_12float_e4m3_tEfNS_4arch4Sm90ELb0ELb0ELb1ELb1ELb0ELb1ELb0ELb1ELb1ELb1ELb1ELb0EEENS1_21CollectiveEpilogueFwdINS6_IJSA_SC_SB_EEES9_NS_10bfloat16_tESG_Li256ELb1ELb1ELb1ELb1EEENS1_36VarlenDynamicPersistentTileSchedulerILi128ELi160ELi256ELi128ELb1ELb1ELb1ELb0ELb1ELb1EEEEEEEEEvNT_6ParamsE)
        .other          _ZN7cutlass13device_kernelIN5flash11enable_sm90INS1_16FlashAttnFwdSm90INS1_25CollectiveMainloopFwdSm90ILi2EN4cute5tupleIJNS5_1CILi1EEES8_S8_EEENS6_IJNS7_ILi128EEENS7_ILi160EEENS7_ILi192EEEEEELi192ENS_12float_e4m3_tEfNS_4arch4Sm90ELb0ELb0ELb1ELb1ELb0ELb1ELb0ELb1ELb1ELb1ELb1ELb0EEENS1_21CollectiveEpilogueFwdINS6_IJSA_SC_SB_EEES9_NS_10bfloat16_tESG_Li256ELb1ELb1ELb1ELb1EEENS1_36VarlenDynamicPersistentTileSchedulerILi128ELi160ELi256ELi128ELb1ELb1ELb1ELb0ELb1ELb1EEEEEEEEEvNT_6ParamsE,@"STO_CUDA_ENTRY STV_DEFAULT"
_ZN7cutlass13device_kernelIN5flash11enable_sm90INS1_16FlashAttnFwdSm90INS1_25CollectiveMainloopFwdSm90ILi2EN4cute5tupleIJNS5_1CILi1EEES8_S8_EEENS6_IJNS7_ILi128EEENS7_ILi160EEENS7_ILi192EEEEEELi192ENS_12float_e4m3_tEfNS_4arch4Sm90ELb0ELb0ELb1ELb1ELb0ELb1ELb0ELb1ELb1ELb1ELb1ELb0EEENS1_21CollectiveEpilogueFwdINS6_IJSA_SC_SB_EEES9_NS_10bfloat16_tESG_Li256ELb1ELb1ELb1ELb1EEENS1_36VarlenDynamicPersistentTileSchedulerILi128ELi160ELi256ELi128ELb1ELb1ELb1ELb0ELb1ELb1EEEEEEEEEvNT_6ParamsE:
[----:B------:R-:W-:Y:S01]  /*0000*/  LDC R1, c[0x0][0x37c] ;  /* 0x0000df00ff017b82 */ /* 0x000fe20000000800 */
[----:B------:R-:W-:Y:S05]  /*0010*/  EXIT ;  /* 0x000000000000794d */ /* 0x000fea0003800000 */
.L_x_11:
        /* <DEDUP_REMOVED lines=14> */
.L_x_56:


//--------------------- .text._ZN7cutlass13device_kernelIN5flash11enable_sm90INS1_16FlashAttnFwdSm90INS1_25CollectiveMainloopFwdSm90ILi2EN4cute5tupleIJNS5_1CILi1EEES8_S8_EEENS6_IJNS7_ILi128EEESA_NS7_ILi192EEEEEELi192ENS_12float_e4m3_tEfNS_4arch4Sm90ELb0ELb1ELb1ELb0ELb0ELb0ELb0ELb1ELb1ELb1ELb1ELb0EEENS1_21CollectiveEpilogueFwdINS6_IJSA_SB_SA_EEES9_NS_10bfloat16_tESF_Li256ELb0ELb1ELb1ELb1EEENS1_19SingleTileSchedulerILb0ELb1ELb1ELi128EEEEEEEEEvNT_6ParamsE --------------------------
	.section	.text._ZN7cutlass13device_kernelIN5flash11enable_sm90INS1_16FlashAttnFwdSm90INS1_25CollectiveMainloopFwdSm90ILi2EN4cute5tupleIJNS5_1CILi1EEES8_S8_EEENS6_IJNS7_ILi128EEESA_NS7_ILi192EEEEEELi192ENS_12float_e4m3_tEfNS_4arch4Sm90ELb0ELb1ELb1ELb0ELb0ELb0ELb0ELb1ELb1ELb1ELb1ELb0EEENS1_21CollectiveEpilogueFwdINS6_IJSA_SB_SA_EEES9_NS_10bfloat16_tESF_Li256ELb0ELb1ELb1ELb1EEENS1_19SingleTileSchedulerILb0ELb1ELb1ELi128EEEEEEEEEvNT_6ParamsE,"ax",@progbits
	.align	128
.text._ZN7cutlass13device_kernelIN5flash11enable_sm90INS1_16FlashAttnFwdSm90INS1_25CollectiveMainloopFwdSm90ILi2EN4cute5tupleIJNS5_1CILi1EEES8_S8_EEENS6_IJNS7_ILi128EEESA_NS7_ILi192EEEEEELi192ENS_12float_e4m3_tEfNS_4arch4Sm90ELb0ELb1ELb1ELb0ELb0ELb0ELb0ELb1ELb1ELb1ELb1ELb0EEENS1_21CollectiveEpilogueFwdINS6_IJSA_SB_SA_EEES9_NS_10bfloat16_tESF_Li256ELb0ELb1ELb1ELb1EEENS1_19SingleTileSchedulerILb0ELb1ELb1ELi128EEEEEEEEEvNT_6ParamsE:
        .type           _ZN7cutlass13device_kernelIN5flash11enable_sm90INS1_16FlashAttnFwdSm90INS1_25CollectiveMainloopFwdSm90ILi2EN4cute5tupleIJNS5_1CILi1EEES8_S8_EEENS6_IJNS7_ILi128EEESA_NS7_ILi192EEEEEELi192ENS_12float_e4m3_tEfNS_4arch4Sm90ELb0ELb1ELb1ELb0ELb0ELb0ELb0ELb1ELb1ELb1ELb1ELb0EEENS1_21CollectiveEpilogueFwdINS6_IJSA_SB_SA_EEES9_NS_10bfloat16_tESF_Li256ELb0ELb1ELb1ELb1EEENS1_19SingleTileSchedulerILb0ELb1ELb1ELi128EEEEEEEEEvNT_6ParamsE,@function
        .size           _ZN7cutlass13device_kernelIN5flash11enable_sm90INS1_16FlashAttnFwdSm90INS1_25CollectiveMainloopFwdSm90ILi2EN4cute5tupleIJNS5_1CILi1EEES8_S8_EEENS6_IJNS7_ILi128EEESA_NS7_ILi192EEEEEELi192ENS_12float_e4m3_tEfNS_4arch4Sm90ELb0ELb1ELb1ELb0ELb0ELb0ELb0ELb1ELb1ELb1ELb1ELb0EEENS1_21CollectiveEpilogueFwdINS6_IJSA_SB_SA_EEES9_NS_10bfloat16_tESF_Li256ELb0ELb1ELb1ELb1EEENS1_19SingleTileSchedulerILb0ELb1ELb1ELi128EEEEEEEEEvNT_6ParamsE,(.L_x_57 - _ZN7cutlass13device_kernelIN5flash11enable_sm90INS1_16FlashAttnFwdSm90INS1_25CollectiveMainloopFwdSm90ILi2EN4cute5tupleIJNS5_1CILi1EEES8_S8_EEENS6_IJNS7_ILi128EEESA_NS7_ILi192EEEEEELi192ENS_12float_e4m3_tEfNS_4arch4Sm90ELb0ELb1ELb1ELb0ELb0ELb0ELb0ELb1ELb1ELb1ELb1ELb0EEENS1_21CollectiveEpilogueFwdINS6_IJSA_SB_SA_EEES9_NS_10bfloat16_tESF_Li256ELb0ELb1ELb1ELb1EEENS1_19SingleTileSchedulerILb0ELb1ELb1ELi128EEEEEEEEEvNT_6ParamsE)
        .other          _ZN7cutlass13device_kernelIN5flash11enable_sm90INS1_16FlashAttnFwdSm90INS1_25CollectiveMainloopFwdSm90ILi2EN4cute5tupleIJNS5_1CILi1EEES8_S8_EEENS6_IJNS7_ILi128EEESA_NS7_ILi192EEEEEELi192ENS_12float_e4m3_tEfNS_4arch4Sm90ELb0ELb1ELb1ELb0ELb0ELb0ELb0ELb1ELb1ELb1ELb1ELb0EEENS1_21CollectiveEpilogueFwdINS6_IJSA_SB_SA_EEES9_NS_10bfloat16_tESF_Li256ELb0ELb1ELb1ELb1EEENS1_19SingleTileSchedulerILb0ELb1ELb1ELi128EEEEEEEEEvNT_6ParamsE,@"STO_CUDA_ENTRY STV_DEFAULT"
_ZN7cutlass13device_kernelIN5flash11enable_sm90INS1_16FlashAttnFwdSm90INS1_25CollectiveMainloopFwdSm90ILi2EN4cute5tupleIJNS5_1CILi1EEES8_S8_EEENS6_IJNS7_ILi128EEESA_NS7_ILi192EEEEEELi192ENS_12float_e4m3_tEfNS_4arch4Sm90ELb0ELb1ELb1ELb0ELb0ELb0ELb0ELb1ELb1ELb1ELb1ELb0EEENS1_21CollectiveEpilogueFwdINS6_IJSA_SB_SA_EEES9_NS_10bfloat16_tESF_Li256ELb0ELb1ELb1ELb1EEENS1_19SingleTileSchedulerILb0ELb1ELb1ELi128EEEEEEEEEvNT_6ParamsE:
[----:B------:R-:W-:Y:S01]  /*0000*/  LDC R1, c[0x0][0x37c] ;  /* 0x0000df00ff017b82 */ /* 0x000fe20000000800 */
[----:B------:R-:W-:Y:S05]  /*0010*/  EXIT ;  /* 0x000000000000794d */ /* 0x000fea0003800000 */
.L_x_12:
        /* <DEDUP_REMOVED lines=14> */
.L_x_57:


//--------------------- .text._ZN7cutlass13device_kernelIN5flash11enable_sm90INS1_16FlashAttnFwdSm90INS1_25CollectiveMainloopFwdSm90ILi2EN4cute5tupleIJNS5_1CILi1EEES8_S8_EEENS6_IJNS7_ILi128EEESA_NS7_ILi192EEEEEELi192ENS_12float_e4m3_tEfNS_4arch4Sm90ELb0ELb1ELb1ELb1ELb0ELb0ELb0ELb1ELb1ELb1ELb1ELb0EEENS1_21CollectiveEpilogueFwdINS6_IJSA_SB_SA_EEES9_NS_10bfloat16_tESF_Li256ELb1ELb1ELb1ELb1EEENS1_36VarlenDynamicPersistentTileSchedulerILi128ELi128ELi256ELi128ELb1ELb1ELb1ELb1ELb0ELb1EEEEEEEEEvNT_6ParamsE --------------------------
	.section	.text._ZN7cutlass13device_kernelIN5flash11enable_sm90INS1_16FlashAttnFwdSm90INS1_25CollectiveMainloopFwdSm90ILi2EN4cute5tupleIJNS5_1CILi1EEES8_S8_EEENS6_IJNS7_ILi128EEESA_NS7_ILi192EEEEEELi192ENS_12float_e4m3_tEfNS_4arch4Sm90ELb0ELb1ELb1ELb1ELb0ELb0ELb0ELb1ELb1ELb1ELb1ELb0EEENS1_21CollectiveEpilogueFwdINS6_IJSA_SB_SA_EEES9_NS_10bfloat16_tESF_Li256ELb1ELb1ELb1ELb1EEENS1_36VarlenDynamicPersistentTileSchedulerILi128ELi128ELi256ELi128ELb1ELb1ELb1ELb1ELb0ELb1EEEEEEEEEvNT_6ParamsE,"ax",@progbits
	.align	128
.text._ZN7cutlass13device_kernelIN5flash11enable_sm90INS1_16FlashAttnFwdSm90INS1_25CollectiveMainloopFwdSm90ILi2EN4cute5tupleIJNS5_1CILi1EEES8_S8_EEENS6_IJNS7_ILi128EEESA_NS7_ILi192EEEEEELi192ENS_12float_e4m3_tEfNS_4arch4Sm90ELb0ELb1ELb1ELb1ELb0ELb0ELb0ELb1ELb1ELb1ELb1ELb0EEENS1_21CollectiveEpilogueFwdINS6_IJSA_SB_SA_EEES9_NS_10bfloat16_tESF_Li256ELb1ELb1ELb1ELb1EEENS1_36VarlenDynamicPersistentTileSchedulerILi128ELi128ELi256ELi128ELb1ELb1ELb1ELb1ELb0ELb1EEEEEEEEEvNT_6ParamsE:
        .type           _ZN7cutlass13device_kernelIN5flash11enable_sm90INS1_16FlashAttnFwdSm90INS1_25CollectiveMainloopFwdSm90ILi2EN4cute5tupleIJNS5_1CILi1EEES8_S8_EEENS6_IJNS7_ILi128EEESA_NS7_ILi192EEEEEELi192ENS_12float_e4m3_tEfNS_4arch4Sm90ELb0ELb1ELb1ELb1ELb0ELb0ELb0ELb1ELb1ELb1ELb1ELb0EEENS1_21CollectiveEpilogueFwdINS6_IJSA_SB_SA_EEES9_NS_10bfloat16_tESF_Li256ELb1ELb1ELb1ELb1EEENS1_36VarlenDynamicPersistentTileSchedulerILi128ELi128ELi256ELi128ELb1ELb1ELb1ELb1ELb0ELb1EEEEEEEEEvNT_6ParamsE,@function
        .size           _ZN7cutlass13device_kernelIN5flash11enable_sm90INS1_16FlashAttnFwdSm90INS1_25CollectiveMainloopFwdSm90ILi2EN4cute5tupleIJNS5_1CILi1EEES8_S8_EEENS6_IJNS7_ILi128EEESA_NS7_ILi192EEEEEELi192ENS_12float_e4m3_tEfNS_4arch4Sm90ELb0ELb1ELb1ELb1ELb0ELb0ELb0ELb1ELb1ELb1ELb1ELb0EEENS1_21CollectiveEpilogueFwdINS6_IJSA_SB_SA_EEES9_NS_10bfloat16_tESF_Li256ELb1ELb1ELb1ELb1EEENS1_36VarlenDynamicPersistentTileSchedulerILi128ELi128ELi256ELi128ELb1ELb1ELb1ELb1ELb0ELb1EEEEEEEEEvNT_6ParamsE,(.L_x_58 - _ZN7cutlass13device_kernelIN5flash11enable_sm90INS1_16FlashAttnFwdSm90INS1_25CollectiveMainloopFwdSm90ILi2EN4cute5tupleIJNS5_1CILi1EEES8_S8_EEENS6_IJNS7_ILi128EEESA_NS7_ILi192EEEEEELi192ENS_12float_e4m3_tEfNS_4arch4Sm90ELb0ELb1ELb1ELb1ELb0ELb0ELb0ELb1ELb1ELb1ELb1ELb0EEENS1_21CollectiveEpilogueFwdINS6_IJSA_SB_SA_EEES9_NS_10bfloat16_tESF_Li256ELb1ELb1ELb1ELb1EEENS1_36VarlenDynamicPersistentTileSchedulerILi128ELi128ELi256ELi128ELb1ELb1ELb1ELb1ELb0ELb1EEEEEEEEEvNT_6ParamsE)
        .other          _ZN7cutlass13device_kernelIN5flash11enable_sm90INS1_16FlashAttnFwdSm90INS1_25CollectiveMainloopFwdSm90ILi2EN4cute5tupleIJNS5_1CILi1EEES8_S8_EEENS6_IJNS7_ILi128EEESA_NS7_ILi192EEEEEELi192ENS_12float_e4m3_tEfNS_4arch4Sm90ELb0ELb1ELb1ELb1ELb0ELb0ELb0ELb1ELb1ELb1ELb1ELb0EEENS1_21CollectiveEpilogueFwdINS6_IJSA_SB_SA_EEES9_NS_10bfloat16_tESF_Li256ELb1ELb1ELb1ELb1EEENS1_36VarlenDynamicPersistentTileSchedulerILi128ELi128ELi256ELi128ELb1ELb1ELb1ELb1ELb0ELb1EEEEEEEEEvNT_6ParamsE,@"STO_CUDA_ENTRY STV_DEFAULT"
_ZN7cutlass13device_kernelIN5flash11enable_sm90INS1_16FlashAttnFwdSm90INS1_25CollectiveMainloopFwdSm90ILi2EN4cute5tupleIJNS5_1CILi1EEES8_S8_EEENS6_IJNS7_ILi128EEESA_NS7_ILi192EEEEEELi192ENS_12float_e4m3_tEfNS_4arch4Sm90ELb0ELb1ELb1ELb1ELb0ELb0ELb0ELb1ELb1ELb1ELb1ELb0EEENS1_21CollectiveEpilogueFwdINS6_IJSA_SB_SA_EEES9_NS_10bfloat16_tESF_Li256ELb1ELb1ELb1ELb1EEENS1_36VarlenDynamicPersistentTileSchedulerILi128ELi128ELi256ELi128ELb1ELb1ELb1ELb1ELb0ELb1EEEEEEEEEvNT_6ParamsE:
[----:B------:R-:W-:Y:S01]  /*0000*/  LDC R1, c[0x0][0x37c] ;  /* 0x0000df00ff017b82 */ /* 0x000fe20000000800 */
[----:B------:R-:W-:Y:S05]  /*0010*/  EXIT ;  /* 0x000000000000794d */ /* 0x000fea0003800000 */
.L_x_13:
        /* <DEDUP_REMOVED lines=14> */
.L_x_58:


//--------------------- .text._ZN7cutlass13device_kernelIN5flash11enable_sm90INS1_16FlashAttnFwdSm90INS1_25CollectiveMainloopFwdSm90ILi2EN4cute5tupleIJNS5_1CILi1EEES8_S8_EEENS6_IJNS7_ILi128EEESA_NS7_ILi192EEEEEELi192ENS_12float_e4m3_tEfNS_4arch4Sm90ELb0ELb1ELb1ELb1ELb0ELb1ELb0ELb1ELb1ELb1ELb1ELb0EEENS1_21CollectiveEpilogueFwdINS6_IJSA_SB_SA_EEES9_NS_10bfloat16_tESF_Li256ELb1ELb1ELb1ELb1EEENS1_36VarlenDynamicPersistentTileSchedulerILi128ELi128ELi256ELi128ELb1ELb1ELb1ELb1ELb0ELb1EEEEEEEEEvNT_6ParamsE --------------------------
	.section	.text._ZN7cutlass13device_kernelIN5flash11enable_sm90INS1_16FlashAttnFwdSm90INS1_25CollectiveMainloopFwdSm90ILi2EN4cute5tupleIJNS5_1CILi1EEES8_S8_EEENS6_IJNS7_ILi128EEESA_NS7_ILi192EEEEEELi192ENS_12float_e4m3_tEfNS_4arch4Sm90ELb0ELb1ELb1ELb1ELb0ELb1ELb0ELb1ELb1ELb1ELb1ELb0EEENS1_21CollectiveEpilogueFwdINS6_IJSA_SB_SA_EEES9_NS_10bfloat16_tESF_Li256ELb1ELb1ELb1ELb1EEENS1_36VarlenDynamicPersistentTileSchedulerILi128ELi128ELi256ELi128ELb1ELb1ELb1ELb1ELb0ELb1EEEEEEEEEvNT_6ParamsE,"ax",@progbits
	.align	128
.text._ZN7cutlass13device_kernelIN5flash11enable_sm90INS1_16FlashAttnFwdSm90INS1_25CollectiveMainloopFwdSm90ILi2EN4cute5tupleIJNS5_1CILi1EEES8_S8_EEENS6_IJNS7_ILi128EEESA_NS7_ILi192EEEEEELi192ENS_12float_e4m3_tEfNS_4arch4Sm90ELb0ELb1ELb1ELb1ELb0ELb1ELb0ELb1ELb1ELb1ELb1ELb0EEENS1_21CollectiveEpilogueFwdINS6_IJSA_SB_SA_EEES9_NS_10bfloat16_tESF_Li256ELb1ELb1ELb1ELb1EEENS1_36VarlenDynamicPersistentTileSchedulerILi128ELi128ELi256ELi128ELb1ELb1ELb1ELb1ELb0ELb1EEEEEEEEEvNT_6ParamsE:
        .type           _ZN7cutlass13device_kernelIN5flash11enable_sm90INS1_16FlashAttnFwdSm90INS1_25CollectiveMainloopFwdSm90ILi2EN4cute5tupleIJNS5_1CILi1EEES8_S8_EEENS6_IJNS7_ILi128EEESA_NS7_ILi192EEEEEELi192ENS_12float_e4m3_tEfNS_4arch4Sm90ELb0ELb1ELb1ELb1ELb0ELb1ELb0ELb1ELb1ELb1ELb1ELb0EEENS1_21CollectiveEpilogueFwdINS6_IJSA_SB_SA_EEES9_NS_10bfloat16_tESF_Li256ELb1ELb1ELb1ELb1EEENS1_36VarlenDynamicPersistentTileSchedulerILi128ELi128ELi256ELi128ELb1ELb1ELb1ELb1ELb0ELb1EEEEEEEEEvNT_6ParamsE,@function
        .size           _ZN7cutlass13device_kernelIN5flash11enable_sm90INS1_16FlashAttnFwdSm90INS1_25CollectiveMainloopFwdSm90ILi2EN4cute5tupleIJNS5_1CILi1EEES8_S8_EEENS6_IJNS7_ILi128EEESA_NS7_ILi192EEEEEELi192ENS_12float_e4m3_tEfNS_4arch4Sm90ELb0ELb1ELb1ELb1ELb0ELb1ELb0ELb1ELb1ELb1ELb1ELb0EEENS1_21CollectiveEpilogueFwdINS6_IJSA_SB_SA_EEES9_NS_10bfloat16_tESF_Li256ELb1ELb1ELb1ELb1EEENS1_36VarlenDynamicPersistentTileSchedulerILi128ELi128ELi256ELi128ELb1ELb1ELb1ELb1ELb0ELb1EEEEEEEEEvNT_6ParamsE,(.L_x_59 - _ZN7cutlass13device_kernelIN5flash11enable_sm90INS1_16FlashAttnFwdSm90INS1_25CollectiveMainloopFwdSm90ILi2EN4cute5tupleIJNS5_1CILi1EEES8_S8_EEENS6_IJNS7_ILi128EEESA_NS7_ILi192EEEEEELi192ENS_12float_e4m3_tEfNS_4arch4Sm90ELb0ELb1ELb1ELb1ELb0ELb1ELb0ELb1ELb1ELb1ELb1ELb0EEENS1_21CollectiveEpilogueFwdINS6_IJSA_SB_SA_EEES9_NS_10bfloat16_tESF_Li256ELb1ELb1ELb1ELb1EEENS1_36VarlenDynamicPersistentTileSchedulerILi128ELi128ELi256ELi128ELb1ELb1ELb1ELb1ELb0ELb1EEEEEEEEEvNT_6ParamsE)
        .other          _ZN7cutlass13device_kernelIN5flash11enable_sm90INS1_16FlashAttnFwdSm90INS1_25CollectiveMainloopFwdSm90ILi2EN4cute5tupleIJNS5_1CILi1EEES8_S8_EEENS6_IJNS7_ILi128EEESA_NS7_ILi192EEEEEELi192ENS_12float_e4m3_tEfNS_4arch4Sm90ELb0ELb1ELb1ELb1ELb0ELb1ELb0ELb1ELb1ELb1ELb1ELb0EEENS1_21CollectiveEpilogueFwdINS6_IJSA_SB_SA_EEES9_NS_10bfloat16_tESF_Li256ELb1ELb1ELb1ELb1EEENS1_36VarlenDynamicPersistentTileSchedulerILi128ELi128ELi256ELi128ELb1ELb1ELb1ELb1ELb0ELb1EEEEEEEEEvNT_6ParamsE,@"STO_CUDA_ENTRY STV_DEFAULT"
_ZN7cutlass13device_kernelIN5flash11enable_sm90INS1_16FlashAttnFwdSm90INS1_25CollectiveMainloopFwdSm90ILi2EN4cute5tupleIJNS5_1CILi1EEES8_S8_EEENS6_IJNS7_ILi128EEESA_NS7_ILi192EEEEEELi192ENS_12float_e4m3_tEfNS_4arch4Sm90ELb0ELb1ELb1ELb1ELb0ELb1ELb0ELb1ELb1ELb1ELb1ELb0EEENS1_21CollectiveEpilogueFwdINS6_IJSA_SB_SA_EEES9_NS_10bfloat16_tESF_Li256ELb1ELb1ELb1ELb1EEENS1_36VarlenDynamicPersistentTileSchedulerILi128ELi128ELi256ELi128ELb1ELb1ELb1ELb1ELb0ELb1EEEEEEEEEvNT_6ParamsE:
[----:B------:R-:W-:Y:S01]  /*0000*/  LDC R1, c[0x0][0x37c] ;  /* 0x0000df00ff017b82 */ /* 0x000fe20000000800 */
[----:B------:R-:W-:Y:S05]  /*0010*/  EXIT ;  /* 0x000000000000794d */ /* 0x000fea0003800000 */
.L_x_14:
        /* <DEDUP_REMOVED lines=14> */
.L_x_59:


//--------------------- .text._ZN7cutlass13device_kernelIN5flash11enable_sm90INS1_16FlashAttnFwdSm90INS1_25CollectiveMainloopFwdSm90ILi2EN4cute5tupleIJNS5_1CILi1EEES8_S8_EEENS6_IJNS7_ILi128EEENS7_ILi160EEENS7_ILi192EEEEEELi192ENS_12float_e4m3_tEfNS_4arch4Sm90ELb1ELb0ELb1ELb0ELb0ELb0ELb0ELb1ELb1ELb1ELb1ELb0EEENS1_21CollectiveEpilogueFwdINS6_IJSA_SC_SB_EEES9_NS_10bfloat16_tESG_Li256ELb0ELb1ELb1ELb1EEENS1_19SingleTileSchedulerILb0ELb1ELb1ELi128EEEEEEEEEvNT_6ParamsE --------------------------
	.section	.text._ZN7cutlass13device_kernelIN5flash11enable_sm90INS1_16FlashAttnFwdSm90INS1_25CollectiveMainloopFwdSm90ILi2EN4cute5tupleIJNS5_1CILi1EEES8_S8_EEENS6_IJNS7_ILi128EEENS7_ILi160EEENS7_ILi192EEEEEELi192ENS_12float_e4m3_tEfNS_4arch4Sm90ELb1ELb0ELb1ELb0ELb0ELb0ELb0ELb1ELb1ELb1ELb1ELb0EEENS1_21CollectiveEpilogueFwdINS6_IJSA_SC_SB_EEES9_NS_10bfloat16_tESG_Li256ELb0ELb1ELb1ELb1EEENS1_19SingleTileSchedulerILb0ELb1ELb1ELi128EEEEEEEEEvNT_6ParamsE,"ax",@progbits
	.align	128
.text._ZN7cutlass13device_kernelIN5flash11enable_sm90INS1_16FlashAttnFwdSm90INS1_25CollectiveMainloopFwdSm90ILi2EN4cute5tupleIJNS5_1CILi1EEES8_S8_EEENS6_IJNS7_ILi128EEENS7_ILi160EEENS7_ILi192EEEEEELi192ENS_12float_e4m3_tEfNS_4arch4Sm90ELb1ELb0ELb1ELb0ELb0ELb0ELb0ELb1ELb1ELb1ELb1ELb0EEENS1_21CollectiveEpilogueFwdINS6_IJSA_SC_SB_EEES9_NS_10bfloat16_tESG_Li256ELb0ELb1ELb1ELb1EEENS1_19SingleTileSchedulerILb0ELb1ELb1ELi128EEEEEEEEEvNT_6ParamsE:
        .type           _ZN7cutlass13device_kernelIN5flash11enable_sm90INS1_16FlashAttnFwdSm90INS1_25CollectiveMainloopFwdSm90ILi2EN4cute5tupleIJNS5_1CILi1EEES8_S8_EEENS6_IJNS7_ILi128EEENS7_ILi160EEENS7_ILi192EEEEEELi192ENS_12float_e4m3_tEfNS_4arch4Sm90ELb1ELb0ELb1ELb0ELb0ELb0ELb0ELb1ELb1ELb1ELb1ELb0EEENS1_21CollectiveEpilogueFwdINS6_IJSA_SC_SB_EEES9_NS_10bfloat16_tESG_Li256ELb0ELb1ELb1ELb1EEENS1_19SingleTileSchedulerILb0ELb1ELb1ELi128EEEEEEEEEvNT_6ParamsE,@function
        .size           _ZN7cutlass13device_kernelIN5flash11enable_sm90INS1_16FlashAttnFwdSm90INS1_25CollectiveMainloopFwdSm90ILi2EN4cute5tupleIJNS5_1CILi1EEES8_S8_EEENS6_IJNS7_ILi128EEENS7_ILi160EEENS7_ILi192EEEEEELi192ENS_12float_e4m3_tEfNS_4arch4Sm90ELb1ELb0ELb1ELb0ELb0ELb0ELb0ELb1ELb1ELb1ELb1ELb0EEENS1_21CollectiveEpilogueFwdINS6_IJSA_SC_SB_EEES9_NS_10bfloat16_tESG_Li256ELb0ELb1ELb1ELb1EEENS1_19SingleTileSchedulerILb0ELb1ELb1ELi128EEEEEEEEEvNT_6ParamsE,(.L_x_60 - _ZN7cutlass13device_kernelIN5flash11enable_sm90INS1_16FlashAttnFwdSm90INS1_25CollectiveMainloopFwdSm90ILi2EN4cute5tupleIJNS5_1CILi1EEES8_S8_EEENS6_IJNS7_ILi128EEENS7_ILi160EEENS7_ILi192EEEEEELi192ENS_12float_e4m3_tEfNS_4arch4Sm90ELb1ELb0ELb1ELb0ELb0ELb0ELb0ELb1ELb1ELb1ELb1ELb0EEENS1_21CollectiveEpilogueFwdINS6_IJSA_SC_SB_EEES9_NS_10bfloat16_tESG_Li256ELb0ELb1ELb1ELb1EEENS1_19SingleTileSchedulerILb0ELb1ELb1ELi128EEEEEEEEEvNT_6ParamsE)
        .other          _ZN7cutlass13device_kernelIN5flash11enable_sm90INS1_16FlashAttnFwdSm90INS1_25CollectiveMainloopFwdSm90ILi2EN4cute5tupleIJNS5_1CILi1EEES8_S8_EEENS6_IJNS7_ILi128EEENS7_ILi160EEENS7_ILi192EEEEEELi192ENS_12float_e4m3_tEfNS_4arch4Sm90ELb1ELb0ELb1ELb0ELb0ELb0ELb0ELb1ELb1ELb1ELb1ELb0EEENS1_21CollectiveEpilogueFwdINS6_IJSA_SC_SB_EEES9_NS_10bfloat16_tESG_Li256ELb0ELb1ELb1ELb1EEENS1_19SingleTileSchedulerILb0ELb1ELb1ELi128EEEEEEEEEvNT_6ParamsE,@"STO_CUDA_ENTRY STV_DEFAULT"
_ZN7cutlass13device_kernelIN5flash11enable_sm90INS1_16FlashAttnFwdSm90INS1_25CollectiveMainloopFwdSm90ILi2EN4cute5tupleIJNS5_1CILi1EEES8_S8_EEENS6_IJNS7_ILi128EEENS7_ILi160EEENS7_ILi192EEEEEELi192ENS_12float_e4m3_tEfNS_4arch4Sm90ELb1ELb0ELb1ELb0ELb0ELb0ELb0ELb1ELb1ELb1ELb1ELb0EEENS1_21CollectiveEpilogueFwdINS6_IJSA_SC_SB_EEES9_NS_10bfloat16_tESG_Li256ELb0ELb1ELb1ELb1EEENS1_19SingleTileSchedulerILb0ELb1ELb1ELi128EEEEEEEEEvNT_6ParamsE:
[----:B------:R-:W-:Y:S01]  /*0000*/  LDC R1, c[0x0][0x37c] ;  /* 0x0000df00ff017b82 */ /* 0x000fe20000000800 */
[----:B------:R-:W-:Y:S05]  /*0010*/  EXIT ;  /* 0x000000000000794d */ /* 0x000fea0003800000 */
.L_x_15:
        /* <DEDUP_REMOVED lines=14> */
.L_x_60:


//--------------------- .text._ZN7cutlass13device_kernelIN5flash11enable_sm90INS1_16FlashAttnFwdSm90INS1_25CollectiveMainloopFwdSm90ILi2EN4cute5tupleIJNS5_1CILi1EEES8_S8_EEENS6_IJNS7_ILi128EEENS7_ILi160EEENS7_ILi192EEEEEELi192ENS_12float_e4m3_tEfNS_4arch4Sm90ELb1ELb0ELb1ELb1ELb0ELb0ELb0ELb1ELb1ELb1ELb1ELb0EEENS1_21CollectiveEpilogueFwdINS6_IJSA_SC_SB_EEES9_NS_10bfloat16_tESG_Li256ELb1ELb1ELb1ELb1EEENS1_36VarlenDynamicPersistentTileSchedulerILi128ELi160ELi256ELi128ELb1ELb1ELb1ELb1ELb1ELb1EEEEEEEEEvNT_6ParamsE --------------------------
	.section	.text._ZN7cutlass13device_kernelIN5flash11enable_sm90INS1_16FlashAttnFwdSm90INS1_25CollectiveMainloopFwdSm90ILi2EN4cute5tupleIJNS5_1CILi1EEES8_S8_EEENS6_IJNS7_ILi128EEENS7_ILi160EEENS7_ILi192EEEEEELi192ENS_12float_e4m3_tEfNS_4arch4Sm90ELb1ELb0ELb1ELb1ELb0ELb0ELb0ELb1ELb1ELb1ELb1ELb0EEENS1_21CollectiveEpilogueFwdINS6_IJSA_SC_SB_EEES9_NS_10bfloat16_tESG_Li256ELb1ELb1ELb1ELb1EEENS1_36VarlenDynamicPersistentTileSchedulerILi128ELi160ELi256ELi128ELb1ELb1ELb1ELb1ELb1ELb1EEEEEEEEEvNT_6ParamsE,"ax",@progbits
	.align	128
.text._ZN7cutlass13device_kernelIN5flash11enable_sm90INS1_16FlashAttnFwdSm90INS1_25CollectiveMainloopFwdSm90ILi2EN4cute5tupleIJNS5_1CILi1EEES8_S8_EEENS6_IJNS7_ILi128EEENS7_ILi160EEENS7_ILi192EEEEEELi192ENS_12float_e4m3_tEfNS_4arch4Sm90ELb1ELb0ELb1ELb1ELb0ELb0ELb0ELb1ELb1ELb1ELb1ELb0EEENS1_21CollectiveEpilogueFwdINS6_IJSA_SC_SB_EEES9_NS_10bfloat16_tESG_Li256ELb1ELb1ELb1ELb1EEENS1_36VarlenDynamicPersistentTileSchedulerILi128ELi160ELi256ELi128ELb1ELb1ELb1ELb1ELb1ELb1EEEEEEEEEvNT_6ParamsE:
        .type           _ZN7cutlass13device_kernelIN5flash11enable_sm90INS1_16FlashAttnFwdSm90INS1_25CollectiveMainloopFwdSm90ILi2EN4cute5tupleIJNS5_1CILi1EEES8_S8_EEENS6_IJNS7_ILi128EEENS7_ILi160EEENS7_ILi192EEEEEELi192ENS_12float_e4m3_tEfNS_4arch4Sm90ELb1ELb0ELb1ELb1ELb0ELb0ELb0ELb1ELb1ELb1ELb1ELb0EEENS1_21CollectiveEpilogueFwdINS6_IJSA_SC_SB_EEES9_NS_10bfloat16_tESG_Li256ELb1ELb1ELb1ELb1EEENS1_36VarlenDynamicPersistentTileSchedulerILi128ELi160ELi256ELi128ELb1ELb1ELb1ELb1ELb1ELb1EEEEEEEEEvNT_6ParamsE,@function
        .size           _ZN7cutlass13device_kernelIN5flash11enable_sm90INS1_16FlashAttnFwdSm90INS1_25CollectiveMainloopFwdSm90ILi2EN4cute5tupleIJNS5_1CILi1EEES8_S8_EEENS6_IJNS7_ILi128EEENS7_ILi160EEENS7_ILi192EEEEEELi192ENS_12float_e4m3_tEfNS_4arch4Sm90ELb1ELb0ELb1ELb1ELb0ELb0ELb0ELb1ELb1ELb1ELb1ELb0EEENS1_21CollectiveEpilogueFwdINS6_IJSA_SC_SB_EEES9_NS_10bfloat16_tESG_Li256ELb1ELb1ELb1ELb1EEENS1_36VarlenDynamicPersistentTileSchedulerILi128ELi160ELi256ELi128ELb1ELb1ELb1ELb1ELb1ELb1EEEEEEEEEvNT_6ParamsE,(.L_x_61 - _ZN7cutlass13device_kernelIN5flash11enable_sm90INS1_16FlashAttnFwdSm90INS1_25CollectiveMainloopFwdSm90ILi2EN4cute5tupleIJNS5_1CILi1EEES8_S8_EEENS6_IJNS7_ILi128EEENS7_ILi160EEENS7_ILi192EEEEEELi192ENS_12float_e4m3_tEfNS_4arch4Sm90ELb1ELb0ELb1ELb1ELb0ELb0ELb0ELb1ELb1ELb1ELb1ELb0EEENS1_21CollectiveEpilogueFwdINS6_IJSA_SC_SB_EEES9_NS_10bfloat16_tESG_Li256ELb1ELb1ELb1ELb1EEENS1_36VarlenDynamicPersistentTileSchedulerILi128ELi160ELi256ELi128ELb1ELb1ELb1ELb1ELb1ELb1EEEEEEEEEvNT_6ParamsE)
        .other          _ZN7cutlass13device_kernelIN5flash11enable_sm90INS1_16FlashAttnFwdSm90INS1_25CollectiveMainloopFwdSm90ILi2EN4cute5tupleIJNS5_1CILi1EEES8_S8_EEENS6_IJNS7_ILi128EEENS7_ILi160EEENS7_ILi192EEEEEELi192ENS_12float_e4m3_tEfNS_4arch4Sm90ELb1ELb0ELb1ELb1ELb0ELb0ELb0ELb1ELb1ELb1ELb1ELb0EEENS1_21CollectiveEpilogueFwdINS6_IJSA_SC_SB_EEES9_NS_10bfloat16_tESG_Li256ELb1ELb1ELb1ELb1EEENS1_36VarlenDynamicPersistentTileSchedulerILi128ELi160ELi256ELi128ELb1ELb1ELb1ELb1ELb1ELb1EEEEEEEEEvNT_6ParamsE,@"STO_CUDA_ENTRY STV_DEFAULT"
_ZN7cutlass13device_kernelIN5flash11enable_sm90INS1_16FlashAttnFwdSm90INS1_25CollectiveMainloopFwdSm90ILi2EN4cute5tupleIJNS5_1CILi1EEES8_S8_EEENS6_IJNS7_ILi128EEENS7_ILi160EEENS7_ILi192EEEEEELi192ENS_12float_e4m3_tEfNS_4arch4Sm90ELb1ELb0ELb1ELb1ELb0ELb0ELb0ELb1ELb1ELb1ELb1ELb0EEENS1_21CollectiveEpilogueFwdINS6_IJSA_SC_SB_EEES9_NS_10bfloat16_tESG_Li256ELb1ELb1ELb1ELb1EEENS1_36VarlenDynamicPersistentTileSchedulerILi128ELi160ELi256ELi128ELb1ELb1ELb1ELb1ELb1ELb1EEEEEEEEEvNT_6ParamsE:
[----:B------:R-:W-:Y:S01]  /*0000*/  LDC R1, c[0x0][0x37c] ;  /* 0x0000df00ff017b82 */ /* 0x000fe20000000800 */
[----:B------:R-:W-:Y:S05]  /*0010*/  EXIT ;  /* 0x000000000000794d */ /* 0x000fea0003800000 */
.L_x_16:
        /* <DEDUP_REMOVED lines=14> */
.L_x_61:


//--------------------- .text._ZN7cutlass13device_kernelIN5flash11enable_sm90INS1_16FlashAttnFwdSm90INS1_25CollectiveMainloopFwdSm90ILi2EN4cute5tupleIJNS5_1CILi1EEES8_S8_EEENS6_IJNS7_ILi128EEENS7_ILi160EEENS7_ILi192EEEEEELi192ENS_12float_e4m3_tEfNS_4arch4Sm90ELb1ELb0ELb1ELb1ELb0ELb1ELb0ELb1ELb1ELb1ELb1ELb0EEENS1_21CollectiveEpilogueFwdINS6_IJSA_SC_SB_EEES9_NS_10bfloat16_tESG_Li256ELb1ELb1ELb1ELb1EEENS1_36VarlenDynamicPersistentTileSchedulerILi128ELi160ELi256ELi128ELb1ELb1ELb1ELb1ELb1ELb1EEEEEEEEEvNT_6ParamsE --------------------------
	.section	.text._ZN7cutlass13device_kernelIN5flash11enable_sm90INS1_16FlashAttnFwdSm90INS1_25CollectiveMainloopFwdSm90ILi2EN4cute5tupleIJNS5_1CILi1EEES8_S8_EEENS6_IJNS7_ILi128EEENS7_ILi160EEENS7_ILi192EEEEEELi192ENS_12float_e4m3_tEfNS_4arch4Sm90ELb1ELb0ELb1ELb1ELb0ELb1ELb0ELb1ELb1ELb1ELb1ELb0EEENS1_21CollectiveEpilogueFwdINS6_IJSA_SC_SB_EEES9_NS_10bfloat16_tESG_Li256ELb1ELb1ELb1ELb1EEENS1_36VarlenDynamicPersistentTileSchedulerILi128ELi160ELi256ELi128ELb1ELb1ELb1ELb1ELb1ELb1EEEEEEEEEvNT_6ParamsE,"ax",@progbits
	.align	128
.text._ZN7cutlass13device_kernelIN5flash11enable_sm90INS1_16FlashAttnFwdSm90INS1_25CollectiveMainloopFwdSm90ILi2EN4cute5tupleIJNS5_1CILi1EEES8_S8_EEENS6_IJNS7_ILi128EEENS7_ILi160EEENS7_ILi192EEEEEELi192ENS_12float_e4m3_tEfNS_4arch4Sm90ELb1ELb0ELb1ELb1ELb0ELb1ELb0ELb1ELb1ELb1ELb1ELb0EEENS1_21CollectiveEpilogueFwdINS6_IJSA_SC_SB_EEES9_NS_10bfloat16_tESG_Li256ELb1ELb1ELb1ELb1EEENS1_36VarlenDynamicPersistentTileSchedulerILi128ELi160ELi256ELi128ELb1ELb1ELb1ELb1ELb1ELb1EEEEEEEEEvNT_6ParamsE:
        .type           _ZN7cutlass13device_kernelIN5flash11enable_sm90INS1_16FlashAttnFwdSm90INS1_25CollectiveMainloopFwdSm90ILi2EN4cute5tupleIJNS5_1CILi1EEES8_S8_EEENS6_IJNS7_ILi128EEENS7_ILi160EEENS7_ILi192EEEEEELi192ENS_12float_e4m3_tEfNS_4arch4Sm90ELb1ELb0ELb1ELb1ELb0ELb1ELb0ELb1ELb1ELb1ELb1ELb0EEENS1_21CollectiveEpilogueFwdINS6_IJSA_SC_SB_EEES9_NS_10bfloat16_tESG_Li256ELb1ELb1ELb1ELb1EEENS1_36VarlenDynamicPersistentTileSchedulerILi128ELi160ELi256ELi128ELb1ELb1ELb1ELb1ELb1ELb1EEEEEEEEEvNT_6ParamsE,@function
        .size           _ZN7cutlass13device_kernelIN5flash11enable_sm90INS1_16FlashAttnFwdSm90INS1_25CollectiveMainloopFwdSm90ILi2EN4cute5tupleIJNS5_1CILi1EEES8_S8_EEENS6_IJNS7_ILi128EEENS7_ILi160EEENS7_ILi192EEEEEELi192ENS_12float_e4m3_tEfNS_4arch4Sm90ELb1ELb0ELb1ELb1ELb0ELb1ELb0ELb1ELb1ELb1ELb1ELb0EEENS1_21CollectiveEpilogueFwdINS6_IJSA_SC_SB_EEES9_NS_10bfloat16_tESG_Li256ELb1ELb1ELb1ELb1EEENS1_36VarlenDynamicPersistentTileSchedulerILi128ELi160ELi256ELi128ELb1ELb1ELb1ELb1ELb1ELb1EEEEEEEEEvNT_6ParamsE,(.L_x_62 - _ZN7cutlass13device_kernelIN5flash11enable_sm90INS1_16FlashAttnFwdSm90INS1_25CollectiveMainloopFwdSm90ILi2EN4cute5tupleIJNS5_1CILi1EEES8_S8_EEENS6_IJNS7_ILi128EEENS7_ILi160EEENS7_ILi192EEEEEELi192ENS_12float_e4m3_tEfNS_4arch4Sm90ELb1ELb0ELb1ELb1ELb0ELb1ELb0ELb1ELb1ELb1ELb1ELb0EEENS1_21CollectiveEpilogueFwdINS6_IJSA_SC_SB_EEES9_NS_10bfloat16_tESG_Li256ELb1ELb1ELb1ELb1EEENS1_36VarlenDynamicPersistentTileSchedulerILi128ELi160ELi256ELi128ELb1ELb1ELb1ELb1ELb1ELb1EEEEEEEEEvNT_6ParamsE)
        .other          _ZN7cutlass13device_kernelIN5flash11enable_sm90INS1_16FlashAttnFwdSm90INS1_25CollectiveMainloopFwdSm90ILi2EN4cute5tupleIJNS5_1CILi1EEES8_S8_EEENS6_IJNS7_ILi128EEENS7_ILi160EEENS7_ILi192EEEEEELi192ENS_12float_e4m3_tEfNS_4arch4Sm90ELb1ELb0ELb1ELb1ELb0ELb1ELb0ELb1ELb1ELb1ELb1ELb0EEENS1_21CollectiveEpilogueFwdINS6_IJSA_SC_SB_EEES9_NS_10bfloat16_tESG_Li256ELb1ELb1ELb1ELb1EEENS1_36VarlenDynamicPersistentTileSchedulerILi128ELi160ELi256ELi128ELb1ELb1ELb1ELb1ELb1ELb1EEEEEEEEEvNT_6ParamsE,@"STO_CUDA_ENTRY STV_DEFAULT"
_ZN7cutlass13device_kernelIN5flash11enable_sm90INS1_16FlashAttnFwdSm90INS1_25CollectiveMainloopFwdSm90ILi2EN4cute5tupleIJNS5_1CILi1EEES8_S8_EEENS6_IJNS7_ILi128EEENS7_ILi160EEENS7_ILi192EEEEEELi192ENS_12float_e4m3_tEfNS_4arch4Sm90ELb1ELb0ELb1ELb1ELb0ELb1ELb0ELb1ELb1ELb1ELb1ELb0EEENS1_21CollectiveEpilogueFwdINS6_IJSA_SC_SB_EEES9_NS_10bfloat16_tESG_Li256ELb1ELb1ELb1ELb1EEENS1_36VarlenDynamicPersistentTileSchedulerILi128ELi160ELi256ELi128ELb1ELb1ELb1ELb1ELb1ELb1EEEEEEEEEvNT_6ParamsE:
[----:B------:R-:W-:Y:S01]  /*0000*/  LDC R1, c[0x0][0x37c] ;  /* 0x0000df00ff017b82 */ /* 0x000fe20000000800 */
[----:B------:R-:W-:Y:S05]  /*0010*/  EXIT ;  /* 0x000000000000794d */ /* 0x000fea0003800000 */
.L_x_17:
        /* <DEDUP_REMOVED lines=14> */
.L_x_62:


//--------------------- .text._ZN7cutlass13device_kernelIN5flash11enable_sm90INS1_16FlashAttnFwdSm90INS1_25CollectiveMainloopFwdSm90ILi2EN4cute5tupleIJNS5_1CILi1EEES8_S8_EEENS6_IJNS7_ILi128EEENS7_ILi224EEESA_EEELi128ENS_12float_e4m3_tEfNS_4arch4Sm90ELb0ELb0ELb1ELb0ELb0ELb0ELb0ELb1ELb1ELb1ELb1ELb0EEENS1_21CollectiveEpilogueFwdINS6_IJSA_SA_SB_EEES9_NS_10bfloat16_tESF_Li256ELb0ELb1ELb1ELb1EEENS1_19SingleTileSchedulerILb0ELb1ELb1ELi128EEEEEEEEEvNT_6ParamsE --------------------------
	.section	.text._ZN7cutlass13device_kernelIN5flash11enable_sm90INS1_16FlashAttnFwdSm90INS1_25CollectiveMainloopFwdSm90ILi2EN4cute5tupleIJNS5_1CILi1EEES8_S8_EEENS6_IJNS7_ILi128EEENS7_ILi224EEESA_EEELi128ENS_12float_e4m3_tEfNS_4arch4Sm90ELb0ELb0ELb1ELb0ELb0ELb0ELb0ELb1ELb1ELb1ELb1ELb0EEENS1_21CollectiveEpilogueFwdINS6_IJSA_SA_SB_EEES9_NS_10bfloat16_tESF_Li256ELb0ELb1ELb1ELb1EEENS1_19SingleTileSchedulerILb0ELb1ELb1ELi128EEEEEEEEEvNT_6ParamsE,"ax",@progbits
	.align	128
.text._ZN7cutlass13device_kernelIN5flash11enable_sm90INS1_16FlashAttnFwdSm90INS1_25CollectiveMainloopFwdSm90ILi2EN4cute5tupleIJNS5_1CILi1EEES8_S8_EEENS6_IJNS7_ILi128EEENS7_ILi224EEESA_EEELi128ENS_12float_e4m3_tEfNS_4arch4Sm90ELb0ELb0ELb1ELb0ELb0ELb0ELb0ELb1ELb1ELb1ELb1ELb0EEENS1_21CollectiveEpilogueFwdINS6_IJSA_SA_SB_EEES9_NS_10bfloat16_tESF_Li256ELb0ELb1ELb1ELb1EEENS1_19SingleTileSchedulerILb0ELb1ELb1ELi128EEEEEEEEEvNT_6ParamsE:
        .type           _ZN7cutlass13device_kernelIN5flash11enable_sm90INS1_16FlashAttnFwdSm90INS1_25CollectiveMainloopFwdSm90ILi2EN4cute5tupleIJNS5_1CILi1EEES8_S8_EEENS6_IJNS7_ILi128EEENS7_ILi224EEESA_EEELi128ENS_12float_e4m3_tEfNS_4arch4Sm90ELb0ELb0ELb1ELb0ELb0ELb0ELb0ELb1ELb1ELb1ELb1ELb0EEENS1_21CollectiveEpilogueFwdINS6_IJSA_SA_SB_EEES9_NS_10bfloat16_tESF_Li256ELb0ELb1ELb1ELb1EEENS1_19SingleTileSchedulerILb0ELb1ELb1ELi128EEEEEEEEEvNT_6ParamsE,@function
        .size           _ZN7cutlass13device_kernelIN5flash11enable_sm90INS1_16FlashAttnFwdSm90INS1_25CollectiveMainloopFwdSm90ILi2EN4cute5tupleIJNS5_1CILi1EEES8_S8_EEENS6_IJNS7_ILi128EEENS7_ILi224EEESA_EEELi128ENS_12float_e4m3_tEfNS_4arch4Sm90ELb0ELb0ELb1ELb0ELb0ELb0ELb0ELb1ELb1ELb1ELb1ELb0EEENS1_21CollectiveEpilogueFwdINS6_IJSA_SA_SB_EEES9_NS_10bfloat16_tESF_Li256ELb0ELb1ELb1ELb1EEENS1_19SingleTileSchedulerILb0ELb1ELb1ELi128EEEEEEEEEvNT_6ParamsE,(.L_x_63 - _ZN7cutlass13device_kernelIN5flash11enable_sm90INS1_16FlashAttnFwdSm90INS1_25CollectiveMainloopFwdSm90ILi2EN4cute5tupleIJNS5_1CILi1EEES8_S8_EEENS6_IJNS7_ILi128EEENS7_ILi224EEESA_EEELi128ENS_12float_e4m3_tEfNS_4arch4Sm90ELb0ELb0ELb1ELb0ELb0ELb0ELb0ELb1ELb1ELb1ELb1ELb0EEENS1_21CollectiveEpilogueFwdINS6_IJSA_SA_SB_EEES9_NS_10bfloat16_tESF_Li256ELb0ELb1ELb1ELb1EEENS1_19SingleTileSchedulerILb0ELb1ELb1ELi128EEEEEEEEEvNT_6ParamsE)
        .other          _ZN7cutlass13device_kernelIN5flash11enable_sm90INS1_16FlashAttnFwdSm90INS1_25CollectiveMainloopFwdSm90ILi2EN4cute5tupleIJNS5_1CILi1EEES8_S8_EEENS6_IJNS7_ILi128EEENS7_ILi224EEESA_EEELi128ENS_12float_e4m3_tEfNS_4arch4Sm90ELb0ELb0ELb1ELb0ELb0ELb0ELb0ELb1ELb1ELb1ELb1ELb0EEENS1_21CollectiveEpilogueFwdINS6_IJSA_SA_SB_EEES9_NS_10bfloat16_tESF_Li256ELb0ELb1ELb1ELb1EEENS1_19SingleTileSchedulerILb0ELb1ELb1ELi128EEEEEEEEEvNT_6ParamsE,@"STO_CUDA_ENTRY STV_DEFAULT"
_ZN7cutlass13device_kernelIN5flash11enable_sm90INS1_16FlashAttnFwdSm90INS1_25CollectiveMainloopFwdSm90ILi2EN4cute5tupleIJNS5_1CILi1EEES8_S8_EEENS6_IJNS7_ILi128EEENS7_ILi224EEESA_EEELi128ENS_12float_e4m3_tEfNS_4arch4Sm90ELb0ELb0ELb1ELb0ELb0ELb0ELb0ELb1ELb1ELb1ELb1ELb0EEENS1_21CollectiveEpilogueFwdINS6_IJSA_SA_SB_EEES9_NS_10bfloat16_tESF_Li256ELb0ELb1ELb1ELb1EEENS1_19SingleTileSchedulerILb0ELb1ELb1ELi128EEEEEEEEEvNT_6ParamsE:
[----:B------:R-:W-:Y:S01]  /*0000*/  LDC R1, c[0x0][0x37c] ;  /* 0x0000df00ff017b82 */ /* 0x000fe20000000800 */
[----:B------:R-:W-:Y:S05]  /*0010*/  EXIT ;  /* 0x000000000000794d */ /* 0x000fea0003800000 */
.L_x_18:
        /* <DEDUP_REMOVED lines=14> */
.L_x_63:


//--------------------- .text._ZN7cutlass13device_kernelIN5flash11enable_sm90INS1_16FlashAttnFwdSm90INS1_25CollectiveMainloopFwdSm90ILi2EN4cute5tupleIJNS5_1CILi1EEES8_S8_EEENS6_IJNS7_ILi128EEENS7_ILi224EEESA_EEELi128ENS_12float_e4m3_tEfNS_4arch4Sm90ELb0ELb0ELb1ELb1ELb0ELb0ELb0ELb1ELb1ELb1ELb1ELb0EEENS1_21CollectiveEpilogueFwdINS6_IJSA_SA_SB_EEES9_NS_10bfloat16_tESF_Li256ELb1ELb1ELb1ELb1EEENS1_36VarlenDynamicPersistentTileSchedulerILi128ELi224ELi256ELi128ELb1ELb1ELb1ELb0ELb1ELb1EEEEEEEEEvNT_6ParamsE --------------------------
	.section	.text._ZN7cutlass13device_kernelIN5flash11enable_sm90INS1_16FlashAttnFwdSm90INS1_25CollectiveMainloopFwdSm90ILi2EN4cute5tupleIJNS5_1CILi1EEES8_S8_EEENS6_IJNS7_ILi128EEENS7_ILi224EEESA_EEELi128ENS_12float_e4m3_tEfNS_4arch4Sm90ELb0ELb0ELb1ELb1ELb0ELb0ELb0ELb1ELb1ELb1ELb1ELb0EEENS1_21CollectiveEpilogueFwdINS6_IJSA_SA_SB_EEES9_NS_10bfloat16_tESF_Li256ELb1ELb1ELb1ELb1EEENS1_36VarlenDynamicPersistentTileSchedulerILi128ELi224ELi256ELi128ELb1ELb1ELb1ELb0ELb1ELb1EEEEEEEEEvNT_6ParamsE,"ax",@progbits
	.align	128
.text._ZN7cutlass13device_kernelIN5flash11enable_sm90INS1_16FlashAttnFwdSm90INS1_25CollectiveMainloopFwdSm90ILi2EN4cute5tupleIJNS5_1CILi1EEES8_S8_EEENS6_IJNS7_ILi128EEENS7_ILi224EEESA_EEELi128ENS_12float_e4m3_tEfNS_4arch4Sm90ELb0ELb0ELb1ELb1ELb0ELb0ELb0ELb1ELb1ELb1ELb1ELb0EEENS1_21CollectiveEpilogueFwdINS6_IJSA_SA_SB_EEES9_NS_10bfloat16_tESF_Li256ELb1ELb1ELb1ELb1EEENS1_36VarlenDynamicPersistentTileSchedulerILi128ELi224ELi256ELi128ELb1ELb1ELb1ELb0ELb1ELb1EEEEEEEEEvNT_6ParamsE:
        .type           _ZN7cutlass13device_kernelIN5flash11enable_sm90INS1_16FlashAttnFwdSm90INS1_25CollectiveMainloopFwdSm90ILi2EN4cute5tupleIJNS5_1CILi1EEES8_S8_EEENS6_IJNS7_ILi128EEENS7_ILi224EEESA_EEELi128ENS_12float_e4m3_tEfNS_4arch4Sm90ELb0ELb0ELb1ELb1ELb0ELb0ELb0ELb1ELb1ELb1ELb1ELb0EEENS1_21CollectiveEpilogueFwdINS6_IJSA_SA_SB_EEES9_NS_10bfloat16_tESF_Li256ELb1ELb1ELb1ELb1EEENS1_36VarlenDynamicPersistentTileSchedulerILi128ELi224ELi256ELi128ELb1ELb1ELb1ELb0ELb1ELb1EEEEEEEEEvNT_6ParamsE,@function
        .size           _ZN7cutlass13device_kernelIN5flash11enable_sm90INS1_16FlashAttnFwdSm90INS1_25CollectiveMainloopFwdSm90ILi2EN4cute5tupleIJNS5_1CILi1EEES8_S8_EEENS6_IJNS7_ILi128EEENS7_ILi224EEESA_EEELi128ENS_12float_e4m3_tEfNS_4arch4Sm90ELb0ELb0ELb1ELb1ELb0ELb0ELb0ELb1ELb1ELb1ELb1ELb0EEENS1_21CollectiveEpilogueFwdINS6_IJSA_SA_SB_EEES9_NS_10bfloat16_tESF_Li256ELb1ELb1ELb1ELb1EEENS1_36VarlenDynamicPersistentTileSchedulerILi128ELi224ELi256ELi128ELb1ELb1ELb1ELb0ELb1ELb1EEEEEEEEEvNT_6ParamsE,(.L_x_64 - _ZN7cutlass13device_kernelIN5flash11enable_sm90INS1_16FlashAttnFwdSm90INS1_25CollectiveMainloopFwdSm90ILi2EN4cute5tupleIJNS5_1CILi1EEES8_S8_EEENS6_IJNS7_ILi128EEENS7_ILi224EEESA_EEELi128ENS_12float_e4m3_tEfNS_4arch4Sm90ELb0ELb0ELb1ELb1ELb0ELb0ELb0ELb1ELb1ELb1ELb1ELb0EEENS1_21CollectiveEpilogueFwdINS6_IJSA_SA_SB_EEES9_NS_10bfloat16_tESF_Li256ELb1ELb1ELb1ELb1EEENS1_36VarlenDynamicPersistentTileSchedulerILi128ELi224ELi256ELi128ELb1ELb1ELb1ELb0ELb1ELb1EEEEEEEEEvNT_6ParamsE)
        .other          _ZN7cutlass13device_kernelIN5flash11enable_sm90INS1_16FlashAttnFwdSm90INS1_25CollectiveMainloopFwdSm90ILi2EN4cute5tupleIJNS5_1CILi1EEES8_S8_EEENS6_IJNS7_ILi128EEENS7_ILi224EEESA_EEELi128ENS_12float_e4m3_tEfNS_4arch4Sm90ELb0ELb0ELb1ELb1ELb0ELb0ELb0ELb1ELb1ELb1ELb1ELb0EEENS1_21CollectiveEpilogueFwdINS6_IJSA_SA_SB_EEES9_NS_10bfloat16_tESF_Li256ELb1ELb1ELb1ELb1EEENS1_36VarlenDynamicPersistentTileSchedulerILi128ELi224ELi256ELi128ELb1ELb1ELb1ELb0ELb1ELb1EEEEEEEEEvNT_6ParamsE,@"STO_CUDA_ENTRY STV_DEFAULT"
_ZN7cutlass13device_kernelIN5flash11enable_sm90INS1_16FlashAttnFwdSm90INS1_25CollectiveMainloopFwdSm90ILi2EN4cute5tupleIJNS5_1CILi1EEES8_S8_EEENS6_IJNS7_ILi128EEENS7_ILi224EEESA_EEELi128ENS_12float_e4m3_tEfNS_4arch4Sm90ELb0ELb0ELb1ELb1ELb0ELb0ELb0ELb1ELb1ELb1ELb1ELb0EEENS1_21CollectiveEpilogueFwdINS6_IJSA_SA_SB_EEES9_NS_10bfloat16_tESF_Li256ELb1ELb1ELb1ELb1EEENS1_36VarlenDynamicPersistentTileSchedulerILi128ELi224ELi256ELi128ELb1ELb1ELb1ELb0ELb1ELb1EEEEEEEEEvNT_6ParamsE:
[----:B------:R-:W-:Y:S01]  /*0000*/  LDC R1, c[0x0][0x37c] ;  /* 0x0000df00ff017b82 */ /* 0x000fe20000000800 */
[----:B------:R-:W-:Y:S05]  /*0010*/  EXIT ;  /* 0x000000000000794d */ /* 0x000fea0003800000 */
.L_x_19:
        /* <DEDUP_REMOVED lines=14> */
.L_x_64:


//--------------------- .text._ZN7cutlass13device_kernelIN5flash11enable_sm90INS1_16FlashAttnFwdSm90INS1_25CollectiveMainloopFwdSm90ILi2EN4cute5tupleIJNS5_1CILi1EEES8_S8_EEENS6_IJNS7_ILi128EEENS7_ILi224EEESA_EEELi128ENS_12float_e4m3_tEfNS_4arch4Sm90ELb0ELb0ELb1ELb1ELb0ELb1ELb0ELb1ELb1ELb1ELb1ELb0EEENS1_21CollectiveEpilogueFwdINS6_IJSA_SA_SB_EEES9_NS_10bfloat16_tESF_Li256ELb1ELb1ELb1ELb1EEENS1_36VarlenDynamicPersistentTileSchedulerILi128ELi224ELi256ELi128ELb1ELb1ELb1ELb0ELb1ELb1EEEEEEEEEvNT_6ParamsE --------------------------
	.section	.text._ZN7cutlass13device_kernelIN5flash11enable_sm90INS1_16FlashAttnFwdSm90INS1_25CollectiveMainloopFwdSm90ILi2EN4cute5tupleIJNS5_1CILi1EEES8_S8_EEENS6_IJNS7_ILi128EEENS7_ILi224EEESA_EEELi128ENS_12float_e4m3_tEfNS_4arch4Sm90ELb0ELb0ELb1ELb1ELb0ELb1ELb0ELb1ELb1ELb1ELb1ELb0EEENS1_21CollectiveEpilogueFwdINS6_IJSA_SA_SB_EEES9_NS_10bfloat16_tESF_Li256ELb1ELb1ELb1ELb1EEENS1_36VarlenDynamicPersistentTileSchedulerILi128ELi224ELi256ELi128ELb1ELb1ELb1ELb0ELb1ELb1EEEEEEEEEvNT_6ParamsE,"ax",@progbits
	.align	128
.text._ZN7cutlass13device_kernelIN5flash11enable_sm90INS1_16FlashAttnFwdSm90INS1_25CollectiveMainloopFwdSm90ILi2EN4cute5tupleIJNS5_1CILi1EEES8_S8_EEENS6_IJNS7_ILi128EEENS7_ILi224EEESA_EEELi128ENS_12float_e4m3_tEfNS_4arch4Sm90ELb0ELb0ELb1ELb1ELb0ELb1ELb0ELb1ELb1ELb1ELb1ELb0EEENS1_21CollectiveEpilogueFwdINS6_IJSA_SA_SB_EEES9_NS_10bfloat16_tESF_Li256ELb1ELb1ELb1ELb1EEENS1_36VarlenDynamicPersistentTileSchedulerILi128ELi224ELi256ELi128ELb1ELb1ELb1ELb0ELb1ELb1EEEEEEEEEvNT_6ParamsE:
        .type           _ZN7cutlass13device_kernelIN5flash11enable_sm90INS1_16FlashAttnFwdSm90INS1_25CollectiveMainloopFwdSm90ILi2EN4cute5tupleIJNS5_1CILi1EEES8_S8_EEENS6_IJNS7_ILi128EEENS7_ILi224EEESA_EEELi128ENS_12float_e4m3_tEfNS_4arch4Sm90ELb0ELb0ELb1ELb1ELb0ELb1ELb0ELb1ELb1ELb1ELb1ELb0EEENS1_21CollectiveEpilogueFwdINS6_IJSA_SA_SB_EEES9_NS_10bfloat16_tESF_Li256ELb1ELb1ELb1ELb1EEENS1_36VarlenDynamicPersistentTileSchedulerILi128ELi224ELi256ELi128ELb1ELb1ELb1ELb0ELb1ELb1EEEEEEEEEvNT_6ParamsE,@function
        .size           _ZN7cutlass13device_kernelIN5flash11enable_sm90INS1_16FlashAttnFwdSm90INS1_25CollectiveMainloopFwdSm90ILi2EN4cute5tupleIJNS5_1CILi1EEES8_S8_EEENS6_IJNS7_ILi128EEENS7_ILi224EEESA_EEELi128ENS_12float_e4m3_tEfNS_4arch4Sm90ELb0ELb0ELb1ELb1ELb0ELb1ELb0ELb1ELb1ELb1ELb1ELb0EEENS1_21CollectiveEpilogueFwdINS6_IJSA_SA_SB_EEES9_NS_10bfloat16_tESF_Li256ELb1ELb1ELb1ELb1EEENS1_36VarlenDynamicPersistentTileSchedulerILi128ELi224ELi256ELi128ELb1ELb1ELb1ELb0ELb1ELb1EEEEEEEEEvNT_6ParamsE,(.L_x_65 - _ZN7cutlass13device_kernelIN5flash11enable_sm90INS1_16FlashAttnFwdSm90INS1_25CollectiveMainloopFwdSm90ILi2EN4cute5tupleIJNS5_1CILi1EEES8_S8_EEENS6_IJNS7_ILi128EEENS7_ILi224EEESA_EEELi128ENS_12float_e4m3_tEfNS_4arch4Sm90ELb0ELb0ELb1ELb1ELb0ELb1ELb0ELb1ELb1ELb1ELb1ELb0EEENS1_21CollectiveEpilogueFwdINS6_IJSA_SA_SB_EEES9_NS_10bfloat16_tESF_Li256ELb1ELb1ELb1ELb1EEENS1_36VarlenDynamicPersistentTileSchedulerILi128ELi224ELi256ELi128ELb1ELb1ELb1ELb0ELb1ELb1EEEEEEEEEvNT_6ParamsE)
        .other          _ZN7cutlass13device_kernelIN5flash11enable_sm90INS1_16FlashAttnFwdSm90INS1_25CollectiveMainloopFwdSm90ILi2EN4cute5tupleIJNS5_1CILi1EEES8_S8_EEENS6_IJNS7_ILi128EEENS7_ILi224EEESA_EEELi128ENS_12float_e4m3_tEfNS_4arch4Sm90ELb0ELb0ELb1ELb1ELb0ELb1ELb0ELb1ELb1ELb1ELb1ELb0EEENS1_21CollectiveEpilogueFwdINS6_IJSA_SA_SB_EEES9_NS_10bfloat16_tESF_Li256ELb1ELb1ELb1ELb1EEENS1_36VarlenDynamicPersistentTileSchedulerILi128ELi224ELi256ELi128ELb1ELb1ELb1ELb0ELb1ELb1EEEEEEEEEvNT_6ParamsE,@"STO_CUDA_ENTRY STV_DEFAULT"
_ZN7cutlass13device_kernelIN5flash11enable_sm90INS1_16FlashAttnFwdSm90INS1_25CollectiveMainloopFwdSm90ILi2EN4cute5tupleIJNS5_1CILi1EEES8_S8_EEENS6_IJNS7_ILi128EEENS7_ILi224EEESA_EEELi128ENS_12float_e4m3_tEfNS_4arch4Sm90ELb0ELb0ELb1ELb1ELb0ELb1ELb0ELb1ELb1ELb1ELb1ELb0EEENS1_21CollectiveEpilogueFwdINS6_IJSA_SA_SB_EEES9_NS_10bfloat16_tESF_Li256ELb1ELb1ELb1ELb1EEENS1_36VarlenDynamicPersistentTileSchedulerILi128ELi224ELi256ELi128ELb1ELb1ELb1ELb0ELb1ELb1EEEEEEEEEvNT_6ParamsE:
[----:B------:R-:W-:Y:S01]  /*0000*/  LDC R1, c[0x0][0x37c] ;  /* 0x0000df00ff017b82 */ /* 0x000fe20000000800 */
[----:B------:R-:W-:Y:S05]  /*0010*/  EXIT ;  /* 0x000000000000794d */ /* 0x000fea0003800000 */
.L_x_20:
        /* <DEDUP_REMOVED lines=14> */
.L_x_65:


//--------------------- .text._ZN7cutlass13device_kernelIN5flash11enable_sm90INS1_16FlashAttnFwdSm90INS1_25CollectiveMainloopFwdSm90ILi2EN4cute5tupleIJNS5_1CILi1EEES8_S8_EEENS6_IJNS7_ILi128EEENS7_ILi192EEESA_EEELi128ENS_12float_e4m3_tEfNS_4arch4Sm90ELb0ELb1ELb1ELb0ELb0ELb0ELb0ELb1ELb1ELb1ELb1ELb0EEENS1_21CollectiveEpilogueFwdINS6_IJSA_SA_SB_EEES9_NS_10bfloat16_tESF_Li256ELb0ELb1ELb1ELb1EEENS1_19SingleTileSchedulerILb0ELb1ELb1ELi128EEEEEEEEEvNT_6ParamsE --------------------------
	.section	.text._ZN7cutlass13device_kernelIN5flash11enable_sm90INS1_16FlashAttnFwdSm90INS1_25CollectiveMainloopFwdSm90ILi2EN4cute5tupleIJNS5_1CILi1EEES8_S8_EEENS6_IJNS7_ILi128EEENS7_ILi192EEESA_EEELi128ENS_12float_e4m3_tEfNS_4arch4Sm90ELb0ELb1ELb1ELb0ELb0ELb0ELb0ELb1ELb1ELb1ELb1ELb0EEENS1_21CollectiveEpilogueFwdINS6_IJSA_SA_SB_EEES9_NS_10bfloat16_tESF_Li256ELb0ELb1ELb1ELb1EEENS1_19SingleTileSchedulerILb0ELb1ELb1ELi128EEEEEEEEEvNT_6ParamsE,"ax",@progbits
	.align	128
.text._ZN7cutlass13device_kernelIN5flash11enable_sm90INS1_16FlashAttnFwdSm90INS1_25CollectiveMainloopFwdSm90ILi2EN4cute5tupleIJNS5_1CILi1EEES8_S8_EEENS6_IJNS7_ILi128EEENS7_ILi192EEESA_EEELi128ENS_12float_e4m3_tEfNS_4arch4Sm90ELb0ELb1ELb1ELb0ELb0ELb0ELb0ELb1ELb1ELb1ELb1ELb0EEENS1_21CollectiveEpilogueFwdINS6_IJSA_SA_SB_EEES9_NS_10bfloat16_tESF_Li256ELb0ELb1ELb1ELb1EEENS1_19SingleTileSchedulerILb0ELb1ELb1ELi128EEEEEEEEEvNT_6ParamsE:
        .type           _ZN7cutlass13device_kernelIN5flash11enable_sm90INS1_16FlashAttnFwdSm90INS1_25CollectiveMainloopFwdSm90ILi2EN4cute5tupleIJNS5_1CILi1EEES8_S8_EEENS6_IJNS7_ILi128EEENS7_ILi192EEESA_EEELi128ENS_12float_e4m3_tEfNS_4arch4Sm90ELb0ELb1ELb1ELb0ELb0ELb0ELb0ELb1ELb1ELb1ELb1ELb0EEENS1_21CollectiveEpilogueFwdINS6_IJSA_SA_SB_EEES9_NS_10bfloat16_tESF_Li256ELb0ELb1ELb1ELb1EEENS1_19SingleTileSchedulerILb0ELb1ELb1ELi128EEEEEEEEEvNT_6ParamsE,@function
        .size           _ZN7cutlass13device_kernelIN5flash11enable_sm90INS1_16FlashAttnFwdSm90INS1_25CollectiveMainloopFwdSm90ILi2EN4cute5tupleIJNS5_1CILi1EEES8_S8_EEENS6_IJNS7_ILi128EEENS7_ILi192EEESA_EEELi128ENS_12float_e4m3_tEfNS_4arch4Sm90ELb0ELb1ELb1ELb0ELb0ELb0ELb0ELb1ELb1ELb1ELb1ELb0EEENS1_21CollectiveEpilogueFwdINS6_IJSA_SA_SB_EEES9_NS_10bfloat16_tESF_Li256ELb0ELb1ELb1ELb1EEENS1_19SingleTileSchedulerILb0ELb1ELb1ELi128EEEEEEEEEvNT_6ParamsE,(.L_x_66 - _ZN7cutlass13device_kernelIN5flash11enable_sm90INS1_16FlashAttnFwdSm90INS1_25CollectiveMainloopFwdSm90ILi2EN4cute5tupleIJNS5_1CILi1EEES8_S8_EEENS6_IJNS7_ILi128EEENS7_ILi192EEESA_EEELi128ENS_12float_e4m3_tEfNS_4arch4Sm90ELb0ELb1ELb1ELb0ELb0ELb0ELb0ELb1ELb1ELb1ELb1ELb0EEENS1_21CollectiveEpilogueFwdINS6_IJSA_SA_SB_EEES9_NS_10bfloat16_tESF_Li256ELb0ELb1ELb1ELb1EEENS1_19SingleTileSchedulerILb0ELb1ELb1ELi128EEEEEEEEEvNT_6ParamsE)
        .other          _ZN7cutlass13device_kernelIN5flash11enable_sm90INS1_16FlashAttnFwdSm90INS1_25CollectiveMainloopFwdSm90ILi2EN4cute5tupleIJNS5_1CILi1EEES8_S8_EEENS6_IJNS7_ILi128EEENS7_ILi192EEESA_EEELi128ENS_12float_e4m3_tEfNS_4arch4Sm90ELb0ELb1ELb1ELb0ELb0ELb0ELb0ELb1ELb1ELb1ELb1ELb0EEENS1_21CollectiveEpilogueFwdINS6_IJSA_SA_SB_EEES9_NS_10bfloat16_tESF_Li256ELb0ELb1ELb1ELb1EEENS1_19SingleTileSchedulerILb0ELb1ELb1ELi128EEEEEEEEEvNT_6ParamsE,@"STO_CUDA_ENTRY STV_DEFAULT"
_ZN7cutlass13device_kernelIN5flash11enable_sm90INS1_16FlashAttnFwdSm90INS1_25CollectiveMainloopFwdSm90ILi2EN4cute5tupleIJNS5_1CILi1EEES8_S8_EEENS6_IJNS7_ILi128EEENS7_ILi192EEESA_EEELi128ENS_12float_e4m3_tEfNS_4arch4Sm90ELb0ELb1ELb1ELb0ELb0ELb0ELb0ELb1ELb1ELb1ELb1ELb0EEENS1_21CollectiveEpilogueFwdINS6_IJSA_SA_SB_EEES9_NS_10bfloat16_tESF_Li256ELb0ELb1ELb1ELb1EEENS1_19SingleTileSchedulerILb0ELb1ELb1ELi128EEEEEEEEEvNT_6ParamsE:
[----:B------:R-:W-:Y:S01]  /*0000*/  LDC R1, c[0x0][0x37c] ;  /* 0x0000df00ff017b82 */ /* 0x000fe20000000800 */
[----:B------:R-:W-:Y:S05]  /*0010*/  EXIT ;  /* 0x000000000000794d */ /* 0x000fea0003800000 */
.L_x_21:
        /* <DEDUP_REMOVED lines=14> */
.L_x_66:


//--------------------- .text._ZN7cutlass13device_kernelIN5flash11enable_sm90INS1_16FlashAttnFwdSm90INS1_25CollectiveMainloopFwdSm90ILi2EN4cute5tupleIJNS5_1CILi1EEES8_S8_EEENS6_IJNS7_ILi128EEENS7_ILi192EEESA_EEELi128ENS_12float_e4m3_tEfNS_4arch4Sm90ELb0ELb1ELb1ELb1ELb0ELb0ELb0ELb1ELb1ELb1ELb1ELb0EEENS1_21CollectiveEpilogueFwdINS6_IJSA_SA_SB_EEES9_NS_10bfloat16_tESF_Li256ELb1ELb1ELb1ELb1EEENS1_36VarlenDynamicPersistentTileSchedulerILi128ELi192ELi256ELi128ELb1ELb1ELb1ELb1ELb0ELb1EEEEEEEEEvNT_6ParamsE --------------------------
	.section	.text._ZN7cutlass13device_kernelIN5flash11enable_sm90INS1_16FlashAttnFwdSm90INS1_25CollectiveMainloopFwdSm90ILi2EN4cute5tupleIJNS5_1CILi1EEES8_S8_EEENS6_IJNS7_ILi128EEENS7_ILi192EEESA_EEELi128ENS_12float_e4m3_tEfNS_4arch4Sm90ELb0ELb1ELb1ELb1ELb0ELb0ELb0ELb1ELb1ELb1ELb1ELb0EEENS1_21CollectiveEpilogueFwdINS6_IJSA_SA_SB_EEES9_NS_10bfloat16_tESF_Li256ELb1ELb1ELb1ELb1EEENS1_36VarlenDynamicPersistentTileSchedulerILi128ELi192ELi256ELi128ELb1ELb1ELb1ELb1ELb0ELb1EEEEEEEEEvNT_6ParamsE,"ax",@progbits
	.align	128
.text._ZN7cutlass13device_kernelIN5flash11enable_sm90INS1_16FlashAttnFwdSm90INS1_25CollectiveMainloopFwdSm90ILi2EN4cute5tupleIJNS5_1CILi1EEES8_S8_EEENS6_IJNS7_ILi128EEENS7_ILi192EEESA_EEELi128ENS_12float_e4m3_tEfNS_4arch4Sm90ELb0ELb1ELb1ELb1ELb0ELb0ELb0ELb1ELb1ELb1ELb1ELb0EEENS1_21CollectiveEpilogueFwdINS6_IJSA_SA_SB_EEES9_NS_10bfloat16_tESF_Li256ELb1ELb1ELb1ELb1EEENS1_36VarlenDynamicPersistentTileSchedulerILi128ELi192ELi256ELi128ELb1ELb1ELb1ELb1ELb0ELb1EEEEEEEEEvNT_6ParamsE:
        .type           _ZN7cutlass13device_kernelIN5flash11enable_sm90INS1_16FlashAttnFwdSm90INS1_25CollectiveMainloopFwdSm90ILi2EN4cute5tupleIJNS5_1CILi1EEES8_S8_EEENS6_IJNS7_ILi128EEENS7_ILi192EEESA_EEELi128ENS_12float_e4m3_tEfNS_4arch4Sm90ELb0ELb1ELb1ELb1ELb0ELb0ELb0ELb1ELb1ELb1ELb1ELb0EEENS1_21CollectiveEpilogueFwdINS6_IJSA_SA_SB_EEES9_NS_10bfloat16_tESF_Li256ELb1ELb1ELb1ELb1EEENS1_36VarlenDynamicPersistentTileSchedulerILi128ELi192ELi256ELi128ELb1ELb1ELb1ELb1ELb0ELb1EEEEEEEEEvNT_6ParamsE,@function
        .size           _ZN7cutlass13device_kernelIN5flash11enable_sm90INS1_16FlashAttnFwdSm90INS1_25CollectiveMainloopFwdSm90ILi2EN4cute5tupleIJNS5_1CILi1EEES8_S8_EEENS6_IJNS7_ILi128EEENS7_ILi192EEESA_EEELi128ENS_12float_e4m3_tEfNS_4arch4Sm90ELb0ELb1ELb1ELb1ELb0ELb0ELb0ELb1ELb1ELb1ELb1ELb0EEENS1_21CollectiveEpilogueFwdINS6_IJSA_SA_SB_EEES9_NS_10bfloat16_tESF_Li256ELb1ELb1ELb1ELb1EEENS1_36VarlenDynamicPersistentTileSchedulerILi128ELi192ELi256ELi128ELb1ELb1ELb1ELb1ELb0ELb1EEEEEEEEEvNT_6ParamsE,(.L_x_67 - _ZN7cutlass13device_kernelIN5flash11enable_sm90INS1_16FlashAttnFwdSm90INS1_25CollectiveMainloopFwdSm90ILi2EN4cute5tupleIJNS5_1CILi1EEES8_S8_EEENS6_IJNS7_ILi128EEENS7_ILi192EEESA_EEELi128ENS_12float_e4m3_tEfNS_4arch4Sm90ELb0ELb1ELb1ELb1ELb0ELb0ELb0ELb1ELb1ELb1ELb1ELb0EEENS1_21CollectiveEpilogueFwdINS6_IJSA_SA_SB_EEES9_NS_10bfloat16_tESF_Li256ELb1ELb1ELb1ELb1EEENS1_36VarlenDynamicPersistentTileSchedulerILi128ELi192ELi256ELi128ELb1ELb1ELb1ELb1ELb0ELb1EEEEEEEEEvNT_6ParamsE)
        .other          _ZN7cutlass13device_kernelIN5flash11enable_sm90INS1_16FlashAttnFwdSm90INS1_25CollectiveMainloopFwdSm90ILi2EN4cute5tupleIJNS5_1CILi1EEES8_S8_EEENS6_IJNS7_ILi128EEENS7_ILi192EEESA_EEELi128ENS_12float_e4m3_tEfNS_4arch4Sm90ELb0ELb1ELb1ELb1ELb0ELb0ELb0ELb1ELb1ELb1ELb1ELb0EEENS1_21CollectiveEpilogueFwdINS6_IJSA_SA_SB_EEES9_NS_10bfloat16_tESF_Li256ELb1ELb1ELb1ELb1EEENS1_36VarlenDynamicPersistentTileSchedulerILi128ELi192ELi256ELi128ELb1ELb1ELb1ELb1ELb0ELb1EEEEEEEEEvNT_6ParamsE,@"STO_CUDA_ENTRY STV_DEFAULT"
_ZN7cutlass13device_kernelIN5flash11enable_sm90INS1_16FlashAttnFwdSm90INS1_25CollectiveMainloopFwdSm90ILi2EN4cute5tupleIJNS5_1CILi1EEES8_S8_EEENS6_IJNS7_ILi128EEENS7_ILi192EEESA_EEELi128ENS_12float_e4m3_tEfNS_4arch4Sm90ELb0ELb1ELb1ELb1ELb0ELb0ELb0ELb1ELb1ELb1ELb1ELb0EEENS1_21CollectiveEpilogueFwdINS6_IJSA_SA_SB_EEES9_NS_10bfloat16_tESF_Li256ELb1ELb1ELb1ELb1EEENS1_36VarlenDynamicPersistentTileSchedulerILi128ELi192ELi256ELi128ELb1ELb1ELb1ELb1ELb0ELb1EEEEEEEEEvNT_6ParamsE:
[----:B------:R-:W-:Y:S01]  /*0000*/  LDC R1, c[0x0][0x37c] ;  /* 0x0000df00ff017b82 */ /* 0x000fe20000000800 */
[----:B------:R-:W-:Y:S05]  /*0010*/  EXIT ;  /* 0x000000000000794d */ /* 0x000fea0003800000 */
.L_x_22:
        /* <DEDUP_REMOVED lines=14> */
.L_x_67:


//--------------------- .text._ZN7cutlass13device_kernelIN5flash11enable_sm90INS1_16FlashAttnFwdSm90INS1_25CollectiveMainloopFwdSm90ILi2EN4cute5tupleIJNS5_1CILi1EEES8_S8_EEENS6_IJNS7_ILi128EEENS7_ILi192EEESA_EEELi128ENS_12float_e4m3_tEfNS_4arch4Sm90ELb0ELb1ELb1ELb1ELb0ELb1ELb0ELb1ELb1ELb1ELb1ELb0EEENS1_21CollectiveEpilogueFwdINS6_IJSA_SA_SB_EEES9_NS_10bfloat16_tESF_Li256ELb1ELb1ELb1ELb1EEENS1_36VarlenDynamicPersistentTileSchedulerILi128ELi192ELi256ELi128ELb1ELb1ELb1ELb1ELb0ELb1EEEEEEEEEvNT_6ParamsE --------------------------
	.section	.text._ZN7cutlass13device_kernelIN5flash11enable_sm90INS1_16FlashAttnFwdSm90INS1_25CollectiveMainloopFwdSm90ILi2EN4cute5tupleIJNS5_1CILi1EEES8_S8_EEENS6_IJNS7_ILi128EEENS7_ILi192EEESA_EEELi128ENS_12float_e4m3_tEfNS_4arch4Sm90ELb0ELb1ELb1ELb1ELb0ELb1ELb0ELb1ELb1ELb1ELb1ELb0EEENS1_21CollectiveEpilogueFwdINS6_IJSA_SA_SB_EEES9_NS_10bfloat16_tESF_Li256ELb1ELb1ELb1ELb1EEENS1_36VarlenDynamicPersistentTileSchedulerILi128ELi192ELi256ELi128ELb1ELb1ELb1ELb1ELb0ELb1EEEEEEEEEvNT_6ParamsE,"ax",@progbits
	.align	128
.text._ZN7cutlass13device_kernelIN5flash11enable_sm90INS1_16FlashAttnFwdSm90INS1_25CollectiveMainloopFwdSm90ILi2EN4cute5tupleIJNS5_1CILi1EEES8_S8_EEENS6_IJNS7_ILi128EEENS7_ILi192EEESA_EEELi128ENS_12float_e4m3_tEfNS_4arch4Sm90ELb0ELb1ELb1ELb1ELb0ELb1ELb0ELb1ELb1ELb1ELb1ELb0EEENS1_21CollectiveEpilogueFwdINS6_IJSA_SA_SB_EEES9_NS_10bfloat16_tESF_Li256ELb1ELb1ELb1ELb1EEENS1_36VarlenDynamicPersistentTileSchedulerILi128ELi192ELi256ELi128ELb1ELb1ELb1ELb1ELb0ELb1EEEEEEEEEvNT_6ParamsE:
        .type           _ZN7cutlass13device_kernelIN5flash11enable_sm90INS1_16FlashAttnFwdSm90INS1_25CollectiveMainloopFwdSm90ILi2EN4cute5tupleIJNS5_1CILi1EEES8_S8_EEENS6_IJNS7_ILi128EEENS7_ILi192EEESA_EEELi128ENS_12float_e4m3_tEfNS_4arch4Sm90ELb0ELb1ELb1ELb1ELb0ELb1ELb0ELb1ELb1ELb1ELb1ELb0EEENS1_21CollectiveEpilogueFwdINS6_IJSA_SA_SB_EEES9_NS_10bfloat16_tESF_Li256ELb1ELb1ELb1ELb1EEENS1_36VarlenDynamicPersistentTileSchedulerILi128ELi192ELi256ELi128ELb1ELb1ELb1ELb1ELb0ELb1EEEEEEEEEvNT_6ParamsE,@function
        .size           _ZN7cutlass13device_kernelIN5flash11enable_sm90INS1_16FlashAttnFwdSm90INS1_25CollectiveMainloopFwdSm90ILi2EN4cute5tupleIJNS5_1CILi1EEES8_S8_EEENS6_IJNS7_ILi128EEENS7_ILi192EEESA_EEELi128ENS_12float_e4m3_tEfNS_4arch4Sm90ELb0ELb1ELb1ELb1ELb0ELb1ELb0ELb1ELb1ELb1ELb1ELb0EEENS1_21CollectiveEpilogueFwdINS6_IJSA_SA_SB_EEES9_NS_10bfloat16_tESF_Li256ELb1ELb1ELb1ELb1EEENS1_36VarlenDynamicPersistentTileSchedulerILi128ELi192ELi256ELi128ELb1ELb1ELb1ELb1ELb0ELb1EEEEEEEEEvNT_6ParamsE,(.L_x_68 - _ZN7cutlass13device_kernelIN5flash11enable_sm90INS1_16FlashAttnFwdSm90INS1_25CollectiveMainloopFwdSm90ILi2EN4cute5tupleIJNS5_1CILi1EEES8_S8_EEENS6_IJNS7_ILi128EEENS7_ILi192EEESA_EEELi128ENS_12float_e4m3_tEfNS_4arch4Sm90ELb0ELb1ELb1ELb1ELb0ELb1ELb0ELb1ELb1ELb1ELb1ELb0EEENS1_21CollectiveEpilogueFwdINS6_IJSA_SA_SB_EEES9_NS_10bfloat16_tESF_Li256ELb1ELb1ELb1ELb1EEENS1_36VarlenDynamicPersistentTileSchedulerILi128ELi192ELi256ELi128ELb1ELb1ELb1ELb1ELb0ELb1EEEEEEEEEvNT_6ParamsE)
        .other          _ZN7cutlass13device_kernelIN5flash11enable_sm90INS1_16FlashAttnFwdSm90INS1_25CollectiveMainloopFwdSm90ILi2EN4cute5tupleIJNS5_1CILi1EEES8_S8_EEENS6_IJNS7_ILi128EEENS7_ILi192EEESA_EEELi128ENS_12float_e4m3_tEfNS_4arch4Sm90ELb0ELb1ELb1ELb1ELb0ELb1ELb0ELb1ELb1ELb1ELb1ELb0EEENS1_21CollectiveEpilogueFwdINS6_IJSA_SA_SB_EEES9_NS_10bfloat16_tESF_Li256ELb1ELb1ELb1ELb1EEENS1_36VarlenDynamicPersistentTileSchedulerILi128ELi192ELi256ELi128ELb1ELb1ELb1ELb1ELb0ELb1EEEEEEEEEvNT_6ParamsE,@"STO_CUDA_ENTRY STV_DEFAULT"
_ZN7cutlass13device_kernelIN5flash11enable_sm90INS1_16FlashAttnFwdSm90INS1_25CollectiveMainloopFwdSm90ILi2EN4cute5tupleIJNS5_1CILi1EEES8_S8_EEENS6_IJNS7_ILi128EEENS7_ILi192EEESA_EEELi128ENS_12float_e4m3_tEfNS_4arch4Sm90ELb0ELb1ELb1ELb1ELb0ELb1ELb0ELb1ELb1ELb1ELb1ELb0EEENS1_21CollectiveEpilogueFwdINS6_IJSA_SA_SB_EEES9_NS_10bfloat16_tESF_Li256ELb1ELb1ELb1ELb1EEENS1_36VarlenDynamicPersistentTileSchedulerILi128ELi192ELi256ELi128ELb1ELb1ELb1ELb1ELb0ELb1EEEEEEEEEvNT_6ParamsE:
[----:B------:R-:W-:Y:S01]  /*0000*/  LDC R1, c[0x0][0x37c] ;  /* 0x0000df00ff017b82 */ /* 0x000fe20000000800 */
[----:B------:R-:W-:Y:S05]  /*0010*/  EXIT ;  /* 0x000000000000794d */ /* 0x000fea0003800000 */
.L_x_23:
        /* <DEDUP_REMOVED lines=14> */
.L_x_68:


//--------------------- .text._ZN7cutlass13device_kernelIN5flash11enable_sm90INS1_16FlashAttnFwdSm90INS1_25CollectiveMainloopFwdSm90ILi2EN4cute5tupleIJNS5_1CILi1EEES8_S8_EEENS6_IJNS7_ILi128EEENS7_ILi224EEESA_EEELi128ENS_12float_e4m3_tEfNS_4arch4Sm90ELb1ELb0ELb1ELb0ELb0ELb0ELb0ELb1ELb1ELb1ELb1ELb0EEENS1_21CollectiveEpilogueFwdINS6_IJSA_SA_SB_EEES9_NS_10bfloat16_tESF_Li256ELb0ELb1ELb1ELb1EEENS1_19SingleTileSchedulerILb0ELb1ELb1ELi128EEEEEEEEEvNT_6ParamsE --------------------------
	.section	.text._ZN7cutlass13device_kernelIN5flash11enable_sm90INS1_16FlashAttnFwdSm90INS1_25CollectiveMainloopFwdSm90ILi2EN4cute5tupleIJNS5_1CILi1EEES8_S8_EEENS6_IJNS7_ILi128EEENS7_ILi224EEESA_EEELi128ENS_12float_e4m3_tEfNS_4arch4Sm90ELb1ELb0ELb1ELb0ELb0ELb0ELb0ELb1ELb1ELb1ELb1ELb0EEENS1_21CollectiveEpilogueFwdINS6_IJSA_SA_SB_EEES9_NS_10bfloat16_tESF_Li256ELb0ELb1ELb1ELb1EEENS1_19SingleTileSchedulerILb0ELb1ELb1ELi128EEEEEEEEEvNT_6ParamsE,"ax",@progbits
	.align	128
.text._ZN7cutlass13device_kernelIN5flash11enable_sm90INS1_16FlashAttnFwdSm90INS1_25CollectiveMainloopFwdSm90ILi2EN4cute5tupleIJNS5_1CILi1EEES8_S8_EEENS6_IJNS7_ILi128EEENS7_ILi224EEESA_EEELi128ENS_12float_e4m3_tEfNS_4arch4Sm90ELb1ELb0ELb1ELb0ELb0ELb0ELb0ELb1ELb1ELb1ELb1ELb0EEENS1_21CollectiveEpilogueFwdINS6_IJSA_SA_SB_EEES9_NS_10bfloat16_tESF_Li256ELb0ELb1ELb1ELb1EEENS1_19SingleTileSchedulerILb0ELb1ELb1ELi128EEEEEEEEEvNT_6ParamsE:
        .type           _ZN7cutlass13device_kernelIN5flash11enable_sm90INS1_16FlashAttnFwdSm90INS1_25CollectiveMainloopFwdSm90ILi2EN4cute5tupleIJNS5_1CILi1EEES8_S8_EEENS6_IJNS7_ILi128EEENS7_ILi224EEESA_EEELi128ENS_12float_e4m3_tEfNS_4arch4Sm90ELb1ELb0ELb1ELb0ELb0ELb0ELb0ELb1ELb1ELb1ELb1ELb0EEENS1_21CollectiveEpilogueFwdINS6_IJSA_SA_SB_EEES9_NS_10bfloat16_tESF_Li256ELb0ELb1ELb1ELb1EEENS1_19SingleTileSchedulerILb0ELb1ELb1ELi128EEEEEEEEEvNT_6ParamsE,@function
        .size           _ZN7cutlass13device_kernelIN5flash11enable_sm90INS1_16FlashAttnFwdSm90INS1_25CollectiveMainloopFwdSm90ILi2EN4cute5tupleIJNS5_1CILi1EEES8_S8_EEENS6_IJNS7_ILi128EEENS7_ILi224EEESA_EEELi128ENS_12float_e4m3_tEfNS_4arch4Sm90ELb1ELb0ELb1ELb0ELb0ELb0ELb0ELb1ELb1ELb1ELb1ELb0EEENS1_21CollectiveEpilogueFwdINS6_IJSA_SA_SB_EEES9_NS_10bfloat16_tESF_Li256ELb0ELb1ELb1ELb1EEENS1_19SingleTileSchedulerILb0ELb1ELb1ELi128EEEEEEEEEvNT_6ParamsE,(.L_x_69 - _ZN7cutlass13device_kernelIN5flash11enable_sm90INS1_16FlashAttnFwdSm90INS1_25CollectiveMainloopFwdSm90ILi2EN4cute5tupleIJNS5_1CILi1EEES8_S8_EEENS6_IJNS7_ILi128EEENS7_ILi224EEESA_EEELi128ENS_12float_e4m3_tEfNS_4arch4Sm90ELb1ELb0ELb1ELb0ELb0ELb0ELb0ELb1ELb1ELb1ELb1ELb0EEENS1_21CollectiveEpilogueFwdINS6_IJSA_SA_SB_EEES9_NS_10bfloat16_tESF_Li256ELb0ELb1ELb1ELb1EEENS1_19SingleTileSchedulerILb0ELb1ELb1ELi128EEEEEEEEEvNT_6ParamsE)
        .other          _ZN7cutlass13device_kernelIN5flash11enable_sm90INS1_16FlashAttnFwdSm90INS1_25CollectiveMainloopFwdSm90ILi2EN4cute5tupleIJNS5_1CILi1EEES8_S8_EEENS6_IJNS7_ILi128EEENS7_ILi224EEESA_EEELi128ENS_12float_e4m3_tEfNS_4arch4Sm90ELb1ELb0ELb1ELb0ELb0ELb0ELb0ELb1ELb1ELb1ELb1ELb0EEENS1_21CollectiveEpilogueFwdINS6_IJSA_SA_SB_EEES9_NS_10bfloat16_tESF_Li256ELb0ELb1ELb1ELb1EEENS1_19SingleTileSchedulerILb0ELb1ELb1ELi128EEEEEEEEEvNT_6ParamsE,@"STO_CUDA_ENTRY STV_DEFAULT"
_ZN7cutlass13device_kernelIN5flash11enable_sm90INS1_16FlashAttnFwdSm90INS1_25CollectiveMainloopFwdSm90ILi2EN4cute5tupleIJNS5_1CILi1EEES8_S8_EEENS6_IJNS7_ILi128EEENS7_ILi224EEESA_EEELi128ENS_12float_e4m3_tEfNS_4arch4Sm90ELb1ELb0ELb1ELb0ELb0ELb0ELb0ELb1ELb1ELb1ELb1ELb0EEENS1_21CollectiveEpilogueFwdINS6_IJSA_SA_SB_EEES9_NS_10bfloat16_tESF_Li256ELb0ELb1ELb1ELb1EEENS1_19SingleTileSchedulerILb0ELb1ELb1ELi128EEEEEEEEEvNT_6ParamsE:
[----:B------:R-:W-:Y:S01]  /*0000*/  LDC R1, c[0x0][0x37c] ;  /* 0x0000df00ff017b82 */ /* 0x000fe20000000800 */
[----:B------:R-:W-:Y:S05]  /*0010*/  EXIT ;  /* 0x000000000000794d */ /* 0x000fea0003800000 */
.L_x_24:
        /* <DEDUP_REMOVED lines=14> */
.L_x_69:


//--------------------- .text._ZN7cutlass13device_kernelIN5flash11enable_sm90INS1_16FlashAttnFwdSm90INS1_25CollectiveMainloopFwdSm90ILi2EN4cute5tupleIJNS5_1CILi1EEES8_S8_EEENS6_IJNS7_ILi128EEENS7_ILi224EEESA_EEELi128ENS_12float_e4m3_tEfNS_4arch4Sm90ELb1ELb0ELb1ELb1ELb0ELb0ELb0ELb1ELb1ELb1ELb1ELb0EEENS1_21CollectiveEpilogueFwdINS6_IJSA_SA_SB_EEES9_NS_10bfloat16_tESF_Li256ELb1ELb1ELb1ELb1EEENS1_36VarlenDynamicPersistentTileSchedulerILi128ELi224ELi256ELi128ELb1ELb1ELb1ELb1ELb1ELb1EEEEEEEEEvNT_6ParamsE --------------------------
	.section	.text._ZN7cutlass13device_kernelIN5flash11enable_sm90INS1_16FlashAttnFwdSm90INS1_25CollectiveMainloopFwdSm90ILi2EN4cute5tupleIJNS5_1CILi1EEES8_S8_EEENS6_IJNS7_ILi128EEENS7_ILi224EEESA_EEELi128ENS_12float_e4m3_tEfNS_4arch4Sm90ELb1ELb0ELb1ELb1ELb0ELb0ELb0ELb1ELb1ELb1ELb1ELb0EEENS1_21CollectiveEpilogueFwdINS6_IJSA_SA_SB_EEES9_NS_10bfloat16_tESF_Li256ELb1ELb1ELb1ELb1EEENS1_36VarlenDynamicPersistentTileSchedulerILi128ELi224ELi256ELi128ELb1ELb1ELb1ELb1ELb1ELb1EEEEEEEEEvNT_6ParamsE,"ax",@progbits
	.align	128
.text._ZN7cutlass13device_kernelIN5flash11enable_sm90INS1_16FlashAttnFwdSm90INS1_25CollectiveMainloopFwdSm90ILi2EN4cute5tupleIJNS5_1CILi1EEES8_S8_EEENS6_IJNS7_ILi128EEENS7_ILi224EEESA_EEELi128ENS_12float_e4m3_tEfNS_4arch4Sm90ELb1ELb0ELb1ELb1ELb0ELb0ELb0ELb1ELb1ELb1ELb1ELb0EEENS1_21CollectiveEpilogueFwdINS6_IJSA_SA_SB_EEES9_NS_10bfloat16_tESF_Li256ELb1ELb1ELb1ELb1EEENS1_36VarlenDynamicPersistentTileSchedulerILi128ELi224ELi256ELi128ELb1ELb1ELb1ELb1ELb1ELb1EEEEEEEEEvNT_6ParamsE:
        .type           _ZN7cutlass13device_kernelIN5flash11enable_sm90INS1_16FlashAttnFwdSm90INS1_25CollectiveMainloopFwdSm90ILi2EN4cute5tupleIJNS5_1CILi1EEES8_S8_EEENS6_IJNS7_ILi128EEENS7_ILi224EEESA_EEELi128ENS_12float_e4m3_tEfNS_4arch4Sm90ELb1ELb0ELb1ELb1ELb0ELb0ELb0ELb1ELb1ELb1ELb1ELb0EEENS1_21CollectiveEpilogueFwdINS6_IJSA_SA_SB_EEES9_NS_10bfloat16_tESF_Li256ELb1ELb1ELb1ELb1EEENS1_36VarlenDynamicPersistentTileSchedulerILi128ELi224ELi256ELi128ELb1ELb1ELb1ELb1ELb1ELb1EEEEEEEEEvNT_6ParamsE,@function
        .size           _ZN7cutlass13device_kernelIN5flash11enable_sm90INS1_16FlashAttnFwdSm90INS1_25CollectiveMainloopFwdSm90ILi2EN4cute5tupleIJNS5_1CILi1EEES8_S8_EEENS6_IJNS7_ILi128EEENS7_ILi224EEESA_EEELi128ENS_12float_e4m3_tEfNS_4arch4Sm90ELb1ELb0ELb1ELb1ELb0ELb0ELb0ELb1ELb1ELb1ELb1ELb0EEENS1_21CollectiveEpilogueFwdINS6_IJSA_SA_SB_EEES9_NS_10bfloat16_tESF_Li256ELb1ELb1ELb1ELb1EEENS1_36VarlenDynamicPersistentTileSchedulerILi128ELi224ELi256ELi128ELb1ELb1ELb1ELb1ELb1ELb1EEEEEEEEEvNT_6ParamsE,(.L_x_70 - _ZN7cutlass13device_kernelIN5flash11enable_sm90INS1_16FlashAttnFwdSm90INS1_25CollectiveMainloopFwdSm90ILi2EN4cute5tupleIJNS5_1CILi1EEES8_S8_EEENS6_IJNS7_ILi128EEENS7_ILi224EEESA_EEELi128ENS_12float_e4m3_tEfNS_4arch4Sm90ELb1ELb0ELb1ELb1ELb0ELb0ELb0ELb1ELb1ELb1ELb1ELb0EEENS1_21CollectiveEpilogueFwdINS6_IJSA_SA_SB_EEES9_NS_10bfloat16_tESF_Li256ELb1ELb1ELb1ELb1EEENS1_36VarlenDynamicPersistentTileSchedulerILi128ELi224ELi256ELi128ELb1ELb1ELb1ELb1ELb1ELb1EEEEEEEEEvNT_6ParamsE)
        .other          _ZN7cutlass13device_kernelIN5flash11enable_sm90INS1_16FlashAttnFwdSm90INS1_25CollectiveMainloopFwdSm90ILi2EN4cute5tupleIJNS5_1CILi1EEES8_S8_EEENS6_IJNS7_ILi128EEENS7_ILi224EEESA_EEELi128ENS_12float_e4m3_tEfNS_4arch4Sm90ELb1ELb0ELb1ELb1ELb0ELb0ELb0ELb1ELb1ELb1ELb1ELb0EEENS1_21CollectiveEpilogueFwdINS6_IJSA_SA_SB_EEES9_NS_10bfloat16_tESF_Li256ELb1ELb1ELb1ELb1EEENS1_36VarlenDynamicPersistentTileSchedulerILi128ELi224ELi256ELi128ELb1ELb1ELb1ELb1ELb1ELb1EEEEEEEEEvNT_6ParamsE,@"STO_CUDA_ENTRY STV_DEFAULT"
_ZN7cutlass13device_kernelIN5flash11enable_sm90INS1_16FlashAttnFwdSm90INS1_25CollectiveMainloopFwdSm90ILi2EN4cute5tupleIJNS5_1CILi1EEES8_S8_EEENS6_IJNS7_ILi128EEENS7_ILi224EEESA_EEELi128ENS_12float_e4m3_tEfNS_4arch4Sm90ELb1ELb0ELb1ELb1ELb0ELb0ELb0ELb1ELb1ELb1ELb1ELb0EEENS1_21CollectiveEpilogueFwdINS6_IJSA_SA_SB_EEES9_NS_10bfloat16_tESF_Li256ELb1ELb1ELb1ELb1EEENS1_36VarlenDynamicPersistentTileSchedulerILi128ELi224ELi256ELi128ELb1ELb1ELb1ELb1ELb1ELb1EEEEEEEEEvNT_6ParamsE:
[----:B------:R-:W-:Y:S01]  /*0000*/  LDC R1, c[0x0][0x37c] ;  /* 0x0000df00ff017b82 */ /* 0x000fe20000000800 */
[----:B------:R-:W-:Y:S05]  /*0010*/  EXIT ;  /* 0x000000000000794d */ /* 0x000fea0003800000 */
.L_x_25:
        /* <DEDUP_REMOVED lines=14> */
.L_x_70:


//--------------------- .text._ZN7cutlass13device_kernelIN5flash11enable_sm90INS1_16FlashAttnFwdSm90INS1_25CollectiveMainloopFwdSm90ILi2EN4cute5tupleIJNS5_1CILi1EEES8_S8_EEENS6_IJNS7_ILi128EEENS7_ILi224EEESA_EEELi128ENS_12float_e4m3_tEfNS_4arch4Sm90ELb1ELb0ELb1ELb1ELb0ELb1ELb0ELb1ELb1ELb1ELb1ELb0EEENS1_21CollectiveEpilogueFwdINS6_IJSA_SA_SB_EEES9_NS_10bfloat16_tESF_Li256ELb1ELb1ELb1ELb1EEENS1_36VarlenDynamicPersistentTileSchedulerILi128ELi224ELi256ELi128ELb1ELb1ELb1ELb1ELb1ELb1EEEEEEEEEvNT_6ParamsE --------------------------
	.section	.text._ZN7cutlass13device_kernelIN5flash11enable_sm90INS1_16FlashAttnFwdSm90INS1_25CollectiveMainloopFwdSm90ILi2EN4cute5tupleIJNS5_1CILi1EEES8_S8_EEENS6_IJNS7_ILi128EEENS7_ILi224EEESA_EEELi128ENS_12float_e4m3_tEfNS_4arch4Sm90ELb1ELb0ELb1ELb1ELb0ELb1ELb0ELb1ELb1ELb1ELb1ELb0EEENS1_21CollectiveEpilogueFwdINS6_IJSA_SA_SB_EEES9_NS_10bfloat16_tESF_Li256ELb1ELb1ELb1ELb1EEENS1_36VarlenDynamicPersistentTileSchedulerILi128ELi224ELi256ELi128ELb1ELb1ELb1ELb1ELb1ELb1EEEEEEEEEvNT_6ParamsE,"ax",@progbits
	.align	128
.text._ZN7cutlass13device_kernelIN5flash11enable_sm90INS1_16FlashAttnFwdSm90INS1_25CollectiveMainloopFwdSm90ILi2EN4cute5tupleIJNS5_1CILi1EEES8_S8_EEENS6_IJNS7_ILi128EEENS7_ILi224EEESA_EEELi128ENS_12float_e4m3_tEfNS_4arch4Sm90ELb1ELb0ELb1ELb1ELb0ELb1ELb0ELb1ELb1ELb1ELb1ELb0EEENS1_21CollectiveEpilogueFwdINS6_IJSA_SA_SB_EEES9_NS_10bfloat16_tESF_Li256ELb1ELb1ELb1ELb1EEENS1_36VarlenDynamicPersistentTileSchedulerILi128ELi224ELi256ELi128ELb1ELb1ELb1ELb1ELb1ELb1EEEEEEEEEvNT_6ParamsE:
        .type           _ZN7cutlass13device_kernelIN5flash11enable_sm90INS1_16FlashAttnFwdSm90INS1_25CollectiveMainloopFwdSm90ILi2EN4cute5tupleIJNS5_1CILi1EEES8_S8_EEENS6_IJNS7_ILi128EEENS7_ILi224EEESA_EEELi128ENS_12float_e4m3_tEfNS_4arch4Sm90ELb1ELb0ELb1ELb1ELb0ELb1ELb0ELb1ELb1ELb1ELb1ELb0EEENS1_21CollectiveEpilogueFwdINS6_IJSA_SA_SB_EEES9_NS_10bfloat16_tESF_Li256ELb1ELb1ELb1ELb1EEENS1_36VarlenDynamicPersistentTileSchedulerILi128ELi224ELi256ELi128ELb1ELb1ELb1ELb1ELb1ELb1EEEEEEEEEvNT_6ParamsE,@function
        .size           _ZN7cutlass13device_kernelIN5flash11enable_sm90INS1_16FlashAttnFwdSm90INS1_25CollectiveMainloopFwdSm90ILi2EN4cute5tupleIJNS5_1CILi1EEES8_S8_EEENS6_IJNS7_ILi128EEENS7_ILi224EEESA_EEELi128ENS_12float_e4m3_tEfNS_4arch4Sm90ELb1ELb0ELb1ELb1ELb0ELb1ELb0ELb1ELb1ELb1ELb1ELb0EEENS1_21CollectiveEpilogueFwdINS6_IJSA_SA_SB_EEES9_NS_10bfloat16_tESF_Li256ELb1ELb1ELb1ELb1EEENS1_36VarlenDynamicPersistentTileSchedulerILi128ELi224ELi256ELi128ELb1ELb1ELb1ELb1ELb1ELb1EEEEEEEEEvNT_6ParamsE,(.L_x_71 - _ZN7cutlass13device_kernelIN5flash11enable_sm90INS1_16FlashAttnFwdSm90INS1_25CollectiveMainloopFwdSm90ILi2EN4cute5tupleIJNS5_1CILi1EEES8_S8_EEENS6_IJNS7_ILi128EEENS7_ILi224EEESA_EEELi128ENS_12float_e4m3_tEfNS_4arch4Sm90ELb1ELb0ELb1ELb1ELb0ELb1ELb0ELb1ELb1ELb1ELb1ELb0EEENS1_21CollectiveEpilogueFwdINS6_IJSA_SA_SB_EEES9_NS_10bfloat16_tESF_Li256ELb1ELb1ELb1ELb1EEENS1_36VarlenDynamicPersistentTileSchedulerILi128ELi224ELi256ELi128ELb1ELb1ELb1ELb1ELb1ELb1EEEEEEEEEvNT_6ParamsE)
        .other          _ZN7cutlass13device_kernelIN5flash11enable_sm90INS1_16FlashAttnFwdSm90INS1_25CollectiveMainloopFwdSm90ILi2EN4cute5tupleIJNS5_1CILi1EEES8_S8_EEENS6_IJNS7_ILi128EEENS7_ILi224EEESA_EEELi128ENS_12float_e4m3_tEfNS_4arch4Sm90ELb1ELb0ELb1ELb1ELb0ELb1ELb0ELb1ELb1ELb1ELb1ELb0EEENS1_21CollectiveEpilogueFwdINS6_IJSA_SA_SB_EEES9_NS_10bfloat16_tESF_Li256ELb1ELb1ELb1ELb1EEENS1_36VarlenDynamicPersistentTileSchedulerILi128ELi224ELi256ELi128ELb1ELb1ELb1ELb1ELb1ELb1EEEEEEEEEvNT_6ParamsE,@"STO_CUDA_ENTRY STV_DEFAULT"
_ZN7cutlass13device_kernelIN5flash11enable_sm90INS1_16FlashAttnFwdSm90INS1_25CollectiveMainloopFwdSm90ILi2EN4cute5tupleIJNS5_1CILi1EEES8_S8_EEENS6_IJNS7_ILi128EEENS7_ILi224EEESA_EEELi128ENS_12float_e4m3_tEfNS_4arch4Sm90ELb1ELb0ELb1ELb1ELb0ELb1ELb0ELb1ELb1ELb1ELb1ELb0EEENS1_21CollectiveEpilogueFwdINS6_IJSA_SA_SB_EEES9_NS_10bfloat16_tESF_Li256ELb1ELb1ELb1ELb1EEENS1_36VarlenDynamicPersistentTileSchedulerILi128ELi224ELi256ELi128ELb1ELb1ELb1ELb1ELb1ELb1EEEEEEEEEvNT_6ParamsE:
[----:B------:R-:W-:Y:S01]  /*0000*/  LDC R1, c[0x0][0x37c] ;  /* 0x0000df00ff017b82 */ /* 0x000fe20000000800 */
[----:B------:R-:W-:Y:S05]  /*0010*/  EXIT ;  /* 0x000000000000794d */ /* 0x000fea0003800000 */
.L_x_26:
        /* <DEDUP_REMOVED lines=14> */
.L_x_71:


//--------------------- .text._ZN7cutlass13device_kernelIN5flash11enable_sm90INS1_16FlashAttnFwdSm90INS1_25CollectiveMainloopFwdSm90ILi2EN4cute5tupleIJNS5_1CILi1EEES8_S8_EEENS6_IJNS7_ILi192EEENS7_ILi128EEENS7_ILi96EEEEEELi96ENS_12float_e4m3_tEfNS_4arch4Sm90ELb0ELb0ELb1ELb0ELb0ELb0ELb0ELb1ELb1ELb1ELb1ELb0EEENS1_21CollectiveEpilogueFwdINS6_IJSA_SC_SB_EEES9_NS_10bfloat16_tESG_Li384ELb0ELb1ELb1ELb1EEENS1_19SingleTileSchedulerILb0ELb1ELb1ELi192EEEEEEEEEvNT_6ParamsE --------------------------
	.section	.text._ZN7cutlass13device_kernelIN5flash11enable_sm90INS1_16FlashAttnFwdSm90INS1_25CollectiveMainloopFwdSm90ILi2EN4cute5tupleIJNS5_1CILi1EEES8_S8_EEENS6_IJNS7_ILi192EEENS7_ILi128EEENS7_ILi96EEEEEELi96ENS_12float_e4m3_tEfNS_4arch4Sm90ELb0ELb0ELb1ELb0ELb0ELb0ELb0ELb1ELb1ELb1ELb1ELb0EEENS1_21CollectiveEpilogueFwdINS6_IJSA_SC_SB_EEES9_NS_10bfloat16_tESG_Li384ELb0ELb1ELb1ELb1EEENS1_19SingleTileSchedulerILb0ELb1ELb1ELi192EEEEEEEEEvNT_6ParamsE,"ax",@progbits
	.align	128
.text._ZN7cutlass13device_kernelIN5flash11enable_sm90INS1_16FlashAttnFwdSm90INS1_25CollectiveMainloopFwdSm90ILi2EN4cute5tupleIJNS5_1CILi1EEES8_S8_EEENS6_IJNS7_ILi192EEENS7_ILi128EEENS7_ILi96EEEEEELi96ENS_12float_e4m3_tEfNS_4arch4Sm90ELb0ELb0ELb1ELb0ELb0ELb0ELb0ELb1ELb1ELb1ELb1ELb0EEENS1_21CollectiveEpilogueFwdINS6_IJSA_SC_SB_EEES9_NS_10bfloat16_tESG_Li384ELb0ELb1ELb1ELb1EEENS1_19SingleTileSchedulerILb0ELb1ELb1ELi192EEEEEEEEEvNT_6ParamsE:
        .type           _ZN7cutlass13device_kernelIN5flash11enable_sm90INS1_16FlashAttnFwdSm90INS1_25CollectiveMainloopFwdSm90ILi2EN4cute5tupleIJNS5_1CILi1EEES8_S8_EEENS6_IJNS7_ILi192EEENS7_ILi128EEENS7_ILi96EEEEEELi96ENS_12float_e4m3_tEfNS_4arch4Sm90ELb0ELb0ELb1ELb0ELb0ELb0ELb0ELb1ELb1ELb1ELb1ELb0EEENS1_21CollectiveEpilogueFwdINS6_IJSA_SC_SB_EEES9_NS_10bfloat16_tESG_Li384ELb0ELb1ELb1ELb1EEENS1_19SingleTileSchedulerILb0ELb1ELb1ELi192EEEEEEEEEvNT_6ParamsE,@function
        .size           _ZN7cutlass13device_kernelIN5flash11enable_sm90INS1_16FlashAttnFwdSm90INS1_25CollectiveMainloopFwdSm90ILi2EN4cute5tupleIJNS5_1CILi1EEES8_S8_EEENS6_IJNS7_ILi192EEENS7_ILi128EEENS7_ILi96EEEEEELi96ENS_12float_e4m3_tEfNS_4arch4Sm90ELb0ELb0ELb1ELb0ELb0ELb0ELb0ELb1ELb1ELb1ELb1ELb0EEENS1_21CollectiveEpilogueFwdINS6_IJSA_SC_SB_EEES9_NS_10bfloat16_tESG_Li384ELb0ELb1ELb1ELb1EEENS1_19SingleTileSchedulerILb0ELb1ELb1ELi192EEEEEEEEEvNT_6ParamsE,(.L_x_72 - _ZN7cutlass13device_kernelIN5flash11enable_sm90INS1_16FlashAttnFwdSm90INS1_25CollectiveMainloopFwdSm90ILi2EN4cute5tupleIJNS5_1CILi1EEES8_S8_EEENS6_IJNS7_ILi192EEENS7_ILi128EEENS7_ILi96EEEEEELi96ENS_12float_e4m3_tEfNS_4arch4Sm90ELb0ELb0ELb1ELb0ELb0ELb0ELb0ELb1ELb1ELb1ELb1ELb0EEENS1_21CollectiveEpilogueFwdINS6_IJSA_SC_SB_EEES9_NS_10bfloat16_tESG_Li384ELb0ELb1ELb1ELb1EEENS1_19SingleTileSchedulerILb0ELb1ELb1ELi192EEEEEEEEEvNT_6ParamsE)
        .other          _ZN7cutlass13device_kernelIN5flash11enable_sm90INS1_16FlashAttnFwdSm90INS1_25CollectiveMainloopFwdSm90ILi2EN4cute5tupleIJNS5_1CILi1EEES8_S8_EEENS6_IJNS7_ILi192EEENS7_ILi128EEENS7_ILi96EEEEEELi96ENS_12float_e4m3_tEfNS_4arch4Sm90ELb0ELb0ELb1ELb0ELb0ELb0ELb0ELb1ELb1ELb1ELb1ELb0EEENS1_21CollectiveEpilogueFwdINS6_IJSA_SC_SB_EEES9_NS_10bfloat16_tESG_Li384ELb0ELb1ELb1ELb1EEENS1_19SingleTileSchedulerILb0ELb1ELb1ELi192EEEEEEEEEvNT_6ParamsE,@"STO_CUDA_ENTRY STV_DEFAULT"
_ZN7cutlass13device_kernelIN5flash11enable_sm90INS1_16FlashAttnFwdSm90INS1_25CollectiveMainloopFwdSm90ILi2EN4cute5tupleIJNS5_1CILi1EEES8_S8_EEENS6_IJNS7_ILi192EEENS7_ILi128EEENS7_ILi96EEEEEELi96ENS_12float_e4m3_tEfNS_4arch4Sm90ELb0ELb0ELb1ELb0ELb0ELb0ELb0ELb1ELb1ELb1ELb1ELb0EEENS1_21CollectiveEpilogueFwdINS6_IJSA_SC_SB_EEES9_NS_10bfloat16_tESG_Li384ELb0ELb1ELb1ELb1EEENS1_19SingleTileSchedulerILb0ELb1ELb1ELi192EEEEEEEEEvNT_6ParamsE:
[----:B------:R-:W-:Y:S01]  /*0000*/  LDC R1, c[0x0][0x37c] ;  /* 0x0000df00ff017b82 */ /* 0x000fe20000000800 */
[----:B------:R-:W-:Y:S05]  /*0010*/  EXIT ;  /* 0x000000000000794d */ /* 0x000fea0003800000 */
.L_x_27:
        /* <DEDUP_REMOVED lines=14> */
.L_x_72:


//--------------------- .text._ZN7cutlass13device_kernelIN5flash11enable_sm90INS1_16FlashAttnFwdSm90INS1_25CollectiveMainloopFwdSm90ILi2EN4cute5tupleIJNS5_1CILi1EEES8_S8_EEENS6_IJNS7_ILi192EEENS7_ILi128EEENS7_ILi96EEEEEELi96ENS_12float_e4m3_tEfNS_4arch4Sm90ELb0ELb0ELb1ELb1ELb0ELb0ELb0ELb1ELb1ELb1ELb1ELb0EEENS1_21CollectiveEpilogueFwdINS6_IJSA_SC_SB_EEES9_NS_10bfloat16_tESG_Li384ELb1ELb1ELb1ELb1EEENS1_36VarlenDynamicPersistentTileSchedulerILi192ELi128ELi384ELi128ELb1ELb1ELb1ELb0ELb1ELb1EEEEEEEEEvNT_6ParamsE --------------------------
	.section	.text._ZN7cutlass13device_kernelIN5flash11enable_sm90INS1_16FlashAttnFwdSm90INS1_25CollectiveMainloopFwdSm90ILi2EN4cute5tupleIJNS5_1CILi1EEES8_S8_EEENS6_IJNS7_ILi192EEENS7_ILi128EEENS7_ILi96EEEEEELi96ENS_12float_e4m3_tEfNS_4arch4Sm90ELb0ELb0ELb1ELb1ELb0ELb0ELb0ELb1ELb1ELb1ELb1ELb0EEENS1_21CollectiveEpilogueFwdINS6_IJSA_SC_SB_EEES9_NS_10bfloat16_tESG_Li384ELb1ELb1ELb1ELb1EEENS1_36VarlenDynamicPersistentTileSchedulerILi192ELi128ELi384ELi128ELb1ELb1ELb1ELb0ELb1ELb1EEEEEEEEEvNT_6ParamsE,"ax",@progbits
	.align	128
.text._ZN7cutlass13device_kernelIN5flash11enable_sm90INS1_16FlashAttnFwdSm90INS1_25CollectiveMainloopFwdSm90ILi2EN4cute5tupleIJNS5_1CILi1EEES8_S8_EEENS6_IJNS7_ILi192EEENS7_ILi128EEENS7_ILi96EEEEEELi96ENS_12float_e4m3_tEfNS_4arch4Sm90ELb0ELb0ELb1ELb1ELb0ELb0ELb0ELb1ELb1ELb1ELb1ELb0EEENS1_21CollectiveEpilogueFwdINS6_IJSA_SC_SB_EEES9_NS_10bfloat16_tESG_Li384ELb1ELb1ELb1ELb1EEENS1_36VarlenDynamicPersistentTileSchedulerILi192ELi128ELi384ELi128ELb1ELb1ELb1ELb0ELb1ELb1EEEEEEEEEvNT_6ParamsE:
        .type           _ZN7cutlass13device_kernelIN5flash11enable_sm90INS1_16FlashAttnFwdSm90INS1_25CollectiveMainloopFwdSm90ILi2EN4cute5tupleIJNS5_1CILi1EEES8_S8_EEENS6_IJNS7_ILi192EEENS7_ILi128EEENS7_ILi96EEEEEELi96ENS_12float_e4m3_tEfNS_4arch4Sm90ELb0ELb0ELb1ELb1ELb0ELb0ELb0ELb1ELb1ELb1ELb1ELb0EEENS1_21CollectiveEpilogueFwdINS6_IJSA_SC_SB_EEES9_NS_10bfloat16_tESG_Li384ELb1ELb1ELb1ELb1EEENS1_36VarlenDynamicPersistentTileSchedulerILi192ELi128ELi384ELi128ELb1ELb1ELb1ELb0ELb1ELb1EEEEEEEEEvNT_6ParamsE,@function
        .size           _ZN7cutlass13device_kernelIN5flash11enable_sm90INS1_16FlashAttnFwdSm90INS1_25CollectiveMainloopFwdSm90ILi2EN4cute5tupleIJNS5_1CILi1EEES8_S8_EEENS6_IJNS7_ILi192EEENS7_ILi128EEENS7_ILi96EEEEEELi96ENS_12float_e4m3_tEfNS_4arch4Sm90ELb0ELb0ELb1ELb1ELb0ELb0ELb0ELb1ELb1ELb1ELb1ELb0EEENS1_21CollectiveEpilogueFwdINS6_IJSA_SC_SB_EEES9_NS_10bfloat16_tESG_Li384ELb1ELb1ELb1ELb1EEENS1_36VarlenDynamicPersistentTileSchedulerILi192ELi128ELi384ELi128ELb1ELb1ELb1ELb0ELb1ELb1EEEEEEEEEvNT_6ParamsE,(.L_x_73 - _ZN7cutlass13device_kernelIN5flash11enable_sm90INS1_16FlashAttnFwdSm90INS1_25CollectiveMainloopFwdSm90ILi2EN4cute5tupleIJNS5_1CILi1EEES8_S8_EEENS6_IJNS7_ILi192EEENS7_ILi128EEENS7_ILi96EEEEEELi96ENS_12float_e4m3_tEfNS_4arch4Sm90ELb0ELb0ELb1ELb1ELb0ELb0ELb0ELb1ELb1ELb1ELb1ELb0EEENS1_21CollectiveEpilogueFwdINS6_IJSA_SC_SB_EEES9_NS_10bfloat16_tESG_Li384ELb1ELb1ELb1ELb1EEENS1_36VarlenDynamicPersistentTileSchedulerILi192ELi128ELi384ELi128ELb1ELb1ELb1ELb0ELb1ELb1EEEEEEEEEvNT_6ParamsE)
        .other          _ZN7cutlass13device_kernelIN5flash11enable_sm90INS1_16FlashAttnFwdSm90INS1_25CollectiveMainloopFwdSm90ILi2EN4cute5tupleIJNS5_1CILi1EEES8_S8_EEENS6_IJNS7_ILi192EEENS7_ILi128EEENS7_ILi96EEEEEELi96ENS_12float_e4m3_tEfNS_4arch4Sm90ELb0ELb0ELb1ELb1ELb0ELb0ELb0ELb1ELb1ELb1ELb1ELb0EEENS1_21CollectiveEpilogueFwdINS6_IJSA_SC_SB_EEES9_NS_10bfloat16_tESG_Li384ELb1ELb1ELb1ELb1EEENS1_36VarlenDynamicPersistentTileSchedulerILi192ELi128ELi384ELi128ELb1ELb1ELb1ELb0ELb1ELb1EEEEEEEEEvNT_6ParamsE,@"STO_CUDA_ENTRY STV_DEFAULT"
_ZN7cutlass13device_kernelIN5flash11enable_sm90INS1_16FlashAttnFwdSm90INS1_25CollectiveMainloopFwdSm90ILi2EN4cute5tupleIJNS5_1CILi1EEES8_S8_EEENS6_IJNS7_ILi192EEENS7_ILi128EEENS7_ILi96EEEEEELi96ENS_12float_e4m3_tEfNS_4arch4Sm90ELb0ELb0ELb1ELb1ELb0ELb0ELb0ELb1ELb1ELb1ELb1ELb0EEENS1_21CollectiveEpilogueFwdINS6_IJSA_SC_SB_EEES9_NS_10bfloat16_tESG_Li384ELb1ELb1ELb1ELb1EEENS1_36VarlenDynamicPersistentTileSchedulerILi192ELi128ELi384ELi128ELb1ELb1ELb1ELb0ELb1ELb1EEEEEEEEEvNT_6ParamsE:
[----:B------:R-:W-:Y:S01]  /*0000*/  LDC R1, c[0x0][0x37c] ;  /* 0x0000df00ff017b82 */ /* 0x000fe20000000800 */
[----:B------:R-:W-:Y:S05]  /*0010*/  EXIT ;  /* 0x000000000000794d */ /* 0x000fea0003800000 */
.L_x_28:
        /* <DEDUP_REMOVED lines=14> */
.L_x_73:


//--------------------- .text._ZN7cutlass13device_kernelIN5flash11enable_sm90INS1_16FlashAttnFwdSm90INS1_25CollectiveMainloopFwdSm90ILi2EN4cute5tupleIJNS5_1CILi1EEES8_S8_EEENS6_IJNS7_ILi192EEENS7_ILi128EEENS7_ILi96EEEEEELi96ENS_12float_e4m3_tEfNS_4arch4Sm90ELb0ELb0ELb1ELb1ELb0ELb1ELb0ELb1ELb1ELb1ELb1ELb0EEENS1_21CollectiveEpilogueFwdINS6_IJSA_SC_SB_EEES9_NS_10bfloat16_tESG_Li384ELb1ELb1ELb1ELb1EEENS1_36VarlenDynamicPersistentTileSchedulerILi192ELi128ELi384ELi128ELb1ELb1ELb1ELb0ELb1ELb1EEEEEEEEEvNT_6ParamsE --------------------------
	.section	.text._ZN7cutlass13device_kernelIN5flash11enable_sm90INS1_16FlashAttnFwdSm90INS1_25CollectiveMainloopFwdSm90ILi2EN4cute5tupleIJNS5_1CILi1EEES8_S8_EEENS6_IJNS7_ILi192EEENS7_ILi128EEENS7_ILi96EEEEEELi96ENS_12float_e4m3_tEfNS_4arch4Sm90ELb0ELb0ELb1ELb1ELb0ELb1ELb0ELb1ELb1ELb1ELb1ELb0EEENS1_21CollectiveEpilogueFwdINS6_IJSA_SC_SB_EEES9_NS_10bfloat16_tESG_Li384ELb1ELb1ELb1ELb1EEENS1_36VarlenDynamicPersistentTileSchedulerILi192ELi128ELi384ELi128ELb1ELb1ELb1ELb0ELb1ELb1EEEEEEEEEvNT_6ParamsE,"ax",@progbits
	.align	128
.text._ZN7cutlass13device_kernelIN5flash11enable_sm90INS1_16FlashAttnFwdSm90INS1_25CollectiveMainloopFwdSm90ILi2EN4cute5tupleIJNS5_1CILi1EEES8_S8_EEENS6_IJNS7_ILi192EEENS7_ILi128EEENS7_ILi96EEEEEELi96ENS_12float_e4m3_tEfNS_4arch4Sm90ELb0ELb0ELb1ELb1ELb0ELb1ELb0ELb1ELb1ELb1ELb1ELb0EEENS1_21CollectiveEpilogueFwdINS6_IJSA_SC_SB_EEES9_NS_10bfloat16_tESG_Li384ELb1ELb1ELb1ELb1EEENS1_36VarlenDynamicPersistentTileSchedulerILi192ELi128ELi384ELi128ELb1ELb1ELb1ELb0ELb1ELb1EEEEEEEEEvNT_6ParamsE:
        .type           _ZN7cutlass13device_kernelIN5flash11enable_sm90INS1_16FlashAttnFwdSm90INS1_25CollectiveMainloopFwdSm90ILi2EN4cute5tupleIJNS5_1CILi1EEES8_S8_EEENS6_IJNS7_ILi192EEENS7_ILi128EEENS7_ILi96EEEEEELi96ENS_12float_e4m3_tEfNS_4arch4Sm90ELb0ELb0ELb1ELb1ELb0ELb1ELb0ELb1ELb1ELb1ELb1ELb0EEENS1_21CollectiveEpilogueFwdINS6_IJSA_SC_SB_EEES9_NS_10bfloat16_tESG_Li384ELb1ELb1ELb1ELb1EEENS1_36VarlenDynamicPersistentTileSchedulerILi192ELi128ELi384ELi128ELb1ELb1ELb1ELb0ELb1ELb1EEEEEEEEEvNT_6ParamsE,@function
        .size           _ZN7cutlass13device_kernelIN5flash11enable_sm90INS1_16FlashAttnFwdSm90INS1_25CollectiveMainloopFwdSm90ILi2EN4cute5tupleIJNS5_1CILi1EEES8_S8_EEENS6_IJNS7_ILi192EEENS7_ILi128EEENS7_ILi96EEEEEELi96ENS_12float_e4m3_tEfNS_4arch4Sm90ELb0ELb0ELb1ELb1ELb0ELb1ELb0ELb1ELb1ELb1ELb1ELb0EEENS1_21CollectiveEpilogueFwdINS6_IJSA_SC_SB_EEES9_NS_10bfloat16_tESG_Li384ELb1ELb1ELb1ELb1EEENS1_36VarlenDynamicPersistentTileSchedulerILi192ELi128ELi384ELi128ELb1ELb1ELb1ELb0ELb1ELb1EEEEEEEEEvNT_6ParamsE,(.L_x_74 - _ZN7cutlass13device_kernelIN5flash11enable_sm90INS1_16FlashAttnFwdSm90INS1_25CollectiveMainloopFwdSm90ILi2EN4cute5tupleIJNS5_1CILi1EEES8_S8_EEENS6_IJNS7_ILi192EEENS7_ILi128EEENS7_ILi96EEEEEELi96ENS_12float_e4m3_tEfNS_4arch4Sm90ELb0ELb0ELb1ELb1ELb0ELb1ELb0ELb1ELb1ELb1ELb1ELb0EEENS1_21CollectiveEpilogueFwdINS6_IJSA_SC_SB_EEES9_NS_10bfloat16_tESG_Li384ELb1ELb1ELb1ELb1EEENS1_36VarlenDynamicPersistentTileSchedulerILi192ELi128ELi384ELi128ELb1ELb1ELb1ELb0ELb1ELb1EEEEEEEEEvNT_6ParamsE)
        .other          _ZN7cutlass13device_kernelIN5flash11enable_sm90INS1_16FlashAttnFwdSm90INS1_25CollectiveMainloopFwdSm90ILi2EN4cute5tupleIJNS5_1CILi1EEES8_S8_EEENS6_IJNS7_ILi192EEENS7_ILi128EEENS7_ILi96EEEEEELi96ENS_12float_e4m3_tEfNS_4arch4Sm90ELb0ELb0ELb1ELb1ELb0ELb1ELb0ELb1ELb1ELb1ELb1ELb0EEENS1_21CollectiveEpilogueFwdINS6_IJSA_SC_SB_EEES9_NS_10bfloat16_tESG_Li384ELb1ELb1ELb1ELb1EEENS1_36VarlenDynamicPersistentTileSchedulerILi192ELi128ELi384ELi128ELb1ELb1ELb1ELb0ELb1ELb1EEEEEEEEEvNT_6ParamsE,@"STO_CUDA_ENTRY STV_DEFAULT"
_ZN7cutlass13device_kernelIN5flash11enable_sm90INS1_16FlashAttnFwdSm90INS1_25CollectiveMainloopFwdSm90ILi2EN4cute5tupleIJNS5_1CILi1EEES8_S8_EEENS6_IJNS7_ILi192EEENS7_ILi128EEENS7_ILi96EEEEEELi96ENS_12float_e4m3_tEfNS_4arch4Sm90ELb0ELb0ELb1ELb1ELb0ELb1ELb0ELb1ELb1ELb1ELb1ELb0EEENS1_21CollectiveEpilogueFwdINS6_IJSA_SC_SB_EEES9_NS_10bfloat16_tESG_Li384ELb1ELb1ELb1ELb1EEENS1_36VarlenDynamicPersistentTileSchedulerILi192ELi128ELi384ELi128ELb1ELb1ELb1ELb0ELb1ELb1EEEEEEEEEvNT_6ParamsE:
[----:B------:R-:W-:Y:S01]  /*0000*/  LDC R1, c[0x0][0x37c] ;  /* 0x0000df00ff017b82 */ /* 0x000fe20000000800 */
[----:B------:R-:W-:Y:S05]  /*0010*/  EXIT ;  /* 0x000000000000794d */ /* 0x000fea0003800000 */
.L_x_29:
        /* <DEDUP_REMOVED lines=14> */
.L_x_74:


//--------------------- .text._ZN7cutlass13device_kernelIN5flash11enable_sm90INS1_16FlashAttnFwdSm90INS1_25CollectiveMainloopFwdSm90ILi2EN4cute5tupleIJNS5_1CILi1EEES8_S8_EEENS6_IJNS7_ILi192EEENS7_ILi128EEENS7_ILi96EEEEEELi96ENS_12float_e4m3_tEfNS_4arch4Sm90ELb0ELb1ELb1ELb0ELb0ELb0ELb0ELb1ELb1ELb1ELb1ELb0EEENS1_21CollectiveEpilogueFwdINS6_IJSA_SC_SB_EEES9_NS_10bfloat16_tESG_Li384ELb0ELb1ELb1ELb1EEENS1_19SingleTileSchedulerILb0ELb1ELb1ELi192EEEEEEEEEvNT_6ParamsE --------------------------
	.section	.text._ZN7cutlass13device_kernelIN5flash11enable_sm90INS1_16FlashAttnFwdSm90INS1_25CollectiveMainloopFwdSm90ILi2EN4cute5tupleIJNS5_1CILi1EEES8_S8_EEENS6_IJNS7_ILi192EEENS7_ILi128EEENS7_ILi96EEEEEELi96ENS_12float_e4m3_tEfNS_4arch4Sm90ELb0ELb1ELb1ELb0ELb0ELb0ELb0ELb1ELb1ELb1ELb1ELb0EEENS1_21CollectiveEpilogueFwdINS6_IJSA_SC_SB_EEES9_NS_10bfloat16_tESG_Li384ELb0ELb1ELb1ELb1EEENS1_19SingleTileSchedulerILb0ELb1ELb1ELi192EEEEEEEEEvNT_6ParamsE,"ax",@progbits
	.align	128
.text._ZN7cutlass13device_kernelIN5flash11enable_sm90INS1_16FlashAttnFwdSm90INS1_25CollectiveMainloopFwdSm90ILi2EN4cute5tupleIJNS5_1CILi1EEES8_S8_EEENS6_IJNS7_ILi192EEENS7_ILi128EEENS7_ILi96EEEEEELi96ENS_12float_e4m3_tEfNS_4arch4Sm90ELb0ELb1ELb1ELb0ELb0ELb0ELb0ELb1ELb1ELb1ELb1ELb0EEENS1_21CollectiveEpilogueFwdINS6_IJSA_SC_SB_EEES9_NS_10bfloat16_tESG_Li384ELb0ELb1ELb1ELb1EEENS1_19SingleTileSchedulerILb0ELb1ELb1ELi192EEEEEEEEEvNT_6ParamsE:
        .type           _ZN7cutlass13device_kernelIN5flash11enable_sm90INS1_16FlashAttnFwdSm90INS1_25CollectiveMainloopFwdSm90ILi2EN4cute5tupleIJNS5_1CILi1EEES8_S8_EEENS6_IJNS7_ILi192EEENS7_ILi128EEENS7_ILi96EEEEEELi96ENS_12float_e4m3_tEfNS_4arch4Sm90ELb0ELb1ELb1ELb0ELb0ELb0ELb0ELb1ELb1ELb1ELb1ELb0EEENS1_21CollectiveEpilogueFwdINS6_IJSA_SC_SB_EEES9_NS_10bfloat16_tESG_Li384ELb0ELb1ELb1ELb1EEENS1_19SingleTileSchedulerILb0ELb1ELb1ELi192EEEEEEEEEvNT_6ParamsE,@function
        .size           _ZN7cutlass13device_kernelIN5flash11enable_sm90INS1_16FlashAttnFwdSm90INS1_25CollectiveMainloopFwdSm90ILi2EN4cute5tupleIJNS5_1CILi1EEES8_S8_EEENS6_IJNS7_ILi192EEENS7_ILi128EEENS7_ILi96EEEEEELi96ENS_12float_e4m3_tEfNS_4arch4Sm90ELb0ELb1ELb1ELb0ELb0ELb0ELb0ELb1ELb1ELb1ELb1ELb0EEENS1_21CollectiveEpilogueFwdINS6_IJSA_SC_SB_EEES9_NS_10bfloat16_tESG_Li384ELb0ELb1ELb1ELb1EEENS1_19SingleTileSchedulerILb0ELb1ELb1ELi192EEEEEEEEEvNT_6ParamsE,(.L_x_75 - _ZN7cutlass13device_kernelIN5flash11enable_sm90INS1_16FlashAttnFwdSm90INS1_25CollectiveMainloopFwdSm90ILi2EN4cute5tupleIJNS5_1CILi1EEES8_S8_EEENS6_IJNS7_ILi192EEENS7_ILi128EEENS7_ILi96EEEEEELi96ENS_12float_e4m3_tEfNS_4arch4Sm90ELb0ELb1ELb1ELb0ELb0ELb0ELb0ELb1ELb1ELb1ELb1ELb0EEENS1_21CollectiveEpilogueFwdINS6_IJSA_SC_SB_EEES9_NS_10bfloat16_tESG_Li384ELb0ELb1ELb1ELb1EEENS1_19SingleTileSchedulerILb0ELb1ELb1ELi192EEEEEEEEEvNT_6ParamsE)
        .other          _ZN7cutlass13device_kernelIN5flash11enable_sm90INS1_16FlashAttnFwdSm90INS1_25CollectiveMainloopFwdSm90ILi2EN4cute5tupleIJNS5_1CILi1EEES8_S8_EEENS6_IJNS7_ILi192EEENS7_ILi128EEENS7_ILi96EEEEEELi96ENS_12float_e4m3_tEfNS_4arch4Sm90ELb0ELb1ELb1ELb0ELb0ELb0ELb0ELb1ELb1ELb1ELb1ELb0EEENS1_21CollectiveEpilogueFwdINS6_IJSA_SC_SB_EEES9_NS_10bfloat16_tESG_Li384ELb0ELb1ELb1ELb1EEENS1_19SingleTileSchedulerILb0ELb1ELb1ELi192EEEEEEEEEvNT_6ParamsE,@"STO_CUDA_ENTRY STV_DEFAULT"
_ZN7cutlass13device_kernelIN5flash11enable_sm90INS1_16FlashAttnFwdSm90INS1_25CollectiveMainloopFwdSm90ILi2EN4cute5tupleIJNS5_1CILi1EEES8_S8_EEENS6_IJNS7_ILi192EEENS7_ILi128EEENS7_ILi96EEEEEELi96ENS_12float_e4m3_tEfNS_4arch4Sm90ELb0ELb1ELb1ELb0ELb0ELb0ELb0ELb1ELb1ELb1ELb1ELb0EEENS1_21CollectiveEpilogueFwdINS6_IJSA_SC_SB_EEES9_NS_10bfloat16_tESG_Li384ELb0ELb1ELb1ELb1EEENS1_19SingleTileSchedulerILb0ELb1ELb1ELi192EEEEEEEEEvNT_6ParamsE:
[----:B------:R-:W-:Y:S01]  /*0000*/  LDC R1, c[0x0][0x37c] ;  /* 0x0000df00ff017b82 */ /* 0x000fe20000000800 */
[----:B------:R-:W-:Y:S05]  /*0010*/  EXIT ;  /* 0x000000000000794d */ /* 0x000fea0003800000 */
.L_x_30:
        /* <DEDUP_REMOVED lines=14> */
.L_x_75:


//--------------------- .text._ZN7cutlass13device_kernelIN5flash11enable_sm90INS1_16FlashAttnFwdSm90INS1_25CollectiveMainloopFwdSm90ILi2EN4cute5tupleIJNS5_1CILi1EEES8_S8_EEENS6_IJNS7_ILi192EEENS7_ILi128EEENS7_ILi96EEEEEELi96ENS_12float_e4m3_tEfNS_4arch4Sm90ELb0ELb1ELb1ELb1ELb0ELb0ELb0ELb1ELb1ELb1ELb1ELb0EEENS1_21CollectiveEpilogueFwdINS6_IJSA_SC_SB_EEES9_NS_10bfloat16_tESG_Li384ELb1ELb1ELb1ELb1EEENS1_36VarlenDynamicPersistentTileSchedulerILi192ELi128ELi384ELi128ELb1ELb1ELb1ELb1ELb0ELb1EEEEEEEEEvNT_6ParamsE --------------------------
	.section	.text._ZN7cutlass13device_kernelIN5flash11enable_sm90INS1_16FlashAttnFwdSm90INS1_25CollectiveMainloopFwdSm90ILi2EN4cute5tupleIJNS5_1CILi1EEES8_S8_EEENS6_IJNS7_ILi192EEENS7_ILi128EEENS7_ILi96EEEEEELi96ENS_12float_e4m3_tEfNS_4arch4Sm90ELb0ELb1ELb1ELb1ELb0ELb0ELb0ELb1ELb1ELb1ELb1ELb0EEENS1_21CollectiveEpilogueFwdINS6_IJSA_SC_SB_EEES9_NS_10bfloat16_tESG_Li384ELb1ELb1ELb1ELb1EEENS1_36VarlenDynamicPersistentTileSchedulerILi192ELi128ELi384ELi128ELb1ELb1ELb1ELb1ELb0ELb1EEEEEEEEEvNT_6ParamsE,"ax",@progbits
	.align	128
.text._ZN7cutlass13device_kernelIN5flash11enable_sm90INS1_16FlashAttnFwdSm90INS1_25CollectiveMainloopFwdSm90ILi2EN4cute5tupleIJNS5_1CILi1EEES8_S8_EEENS6_IJNS7_ILi192EEENS7_ILi128EEENS7_ILi96EEEEEELi96ENS_12float_e4m3_tEfNS_4arch4Sm90ELb0ELb1ELb1ELb1ELb0ELb0ELb0ELb1ELb1ELb1ELb1ELb0EEENS1_21CollectiveEpilogueFwdINS6_IJSA_SC_SB_EEES9_NS_10bfloat16_tESG_Li384ELb1ELb1ELb1ELb1EEENS1_36VarlenDynamicPersistentTileSchedulerILi192ELi128ELi384ELi128ELb1ELb1ELb1ELb1ELb0ELb1EEEEEEEEEvNT_6ParamsE:
        .type           _ZN7cutlass13device_kernelIN5flash11enable_sm90INS1_16FlashAttnFwdSm90INS1_25CollectiveMainloopFwdSm90ILi2EN4cute5tupleIJNS5_1CILi1EEES8_S8_EEENS6_IJNS7_ILi192EEENS7_ILi128EEENS7_ILi96EEEEEELi96ENS_12float_e4m3_tEfNS_4arch4Sm90ELb0ELb1ELb1ELb1ELb0ELb0ELb0ELb1ELb1ELb1ELb1ELb0EEENS1_21CollectiveEpilogueFwdINS6_IJSA_SC_SB_EEES9_NS_10bfloat16_tESG_Li384ELb1ELb1ELb1ELb1EEENS1_36VarlenDynamicPersistentTileSchedulerILi192ELi128ELi384ELi128ELb1ELb1ELb1ELb1ELb0ELb1EEEEEEEEEvNT_6ParamsE,@function
        .size           _ZN7cutlass13device_kernelIN5flash11enable_sm90INS1_16FlashAttnFwdSm90INS1_25CollectiveMainloopFwdSm90ILi2EN4cute5tupleIJNS5_1CILi1EEES8_S8_EEENS6_IJNS7_ILi192EEENS7_ILi128EEENS7_ILi96EEEEEELi96ENS_12float_e4m3_tEfNS_4arch4Sm90ELb0ELb1ELb1ELb1ELb0ELb0ELb0ELb1ELb1ELb1ELb1ELb0EEENS1_21CollectiveEpilogueFwdINS6_IJSA_SC_SB_EEES9_NS_10bfloat16_tESG_Li384ELb1ELb1ELb1ELb1EEENS1_36VarlenDynamicPersistentTileSchedulerILi192ELi128ELi384ELi128ELb1ELb1ELb1ELb1ELb0ELb1EEEEEEEEEvNT_6ParamsE,(.L_x_76 - _ZN7cutlass13device_kernelIN5flash11enable_sm90INS1_16FlashAttnFwdSm90INS1_25CollectiveMainloopFwdSm90ILi2EN4cute5tupleIJNS5_1CILi1EEES8_S8_EEENS6_IJNS7_ILi192EEENS7_ILi128EEENS7_ILi96EEEEEELi96ENS_12float_e4m3_tEfNS_4arch4Sm90ELb0ELb1ELb1ELb1ELb0ELb0ELb0ELb1ELb1ELb1ELb1ELb0EEENS1_21CollectiveEpilogueFwdINS6_IJSA_SC_SB_EEES9_NS_10bfloat16_tESG_Li384ELb1ELb1ELb1ELb1EEENS1_36VarlenDynamicPersistentTileSchedulerILi192ELi128ELi384ELi128ELb1ELb1ELb1ELb1ELb0ELb1EEEEEEEEEvNT_6ParamsE)
        .other          _ZN7cutlass13device_kernelIN5flash11enable_sm90INS1_16FlashAttnFwdSm90INS1_25CollectiveMainloopFwdSm90ILi2EN4cute5tupleIJNS5_1CILi1EEES8_S8_EEENS6_IJNS7_ILi192EEENS7_ILi128EEENS7_ILi96EEEEEELi96ENS_12float_e4m3_tEfNS_4arch4Sm90ELb0ELb1ELb1ELb1ELb0ELb0ELb0ELb1ELb1ELb1ELb1ELb0EEENS1_21CollectiveEpilogueFwdINS6_IJSA_SC_SB_EEES9_NS_10bfloat16_tESG_Li384ELb1ELb1ELb1ELb1EEENS1_36VarlenDynamicPersistentTileSchedulerILi192ELi128ELi384ELi128ELb1ELb1ELb1ELb1ELb0ELb1EEEEEEEEEvNT_6ParamsE,@"STO_CUDA_ENTRY STV_DEFAULT"
_ZN7cutlass13device_kernelIN5flash11enable_sm90INS1_16FlashAttnFwdSm90INS1_25CollectiveMainloopFwdSm90ILi2EN4cute5tupleIJNS5_1CILi1EEES8_S8_EEENS6_IJNS7_ILi192EEENS7_ILi128EEENS7_ILi96EEEEEELi96ENS_12float_e4m3_tEfNS_4arch4Sm90ELb0ELb1ELb1ELb1ELb0ELb0ELb0ELb1ELb1ELb1ELb1ELb0EEENS1_21CollectiveEpilogueFwdINS6_IJSA_SC_SB_EEES9_NS_10bfloat16_tESG_Li384ELb1ELb1ELb1ELb1EEENS1_36VarlenDynamicPersistentTileSchedulerILi192ELi128ELi384ELi128ELb1ELb1ELb1ELb1ELb0ELb1EEEEEEEEEvNT_6ParamsE:
[----:B------:R-:W-:Y:S01]  /*0000*/  LDC R1, c[0x0][0x37c] ;  /* 0x0000df00ff017b82 */ /* 0x000fe20000000800 */
[----:B------:R-:W-:Y:S05]  /*0010*/  EXIT ;  /* 0x000000000000794d */ /* 0x000fea0003800000 */
.L_x_31:
        /* <DEDUP_REMOVED lines=14> */
.L_x_76:


//--------------------- .text._ZN7cutlass13device_kernelIN5flash11enable_sm90INS1_16FlashAttnFwdSm90INS1_25CollectiveMainloopFwdSm90ILi2EN4cute5tupleIJNS5_1CILi1EEES8_S8_EEENS6_IJNS7_ILi192EEENS7_ILi128EEENS7_ILi96EEEEEELi96ENS_12float_e4m3_tEfNS_4arch4Sm90ELb0ELb1ELb1ELb1ELb0ELb1ELb0ELb1ELb1ELb1ELb1ELb0EEENS1_21CollectiveEpilogueFwdINS6_IJSA_SC_SB_EEES9_NS_10bfloat16_tESG_Li384ELb1ELb1ELb1ELb1EEENS1_36VarlenDynamicPersistentTileSchedulerILi192ELi128ELi384ELi128ELb1ELb1ELb1ELb1ELb0ELb1EEEEEEEEEvNT_6ParamsE --------------------------
	.section	.text._ZN7cutlass13device_kernelIN5flash11enable_sm90INS1_16FlashAttnFwdSm90INS1_25CollectiveMainloopFwdSm90ILi2EN4cute5tupleIJNS5_1CILi1EEES8_S8_EEENS6_IJNS7_ILi192EEENS7_ILi128EEENS7_ILi96EEEEEELi96ENS_12float_e4m3_tEfNS_4arch4Sm90ELb0ELb1ELb1ELb1ELb0ELb1ELb0ELb1ELb1ELb1ELb1ELb0EEENS1_21CollectiveEpilogueFwdINS6_IJSA_SC_SB_EEES9_NS_10bfloat16_tESG_Li384ELb1ELb1ELb1ELb1EEENS1_36VarlenDynamicPersistentTileSchedulerILi192ELi128ELi384ELi128ELb1ELb1ELb1ELb1ELb0ELb1EEEEEEEEEvNT_6ParamsE,"ax",@progbits
	.align	128
.text._ZN7cutlass13device_kernelIN5flash11enable_sm90INS1_16FlashAttnFwdSm90INS1_25CollectiveMainloopFwdSm90ILi2EN4cute5tupleIJNS5_1CILi1EEES8_S8_EEENS6_IJNS7_ILi192EEENS7_ILi128EEENS7_ILi96EEEEEELi96ENS_12float_e4m3_tEfNS_4arch4Sm90ELb0ELb1ELb1ELb1ELb0ELb1ELb0ELb1ELb1ELb1ELb1ELb0EEENS1_21CollectiveEpilogueFwdINS6_IJSA_SC_SB_EEES9_NS_10bfloat16_tESG_Li384ELb1ELb1ELb1ELb1EEENS1_36VarlenDynamicPersistentTileSchedulerILi192ELi128ELi384ELi128ELb1ELb1ELb1ELb1ELb0ELb1EEEEEEEEEvNT_6ParamsE:
        .type           _ZN7cutlass13device_kernelIN5flash11enable_sm90INS1_16FlashAttnFwdSm90INS1_25CollectiveMainloopFwdSm90ILi2EN4cute5tupleIJNS5_1CILi1EEES8_S8_EEENS6_IJNS7_ILi192EEENS7_ILi128EEENS7_ILi96EEEEEELi96ENS_12float_e4m3_tEfNS_4arch4Sm90ELb0ELb1ELb1ELb1ELb0ELb1ELb0ELb1ELb1ELb1ELb1ELb0EEENS1_21CollectiveEpilogueFwdINS6_IJSA_SC_SB_EEES9_NS_10bfloat16_tESG_Li384ELb1ELb1ELb1ELb1EEENS1_36VarlenDynamicPersistentTileSchedulerILi192ELi128ELi384ELi128ELb1ELb1ELb1ELb1ELb0ELb1EEEEEEEEEvNT_6ParamsE,@function
        .size           _ZN7cutlass13device_kernelIN5flash11enable_sm90INS1_16FlashAttnFwdSm90INS1_25CollectiveMainloopFwdSm90ILi2EN4cute5tupleIJNS5_1CILi1EEES8_S8_EEENS6_IJNS7_ILi192EEENS7_ILi128EEENS7_ILi96EEEEEELi96ENS_12float_e4m3_tEfNS_4arch4Sm90ELb0ELb1ELb1ELb1ELb0ELb1ELb0ELb1ELb1ELb1ELb1ELb0EEENS1_21CollectiveEpilogueFwdINS6_IJSA_SC_SB_EEES9_NS_10bfloat16_tESG_Li384ELb1ELb1ELb1ELb1EEENS1_36VarlenDynamicPersistentTileSchedulerILi192ELi128ELi384ELi128ELb1ELb1ELb1ELb1ELb0ELb1EEEEEEEEEvNT_6ParamsE,(.L_x_77 - _ZN7cutlass13device_kernelIN5flash11enable_sm90INS1_16FlashAttnFwdSm90INS1_25CollectiveMainloopFwdSm90ILi2EN4cute5tupleIJNS5_1CILi1EEES8_S8_EEENS6_IJNS7_ILi192EEENS7_ILi128EEENS7_ILi96EEEEEELi96ENS_12float_e4m3_tEfNS_4arch4Sm90ELb0ELb1ELb1ELb1ELb0ELb1ELb0ELb1ELb1ELb1ELb1ELb0EEENS1_21CollectiveEpilogueFwdINS6_IJSA_SC_SB_EEES9_NS_10bfloat16_tESG_Li384ELb1ELb1ELb1ELb1EEENS1_36VarlenDynamicPersistentTileSchedulerILi192ELi128ELi384ELi128ELb1ELb1ELb1ELb1ELb0ELb1EEEEEEEEEvNT_6ParamsE)
        .other          _ZN7cutlass13device_kernelIN5flash11enable_sm90INS1_16FlashAttnFwdSm90INS1_25CollectiveMainloopFwdSm90ILi2EN4cute5tupleIJNS5_1CILi1EEES8_S8_EEENS6_IJNS7_ILi192EEENS7_ILi128EEENS7_ILi96EEEEEELi96ENS_12float_e4m3_tEfNS_4arch4Sm90ELb0ELb1ELb1ELb1ELb0ELb1ELb0ELb1ELb1ELb1ELb1ELb0EEENS1_21CollectiveEpilogueFwdINS6_IJSA_SC_SB_EEES9_NS_10bfloat16_tESG_Li384ELb1ELb1ELb1ELb1EEENS1_36VarlenDynamicPersistentTileSchedulerILi192ELi128ELi384ELi128ELb1ELb1ELb1ELb1ELb0ELb1EEEEEEEEEvNT_6ParamsE,@"STO_CUDA_ENTRY STV_DEFAULT"
_ZN7cutlass13device_kernelIN5flash11enable_sm90INS1_16FlashAttnFwdSm90INS1_25CollectiveMainloopFwdSm90ILi2EN4cute5tupleIJNS5_1CILi1EEES8_S8_EEENS6_IJNS7_ILi192EEENS7_ILi128EEENS7_ILi96EEEEEELi96ENS_12float_e4m3_tEfNS_4arch4Sm90ELb0ELb1ELb1ELb1ELb0ELb1ELb0ELb1ELb1ELb1ELb1ELb0EEENS1_21CollectiveEpilogueFwdINS6_IJSA_SC_SB_EEES9_NS_10bfloat16_tESG_Li384ELb1ELb1ELb1ELb1EEENS1_36VarlenDynamicPersistentTileSchedulerILi192ELi128ELi384ELi128ELb1ELb1ELb1ELb1ELb0ELb1EEEEEEEEEvNT_6ParamsE:
[----:B------:R-:W-:Y:S01]  /*0000*/  LDC R1, c[0x0][0x37c] ;  /* 0x0000df00ff017b82 */ /* 0x000fe20000000800 */
[----:B------:R-:W-:Y:S05]  /*0010*/  EXIT ;  /* 0x000000000000794d */ /* 0x000fea0003800000 */
.L_x_32:
        /* <DEDUP_REMOVED lines=14> */
.L_x_77:


//--------------------- .text._ZN7cutlass13device_kernelIN5flash11enable_sm90INS1_16FlashAttnFwdSm90INS1_25CollectiveMainloopFwdSm90ILi2EN4cute5tupleIJNS5_1CILi1EEES8_S8_EEENS6_IJNS7_ILi192EEENS7_ILi128EEENS7_ILi96EEEEEELi96ENS_12float_e4m3_tEfNS_4arch4Sm90ELb1ELb0ELb1ELb0ELb0ELb0ELb0ELb1ELb1ELb1ELb1ELb0EEENS1_21CollectiveEpilogueFwdINS6_IJSA_SC_SB_EEES9_NS_10bfloat16_tESG_Li384ELb0ELb1ELb1ELb1EEENS1_19SingleTileSchedulerILb0ELb1ELb1ELi192EEEEEEEEEvNT_6ParamsE --------------------------
	.section	.text._ZN7cutlass13device_kernelIN5flash11enable_sm90INS1_16FlashAttnFwdSm90INS1_25CollectiveMainloopFwdSm90ILi2EN4cute5tupleIJNS5_1CILi1EEES8_S8_EEENS6_IJNS7_ILi192EEENS7_ILi128EEENS7_ILi96EEEEEELi96ENS_12float_e4m3_tEfNS_4arch4Sm90ELb1ELb0ELb1ELb0ELb0ELb0ELb0ELb1ELb1ELb1ELb1ELb0EEENS1_21CollectiveEpilogueFwdINS6_IJSA_SC_SB_EEES9_NS_10bfloat16_tESG_Li384ELb0ELb1ELb1ELb1EEENS1_19SingleTileSchedulerILb0ELb1ELb1ELi192EEEEEEEEEvNT_6ParamsE,"ax",@progbits
	.align	128
.text._ZN7cutlass13device_kernelIN5flash11enable_sm90INS1_16FlashAttnFwdSm90INS1_25CollectiveMainloopFwdSm90ILi2EN4cute5tupleIJNS5_1CILi1EEES8_S8_EEENS6_IJNS7_ILi192EEENS7_ILi128EEENS7_ILi96EEEEEELi96ENS_12float_e4m3_tEfNS_4arch4Sm90ELb1ELb0ELb1ELb0ELb0ELb0ELb0ELb1ELb1ELb1ELb1ELb0EEENS1_21CollectiveEpilogueFwdINS6_IJSA_SC_SB_EEES9_NS_10bfloat16_tESG_Li384ELb0ELb1ELb1ELb1EEENS1_19SingleTileSchedulerILb0ELb1ELb1ELi192EEEEEEEEEvNT_6ParamsE:
        .type           _ZN7cutlass13device_kernelIN5flash11enable_sm90INS1_16FlashAttnFwdSm90INS1_25CollectiveMainloopFwdSm90ILi2EN4cute5tupleIJNS5_1CILi1EEES8_S8_EEENS6_IJNS7_ILi192EEENS7_ILi128EEENS7_ILi96EEEEEELi96ENS_12float_e4m3_tEfNS_4arch4Sm90ELb1ELb0ELb1ELb0ELb0ELb0ELb0ELb1ELb1ELb1ELb1ELb0EEENS1_21CollectiveEpilogueFwdINS6_IJSA_SC_SB_EEES9_NS_10bfloat16_tESG_Li384ELb0ELb1ELb1ELb1EEENS1_19SingleTileSchedulerILb0ELb1ELb1ELi192EEEEEEEEEvNT_6ParamsE,@function
        .size           _ZN7cutlass13device_kernelIN5flash11enable_sm90INS1_16FlashAttnFwdSm90INS1_25CollectiveMainloopFwdSm90ILi2EN4cute5tupleIJNS5_1CILi1EEES8_S8_EEENS6_IJNS7_ILi192EEENS7_ILi128EEENS7_ILi96EEEEEELi96ENS_12float_e4m3_tEfNS_4arch4Sm90ELb1ELb0ELb1ELb0ELb0ELb0ELb0ELb1ELb1ELb1ELb1ELb0EEENS1_21CollectiveEpilogueFwdINS6_IJSA_SC_SB_EEES9_NS_10bfloat16_tESG_Li384ELb0ELb1ELb1ELb1EEENS1_19SingleTileSchedulerILb0ELb1ELb1ELi192EEEEEEEEEvNT_6ParamsE,(.L_x_78 - _ZN7cutlass13device_kernelIN5flash11enable_sm90INS1_16FlashAttnFwdSm90INS1_25CollectiveMainloopFwdSm90ILi2EN4cute5tupleIJNS5_1CILi1EEES8_S8_EEENS6_IJNS7_ILi192EEENS7_ILi128EEENS7_ILi96EEEEEELi96ENS_12float_e4m3_tEfNS_4arch4Sm90ELb1ELb0ELb1ELb0ELb0ELb0ELb0ELb1ELb1ELb1ELb1ELb0EEENS1_21CollectiveEpilogueFwdINS6_IJSA_SC_SB_EEES9_NS_10bfloat16_tESG_Li384ELb0ELb1ELb1ELb1EEENS1_19SingleTileSchedulerILb0ELb1ELb1ELi192EEEEEEEEEvNT_6ParamsE)
        .other          _ZN7cutlass13device_kernelIN5flash11enable_sm90INS1_16FlashAttnFwdSm90INS1_25CollectiveMainloopFwdSm90ILi2EN4cute5tupleIJNS5_1CILi1EEES8_S8_EEENS6_IJNS7_ILi192EEENS7_ILi128EEENS7_ILi96EEEEEELi96ENS_12float_e4m3_tEfNS_4arch4Sm90ELb1ELb0ELb1ELb0ELb0ELb0ELb0ELb1ELb1ELb1ELb1ELb0EEENS1_21CollectiveEpilogueFwdINS6_IJSA_SC_SB_EEES9_NS_10bfloat16_tESG_Li384ELb0ELb1ELb1ELb1EEENS1_19SingleTileSchedulerILb0ELb1ELb1ELi192EEEEEEEEEvNT_6ParamsE,@"STO_CUDA_ENTRY STV_DEFAULT"
_ZN7cutlass13device_kernelIN5flash11enable_sm90INS1_16FlashAttnFwdSm90INS1_25CollectiveMainloopFwdSm90ILi2EN4cute5tupleIJNS5_1CILi1EEES8_S8_EEENS6_IJNS7_ILi192EEENS7_ILi128EEENS7_ILi96EEEEEELi96ENS_12float_e4m3_tEfNS_4arch4Sm90ELb1ELb0ELb1ELb0ELb0ELb0ELb0ELb1ELb1ELb1ELb1ELb0EEENS1_21CollectiveEpilogueFwdINS6_IJSA_SC_SB_EEES9_NS_10bfloat16_tESG_Li384ELb0ELb1ELb1ELb1EEENS1_19SingleTileSchedulerILb0ELb1ELb1ELi192EEEEEEEEEvNT_6ParamsE:
[----:B------:R-:W-:Y:S01]  /*0000*/  LDC R1, c[0x0][0x37c] ;  /* 0x0000df00ff017b82 */ /* 0x000fe20000000800 */
[----:B------:R-:W-:Y:S05]  /*0010*/  EXIT ;  /* 0x000000000000794d */ /* 0x000fea0003800000 */
.L_x_33:
        /* <DEDUP_REMOVED lines=14> */
.L_x_78:


//--------------------- .text._ZN7cutlass13device_kernelIN5flash11enable_sm90INS1_16FlashAttnFwdSm90INS1_25CollectiveMainloopFwdSm90ILi2EN4cute5tupleIJNS5_1CILi1EEES8_S8_EEENS6_IJNS7_ILi192EEENS7_ILi128EEENS7_ILi96EEEEEELi96ENS_12float_e4m3_tEfNS_4arch4Sm90ELb1ELb0ELb1ELb1ELb0ELb0ELb0ELb1ELb1ELb1ELb1ELb0EEENS1_21CollectiveEpilogueFwdINS6_IJSA_SC_SB_EEES9_NS_10bfloat16_tESG_Li384ELb1ELb1ELb1ELb1EEENS1_36VarlenDynamicPersistentTileSchedulerILi192ELi128ELi384ELi128ELb1ELb1ELb1ELb1ELb1ELb1EEEEEEEEEvNT_6ParamsE --------------------------
	.section	.text._ZN7cutlass13device_kernelIN5flash11enable_sm90INS1_16FlashAttnFwdSm90INS1_25CollectiveMainloopFwdSm90ILi2EN4cute5tupleIJNS5_1CILi1EEES8_S8_EEENS6_IJNS7_ILi192EEENS7_ILi128EEENS7_ILi96EEEEEELi96ENS_12float_e4m3_tEfNS_4arch4Sm90ELb1ELb0ELb1ELb1ELb0ELb0ELb0ELb1ELb1ELb1ELb1ELb0EEENS1_21CollectiveEpilogueFwdINS6_IJSA_SC_SB_EEES9_NS_10bfloat16_tESG_Li384ELb1ELb1ELb1ELb1EEENS1_36VarlenDynamicPersistentTileSchedulerILi192ELi128ELi384ELi128ELb1ELb1ELb1ELb1ELb1ELb1EEEEEEEEEvNT_6ParamsE,"ax",@progbits
	.align	128
.text._ZN7cutlass13device_kernelIN5flash11enable_sm90INS1_16FlashAttnFwdSm90INS1_25CollectiveMainloopFwdSm90ILi2EN4cute5tupleIJNS5_1CILi1EEES8_S8_EEENS6_IJNS7_ILi192EEENS7_ILi128EEENS7_ILi96EEEEEELi96ENS_12float_e4m3_tEfNS_4arch4Sm90ELb1ELb0ELb1ELb1ELb0ELb0ELb0ELb1ELb1ELb1ELb1ELb0EEENS1_21CollectiveEpilogueFwdINS6_IJSA_SC_SB_EEES9_NS_10bfloat16_tESG_Li384ELb1ELb1ELb1ELb1EEENS1_36VarlenDynamicPersistentTileSchedulerILi192ELi128ELi384ELi128ELb1ELb1ELb1ELb1ELb1ELb1EEEEEEEEEvNT_6ParamsE:
        .type           _ZN7cutlass13device_kernelIN5flash11enable_sm90INS1_16FlashAttnFwdSm90INS1_25CollectiveMainloopFwdSm90ILi2EN4cute5tupleIJNS5_1CILi1EEES8_S8_EEENS6_IJNS7_ILi192EEENS7_ILi128EEENS7_ILi96EEEEEELi96ENS_12float_e4m3_tEfNS_4arch4Sm90ELb1ELb0ELb1ELb1ELb0ELb0ELb0ELb1ELb1ELb1ELb1ELb0EEENS1_21CollectiveEpilogueFwdINS6_IJSA_SC_SB_EEES9_NS_10bfloat16_tESG_Li384ELb1ELb1ELb1ELb1EEENS1_36VarlenDynamicPersistentTileSchedulerILi192ELi128ELi384ELi128ELb1ELb1ELb1ELb1ELb1ELb1EEEEEEEEEvNT_6ParamsE,@function
        .size           _ZN7cutlass13device_kernelIN5flash11enable_sm90INS1_16FlashAttnFwdSm90INS1_25CollectiveMainloopFwdSm90ILi2EN4cute5tupleIJNS5_1CILi1EEES8_S8_EEENS6_IJNS7_ILi192EEENS7_ILi128EEENS7_ILi96EEEEEELi96ENS_12float_e4m3_tEfNS_4arch4Sm90ELb1ELb0ELb1ELb1ELb0ELb0ELb0ELb1ELb1ELb1ELb1ELb0EEENS1_21CollectiveEpilogueFwdINS6_IJSA_SC_SB_EEES9_NS_10bfloat16_tESG_Li384ELb1ELb1ELb1ELb1EEENS1_36VarlenDynamicPersistentTileSchedulerILi192ELi128ELi384ELi128ELb1ELb1ELb1ELb1ELb1ELb1EEEEEEEEEvNT_6ParamsE,(.L_x_79 - _ZN7cutlass13device_kernelIN5flash11enable_sm90INS1_16FlashAttnFwdSm90INS1_25CollectiveMainloopFwdSm90ILi2EN4cute5tupleIJNS5_1CILi1EEES8_S8_EEENS6_IJNS7_ILi192EEENS7_ILi128EEENS7_ILi96EEEEEELi96ENS_12float_e4m3_tEfNS_4arch4Sm90ELb1ELb0ELb1ELb1ELb0ELb0ELb0ELb1ELb1ELb1ELb1ELb0EEENS1_21CollectiveEpilogueFwdINS6_IJSA_SC_SB_EEES9_NS_10bfloat16_tESG_Li384ELb1ELb1ELb1ELb1EEENS1_36VarlenDynamicPersistentTileSchedulerILi192ELi128ELi384ELi128ELb1ELb1ELb1ELb1ELb1ELb1EEEEEEEEEvNT_6ParamsE)
        .other          _ZN7cutlass13device_kernelIN5flash11enable_sm90INS1_16FlashAttnFwdSm90INS1_25CollectiveMainloopFwdSm90ILi2EN4cute5tupleIJNS5_1CILi1EEES8_S8_EEENS6_IJNS7_ILi192EEENS7_ILi128EEENS7_ILi96EEEEEELi96ENS_12float_e4m3_tEfNS_4arch4Sm90ELb1ELb0ELb1ELb1ELb0ELb0ELb0ELb1ELb1ELb1ELb1ELb0EEENS1_21CollectiveEpilogueFwdINS6_IJSA_SC_SB_EEES9_NS_10bfloat16_tESG_Li384ELb1ELb1ELb1ELb1EEENS1_36VarlenDynamicPersistentTileSchedulerILi192ELi128ELi384ELi128ELb1ELb1ELb1ELb1ELb1ELb1EEEEEEEEEvNT_6ParamsE,@"STO_CUDA_ENTRY STV_DEFAULT"
_ZN7cutlass13device_kernelIN5flash11enable_sm90INS1_16FlashAttnFwdSm90INS1_25CollectiveMainloopFwdSm90ILi2EN4cute5tupleIJNS5_1CILi1EEES8_S8_EEENS6_IJNS7_ILi192EEENS7_ILi128EEENS7_ILi96EEEEEELi96ENS_12float_e4m3_tEfNS_4arch4Sm90ELb1ELb0ELb1ELb1ELb0ELb0ELb0ELb1ELb1ELb1ELb1ELb0EEENS1_21CollectiveEpilogueFwdINS6_IJSA_SC_SB_EEES9_NS_10bfloat16_tESG_Li384ELb1ELb1ELb1ELb1EEENS1_36VarlenDynamicPersistentTileSchedulerILi192ELi128ELi384ELi128ELb1ELb1ELb1ELb1ELb1ELb1EEEEEEEEEvNT_6ParamsE:
[----:B------:R-:W-:Y:S01]  /*0000*/  LDC R1, c[0x0][0x37c] ;  /* 0x0000df00ff017b82 */ /* 0x000fe20000000800 */
[----:B------:R-:W-:Y:S05]  /*0010*/  EXIT ;  /* 0x000000000000794d */ /* 0x000fea0003800000 */
.L_x_34:
        /* <DEDUP_REMOVED lines=14> */
.L_x_79:


//--------------------- .text._ZN7cutlass13device_kernelIN5flash11enable_sm90INS1_16FlashAttnFwdSm90INS1_25CollectiveMainloopFwdSm90ILi2EN4cute5tupleIJNS5_1CILi1EEES8_S8_EEENS6_IJNS7_ILi192EEENS7_ILi128EEENS7_ILi96EEEEEELi96ENS_12float_e4m3_tEfNS_4arch4Sm90ELb1ELb0ELb1ELb1ELb0ELb1ELb0ELb1ELb1ELb1ELb1ELb0EEENS1_21CollectiveEpilogueFwdINS6_IJSA_SC_SB_EEES9_NS_10bfloat16_tESG_Li384ELb1ELb1ELb1ELb1EEENS1_36VarlenDynamicPersistentTileSchedulerILi192ELi128ELi384ELi128ELb1ELb1ELb1ELb1ELb1ELb1EEEEEEEEEvNT_6ParamsE --------------------------
	.section	.text._ZN7cutlass13device_kernelIN5flash11enable_sm90INS1_16FlashAttnFwdSm90INS1_25CollectiveMainloopFwdSm90ILi2EN4cute5tupleIJNS5_1CILi1EEES8_S8_EEENS6_IJNS7_ILi192EEENS7_ILi128EEENS7_ILi96EEEEEELi96ENS_12float_e4m3_tEfNS_4arch4Sm90ELb1ELb0ELb1ELb1ELb0ELb1ELb0ELb1ELb1ELb1ELb1ELb0EEENS1_21CollectiveEpilogueFwdINS6_IJSA_SC_SB_EEES9_NS_10bfloat16_tESG_Li384ELb1ELb1ELb1ELb1EEENS1_36VarlenDynamicPersistentTileSchedulerILi192ELi128ELi384ELi128ELb1ELb1ELb1ELb1ELb1ELb1EEEEEEEEEvNT_6ParamsE,"ax",@progbits
	.align	128
.text._ZN7cutlass13device_kernelIN5flash11enable_sm90INS1_16FlashAttnFwdSm90INS1_25CollectiveMainloopFwdSm90ILi2EN4cute5tupleIJNS5_1CILi1EEES8_S8_EEENS6_IJNS7_ILi192EEENS7_ILi128EEENS7_ILi96EEEEEELi96ENS_12float_e4m3_tEfNS_4arch4Sm90ELb1ELb0ELb1ELb1ELb0ELb1ELb0ELb1ELb1ELb1ELb1ELb0EEENS1_21CollectiveEpilogueFwdINS6_IJSA_SC_SB_EEES9_NS_10bfloat16_tESG_Li384ELb1ELb1ELb1ELb1EEENS1_36VarlenDynamicPersistentTileSchedulerILi192ELi128ELi384ELi128ELb1ELb1ELb1ELb1ELb1ELb1EEEEEEEEEvNT_6ParamsE:
        .type           _ZN7cutlass13device_kernelIN5flash11enable_sm90INS1_16FlashAttnFwdSm90INS1_25CollectiveMainloopFwdSm90ILi2EN4cute5tupleIJNS5_1CILi1EEES8_S8_EEENS6_IJNS7_ILi192EEENS7_ILi128EEENS7_ILi96EEEEEELi96ENS_12float_e4m3_tEfNS_4arch4Sm90ELb1ELb0ELb1ELb1ELb0ELb1ELb0ELb1ELb1ELb1ELb1ELb0EEENS1_21CollectiveEpilogueFwdINS6_IJSA_SC_SB_EEES9_NS_10bfloat16_tESG_Li384ELb1ELb1ELb1ELb1EEENS1_36VarlenDynamicPersistentTileSchedulerILi192ELi128ELi384ELi128ELb1ELb1ELb1ELb1ELb1ELb1EEEEEEEEEvNT_6ParamsE,@function
        .size           _ZN7cutlass13device_kernelIN5flash11enable_sm90INS1_16FlashAttnFwdSm90INS1_25CollectiveMainloopFwdSm90ILi2EN4cute5tupleIJNS5_1CILi1EEES8_S8_EEENS6_IJNS7_ILi192EEENS7_ILi128EEENS7_ILi96EEEEEELi96ENS_12float_e4m3_tEfNS_4arch4Sm90ELb1ELb0ELb1ELb1ELb0ELb1ELb0ELb1ELb1ELb1ELb1ELb0EEENS1_21CollectiveEpilogueFwdINS6_IJSA_SC_SB_EEES9_NS_10bfloat16_tESG_Li384ELb1ELb1ELb1ELb1EEENS1_36VarlenDynamicPersistentTileSchedulerILi192ELi128ELi384ELi128ELb1ELb1ELb1ELb1ELb1ELb1EEEEEEEEEvNT_6ParamsE,(.L_x_80 - _ZN7cutlass13device_kernelIN5flash11enable_sm90INS1_16FlashAttnFwdSm90INS1_25CollectiveMainloopFwdSm90ILi2EN4cute5tupleIJNS5_1CILi1EEES8_S8_EEENS6_IJNS7_ILi192EEENS7_ILi128EEENS7_ILi96EEEEEELi96ENS_12float_e4m3_tEfNS_4arch4Sm90ELb1ELb0ELb1ELb1ELb0ELb1ELb0ELb1ELb1ELb1ELb1ELb0EEENS1_21CollectiveEpilogueFwdINS6_IJSA_SC_SB_EEES9_NS_10bfloat16_tESG_Li384ELb1ELb1ELb1ELb1EEENS1_36VarlenDynamicPersistentTileSchedulerILi192ELi128ELi384ELi128ELb1ELb1ELb1ELb1ELb1ELb1EEEEEEEEEvNT_6ParamsE)
        .other          _ZN7cutlass13device_kernelIN5flash11enable_sm90INS1_16FlashAttnFwdSm90INS1_25CollectiveMainloopFwdSm90ILi2EN4cute5tupleIJNS5_1CILi1EEES8_S8_EEENS6_IJNS7_ILi192EEENS7_ILi128EEENS7_ILi96EEEEEELi96ENS_12float_e4m3_tEfNS_4arch4Sm90ELb1ELb0ELb1ELb1ELb0ELb1ELb0ELb1ELb1ELb1ELb1ELb0EEENS1_21CollectiveEpilogueFwdINS6_IJSA_SC_SB_EEES9_NS_10bfloat16_tESG_Li384ELb1ELb1ELb1ELb1EEENS1_36VarlenDynamicPersistentTileSchedulerILi192ELi128ELi384ELi128ELb1ELb1ELb1ELb1ELb1ELb1EEEEEEEEEvNT_6ParamsE,@"STO_CUDA_ENTRY STV_DEFAULT"
_ZN7cutlass13device_kernelIN5flash11enable_sm90INS1_16FlashAttnFwdSm90INS1_25CollectiveMainloopFwdSm90ILi2EN4cute5tupleIJNS5_1CILi1EEES8_S8_EEENS6_IJNS7_ILi192EEENS7_ILi128EEENS7_ILi96EEEEEELi96ENS_12float_e4m3_tEfNS_4arch4Sm90ELb1ELb0ELb1ELb1ELb0ELb1ELb0ELb1ELb1ELb1ELb1ELb0EEENS1_21CollectiveEpilogueFwdINS6_IJSA_SC_SB_EEES9_NS_10bfloat16_tESG_Li384ELb1ELb1ELb1ELb1EEENS1_36VarlenDynamicPersistentTileSchedulerILi192ELi128ELi384ELi128ELb1ELb1ELb1ELb1ELb1ELb1EEEEEEEEEvNT_6ParamsE:
[----:B------:R-:W-:Y:S01]  /*0000*/  LDC R1, c[0x0][0x37c] ;  /* 0x0000df00ff017b82 */ /* 0x000fe20000000800 */
[----:B------:R-:W-:Y:S05]  /*0010*/  EXIT ;  /* 0x000000000000794d */ /* 0x000fea0003800000 */
.L_x_35:
        /* <DEDUP_REMOVED lines=14> */
.L_x_80:


//--------------------- .text._ZN7cutlass13device_kernelIN5flash11enable_sm90INS1_16FlashAttnFwdSm90INS1_25CollectiveMainloopFwdSm90ILi2EN4cute5tupleIJNS5_1CILi1EEES8_S8_EEENS6_IJNS7_ILi192EEENS7_ILi160EEENS7_ILi64EEEEEELi64ENS_12float_e4m3_tEfNS_4arch4Sm90ELb0ELb0ELb1ELb0ELb0ELb0ELb0ELb1ELb1ELb1ELb1ELb0EEENS1_21CollectiveEpilogueFwdINS6_IJSA_SC_SB_EEES9_NS_10bfloat16_tESG_Li384ELb0ELb1ELb1ELb1EEENS1_19SingleTileSchedulerILb0ELb1ELb1ELi192EEEEEEEEEvNT_6ParamsE --------------------------
	.section	.text._ZN7cutlass13device_kernelIN5flash11enable_sm90INS1_16FlashAttnFwdSm90INS1_25CollectiveMainloopFwdSm90ILi2EN4cute5tupleIJNS5_1CILi1EEES8_S8_EEENS6_IJNS7_ILi192EEENS7_ILi160EEENS7_ILi64EEEEEELi64ENS_12float_e4m3_tEfNS_4arch4Sm90ELb0ELb0ELb1ELb0ELb0ELb0ELb0ELb1ELb1ELb1ELb1ELb0EEENS1_21CollectiveEpilogueFwdINS6_IJSA_SC_SB_EEES9_NS_10bfloat16_tESG_Li384ELb0ELb1ELb1ELb1EEENS1_19SingleTileSchedulerILb0ELb1ELb1ELi192EEEEEEEEEvNT_6ParamsE,"ax",@progbits
	.align	128
.text._ZN7cutlass13device_kernelIN5flash11enable_sm90INS1_16FlashAttnFwdSm90INS1_25CollectiveMainloopFwdSm90ILi2EN4cute5tupleIJNS5_1CILi1EEES8_S8_EEENS6_IJNS7_ILi192EEENS7_ILi160EEENS7_ILi64EEEEEELi64ENS_12float_e4m3_tEfNS_4arch4Sm90ELb0ELb0ELb1ELb0ELb0ELb0ELb0ELb1ELb1ELb1ELb1ELb0EEENS1_21CollectiveEpilogueFwdINS6_IJSA_SC_SB_EEES9_NS_10bfloat16_tESG_Li384ELb0ELb1ELb1ELb1EEENS1_19SingleTileSchedulerILb0ELb1ELb1ELi192EEEEEEEEEvNT_6ParamsE:
        .type           _ZN7cutlass13device_kernelIN5flash11enable_sm90INS1_16FlashAttnFwdSm90INS1_25CollectiveMainloopFwdSm90ILi2EN4cute5tupleIJNS5_1CILi1EEES8_S8_EEENS6_IJNS7_ILi192EEENS7_ILi160EEENS7_ILi64EEEEEELi64ENS_12float_e4m3_tEfNS_4arch4Sm90ELb0ELb0ELb1ELb0ELb0ELb0ELb0ELb1ELb1ELb1ELb1ELb0EEENS1_21CollectiveEpilogueFwdINS6_IJSA_SC_SB_EEES9_NS_10bfloat16_tESG_Li384ELb0ELb1ELb1ELb1EEENS1_19SingleTileSchedulerILb0ELb1ELb1ELi192EEEEEEEEEvNT_6ParamsE,@function
        .size           _ZN7cutlass13device_kernelIN5flash11enable_sm90INS1_16FlashAttnFwdSm90INS1_25CollectiveMainloopFwdSm90ILi2EN4cute5tupleIJNS5_1CILi1EEES8_S8_EEENS6_IJNS7_ILi192EEENS7_ILi160EEENS7_ILi64EEEEEELi64ENS_12float_e4m3_tEfNS_4arch4Sm90ELb0ELb0ELb1ELb0ELb0ELb0ELb0ELb1ELb1ELb1ELb1ELb0EEENS1_21CollectiveEpilogueFwdINS6_IJSA_SC_SB_EEES9_NS_10bfloat16_tESG_Li384ELb0ELb1ELb1ELb1EEENS1_19SingleTileSchedulerILb0ELb1ELb1ELi192EEEEEEEEEvNT_6ParamsE,(.L_x_81 - _ZN7cutlass13device_kernelIN5flash11enable_sm90INS1_16FlashAttnFwdSm90INS1_25CollectiveMainloopFwdSm90ILi2EN4cute5tupleIJNS5_1CILi1EEES8_S8_EEENS6_IJNS7_ILi192EEENS7_ILi160EEENS7_ILi64EEEEEELi64ENS_12float_e4m3_tEfNS_4arch4Sm90ELb0ELb0ELb1ELb0ELb0ELb0ELb0ELb1ELb1ELb1ELb1ELb0EEENS1_21CollectiveEpilogueFwdINS6_IJSA_SC_SB_EEES9_NS_10bfloat16_tESG_Li384ELb0ELb1ELb1ELb1EEENS1_19SingleTileSchedulerILb0ELb1ELb1ELi192EEEEEEEEEvNT_6ParamsE)
        .other          _ZN7cutlass13device_kernelIN5flash11enable_sm90INS1_16FlashAttnFwdSm90INS1_25CollectiveMainloopFwdSm90ILi2EN4cute5tupleIJNS5_1CILi1EEES8_S8_EEENS6_IJNS7_ILi192EEENS7_ILi160EEENS7_ILi64EEEEEELi64ENS_12float_e4m3_tEfNS_4arch4Sm90ELb0ELb0ELb1ELb0ELb0ELb0ELb0ELb1ELb1ELb1ELb1ELb0EEENS1_21CollectiveEpilogueFwdINS6_IJSA_SC_SB_EEES9_NS_10bfloat16_tESG_Li384ELb0ELb1ELb1ELb1EEENS1_19SingleTileSchedulerILb0ELb1ELb1ELi192EEEEEEEEEvNT_6ParamsE,@"STO_CUDA_ENTRY STV_DEFAULT"
_ZN7cutlass13device_kernelIN5flash11enable_sm90INS1_16FlashAttnFwdSm90INS1_25CollectiveMainloopFwdSm90ILi2EN4cute5tupleIJNS5_1CILi1EEES8_S8_EEENS6_IJNS7_ILi192EEENS7_ILi160EEENS7_ILi64EEEEEELi64ENS_12float_e4m3_tEfNS_4arch4Sm90ELb0ELb0ELb1ELb0ELb0ELb0ELb0ELb1ELb1ELb1ELb1ELb0EEENS1_21CollectiveEpilogueFwdINS6_IJSA_SC_SB_EEES9_NS_10bfloat16_tESG_Li384ELb0ELb1ELb1ELb1EEENS1_19SingleTileSchedulerILb0ELb1ELb1ELi192EEEEEEEEEvNT_6ParamsE:
[----:B------:R-:W-:Y:S01]  /*0000*/  LDC R1, c[0x0][0x37c] ;  /* 0x0000df00ff017b82 */ /* 0x000fe20000000800 */
[----:B------:R-:W-:Y:S05]  /*0010*/  EXIT ;  /* 0x000000000000794d */ /* 0x000fea0003800000 */
.L_x_36:
        /* <DEDUP_REMOVED lines=14> */
.L_x_81:


//--------------------- .text._ZN7cutlass13device_kernelIN5flash11enable_sm90INS1_16FlashAttnFwdSm90INS1_25CollectiveMainloopFwdSm90ILi2EN4cute5tupleIJNS5_1CILi1EEES8_S8_EEENS6_IJNS7_ILi192EEENS7_ILi160EEENS7_ILi64EEEEEELi64ENS_12float_e4m3_tEfNS_4arch4Sm90ELb0ELb0ELb1ELb1ELb0ELb0ELb0ELb1ELb1ELb1ELb1ELb0EEENS1_21CollectiveEpilogueFwdINS6_IJSA_SC_SB_EEES9_NS_10bfloat16_tESG_Li384ELb1ELb1ELb1ELb1EEENS1_36VarlenDynamicPersistentTileSchedulerILi192ELi160ELi384ELi128ELb1ELb1ELb1ELb0ELb1ELb1EEEEEEEEEvNT_6ParamsE --------------------------
	.section	.text._ZN7cutlass13device_kernelIN5flash11enable_sm90INS1_16FlashAttnFwdSm90INS1_25CollectiveMainloopFwdSm90ILi2EN4cute5tupleIJNS5_1CILi1EEES8_S8_EEENS6_IJNS7_ILi192EEENS7_ILi160EEENS7_ILi64EEEEEELi64ENS_12float_e4m3_tEfNS_4arch4Sm90ELb0ELb0ELb1ELb1ELb0ELb0ELb0ELb1ELb1ELb1ELb1ELb0EEENS1_21CollectiveEpilogueFwdINS6_IJSA_SC_SB_EEES9_NS_10bfloat16_tESG_Li384ELb1ELb1ELb1ELb1EEENS1_36VarlenDynamicPersistentTileSchedulerILi192ELi160ELi384ELi128ELb1ELb1ELb1ELb0ELb1ELb1EEEEEEEEEvNT_6ParamsE,"ax",@progbits
	.align	128
.text._ZN7cutlass13device_kernelIN5flash11enable_sm90INS1_16FlashAttnFwdSm90INS1_25CollectiveMainloopFwdSm90ILi2EN4cute5tupleIJNS5_1CILi1EEES8_S8_EEENS6_IJNS7_ILi192EEENS7_ILi160EEENS7_ILi64EEEEEELi64ENS_12float_e4m3_tEfNS_4arch4Sm90ELb0ELb0ELb1ELb1ELb0ELb0ELb0ELb1ELb1ELb1ELb1ELb0EEENS1_21CollectiveEpilogueFwdINS6_IJSA_SC_SB_EEES9_NS_10bfloat16_tESG_Li384ELb1ELb1ELb1ELb1EEENS1_36VarlenDynamicPersistentTileSchedulerILi192ELi160ELi384ELi128ELb1ELb1ELb1ELb0ELb1ELb1EEEEEEEEEvNT_6ParamsE:
        .type           _ZN7cutlass13device_kernelIN5flash11enable_sm90INS1_16FlashAttnFwdSm90INS1_25CollectiveMainloopFwdSm90ILi2EN4cute5tupleIJNS5_1CILi1EEES8_S8_EEENS6_IJNS7_ILi192EEENS7_ILi160EEENS7_ILi64EEEEEELi64ENS_12float_e4m3_tEfNS_4arch4Sm90ELb0ELb0ELb1ELb1ELb0ELb0ELb0ELb1ELb1ELb1ELb1ELb0EEENS1_21CollectiveEpilogueFwdINS6_IJSA_SC_SB_EEES9_NS_10bfloat16_tESG_Li384ELb1ELb1ELb1ELb1EEENS1_36VarlenDynamicPersistentTileSchedulerILi192ELi160ELi384ELi128ELb1ELb1ELb1ELb0ELb1ELb1EEEEEEEEEvNT_6ParamsE,@function
        .size           _ZN7cutlass13device_kernelIN5flash11enable_sm90INS1_16FlashAttnFwdSm90INS1_25CollectiveMainloopFwdSm90ILi2EN4cute5tupleIJNS5_1CILi1EEES8_S8_EEENS6_IJNS7_ILi192EEENS7_ILi160EEENS7_ILi64EEEEEELi64ENS_12float_e4m3_tEfNS_4arch4Sm90ELb0ELb0ELb1ELb1ELb0ELb0ELb0ELb1ELb1ELb1ELb1ELb0EEENS1_21CollectiveEpilogueFwdINS6_IJSA_SC_SB_EEES9_NS_10bfloat16_tESG_Li384ELb1ELb1ELb1ELb1EEENS1_36VarlenDynamicPersistentTileSchedulerILi192ELi160ELi384ELi128ELb1ELb1ELb1ELb0ELb1ELb1EEEEEEEEEvNT_6ParamsE,(.L_x_82 - _ZN7cutlass13device_kernelIN5flash11enable_sm90INS1_16FlashAttnFwdSm90INS1_25CollectiveMainloopFwdSm90ILi2EN4cute5tupleIJNS5_1CILi1EEES8_S8_EEENS6_IJNS7_ILi192EEENS7_ILi160EEENS7_ILi64EEEEEELi64ENS_12float_e4m3_tEfNS_4arch4Sm90ELb0ELb0ELb1ELb1ELb0ELb0ELb0ELb1ELb1ELb1ELb1ELb0EEENS1_21CollectiveEpilogueFwdINS6_IJSA_SC_SB_EEES9_NS_10bfloat16_tESG_Li384ELb1ELb1ELb1ELb1EEENS1_36VarlenDynamicPersistentTileSchedulerILi192ELi160ELi384ELi128ELb1ELb1ELb1ELb0ELb1ELb1EEEEEEEEEvNT_6ParamsE)
        .other          _ZN7cutlass13device_kernelIN5flash11enable_sm90INS1_16FlashAttnFwdSm90INS1_25CollectiveMainloopFwdSm90ILi2EN4cute5tupleIJNS5_1CILi1EEES8_S8_EEENS6_IJNS7_ILi192EEENS7_ILi160EEENS7_ILi64EEEEEELi64ENS_12float_e4m3_tEfNS_4arch4Sm90ELb0ELb0ELb1ELb1ELb0ELb0ELb0ELb1ELb1ELb1ELb1ELb0EEENS1_21CollectiveEpilogueFwdINS6_IJSA_SC_SB_EEES9_NS_10bfloat16_tESG_Li384ELb1ELb1ELb1ELb1EEENS1_36VarlenDynamicPersistentTileSchedulerILi192ELi160ELi384ELi128ELb1ELb1ELb1ELb0ELb1ELb1EEEEEEEEEvNT_6ParamsE,@"STO_CUDA_ENTRY STV_DEFAULT"
_ZN7cutlass13device_kernelIN5flash11enable_sm90INS1_16FlashAttnFwdSm90INS1_25CollectiveMainloopFwdSm90ILi2EN4cute5tupleIJNS5_1CILi1EEES8_S8_EEENS6_IJNS7_ILi192EEENS7_ILi160EEENS7_ILi64EEEEEELi64ENS_12float_e4m3_tEfNS_4arch4Sm90ELb0ELb0ELb1ELb1ELb0ELb0ELb0ELb1ELb1ELb1ELb1ELb0EEENS1_21CollectiveEpilogueFwdINS6_IJSA_SC_SB_EEES9_NS_10bfloat16_tESG_Li384ELb1ELb1ELb1ELb1EEENS1_36VarlenDynamicPersistentTileSchedulerILi192ELi160ELi384ELi128ELb1ELb1ELb1ELb0ELb1ELb1EEEEEEEEEvNT_6ParamsE:
[----:B------:R-:W-:Y:S01]  /*0000*/  LDC R1, c[0x0][0x37c] ;  /* 0x0000df00ff017b82 */ /* 0x000fe20000000800 */
[----:B------:R-:W-:Y:S05]  /*0010*/  EXIT ;  /* 0x000000000000794d */ /* 0x000fea0003800000 */
.L_x_37:
        /* <DEDUP_REMOVED lines=14> */
.L_x_82:


//--------------------- .text._ZN7cutlass13device_kernelIN5flash11enable_sm90INS1_16FlashAttnFwdSm90INS1_25CollectiveMainloopFwdSm90ILi2EN4cute5tupleIJNS5_1CILi1EEES8_S8_EEENS6_IJNS7_ILi192EEENS7_ILi160EEENS7_ILi64EEEEEELi64ENS_12float_e4m3_tEfNS_4arch4Sm90ELb0ELb0ELb1ELb1ELb0ELb1ELb0ELb1ELb1ELb1ELb1ELb0EEENS1_21CollectiveEpilogueFwdINS6_IJSA_SC_SB_EEES9_NS_10bfloat16_tESG_Li384ELb1ELb1ELb1ELb1EEENS1_36VarlenDynamicPersistentTileSchedulerILi192ELi160ELi384ELi128ELb1ELb1ELb1ELb0ELb1ELb1EEEEEEEEEvNT_6ParamsE --------------------------
	.section	.text._ZN7cutlass13device_kernelIN5flash11enable_sm90INS1_16FlashAttnFwdSm90INS1_25CollectiveMainloopFwdSm90ILi2EN4cute5tupleIJNS5_1CILi1EEES8_S8_EEENS6_IJNS7_ILi192EEENS7_ILi160EEENS7_ILi64EEEEEELi64ENS_12float_e4m3_tEfNS_4arch4Sm90ELb0ELb0ELb1ELb1ELb0ELb1ELb0ELb1ELb1ELb1ELb1ELb0EEENS1_21CollectiveEpilogueFwdINS6_IJSA_SC_SB_EEES9_NS_10bfloat16_tESG_Li384ELb1ELb1ELb1ELb1EEENS1_36VarlenDynamicPersistentTileSchedulerILi192ELi160ELi384ELi128ELb1ELb1ELb1ELb0ELb1ELb1EEEEEEEEEvNT_6ParamsE,"ax",@progbits
	.align	128
.text._ZN7cutlass13device_kernelIN5flash11enable_sm90INS1_16FlashAttnFwdSm90INS1_25CollectiveMainloopFwdSm90ILi2EN4cute5tupleIJNS5_1CILi1EEES8_S8_EEENS6_IJNS7_ILi192EEENS7_ILi160EEENS7_ILi64EEEEEELi64ENS_12float_e4m3_tEfNS_4arch4Sm90ELb0ELb0ELb1ELb1ELb0ELb1ELb0ELb1ELb1ELb1ELb1ELb0EEENS1_21CollectiveEpilogueFwdINS6_IJSA_SC_SB_EEES9_NS_10bfloat16_tESG_Li384ELb1ELb1ELb1ELb1EEENS1_36VarlenDynamicPersistentTileSchedulerILi192ELi160ELi384ELi128ELb1ELb1ELb1ELb0ELb1ELb1EEEEEEEEEvNT_6ParamsE:
        .type           _ZN7cutlass13device_kernelIN5flash11enable_sm90INS1_16FlashAttnFwdSm90INS1_25CollectiveMainloopFwdSm90ILi2EN4cute5tupleIJNS5_1CILi1EEES8_S8_EEENS6_IJNS7_ILi192EEENS7_ILi160EEENS7_ILi64EEEEEELi64ENS_12float_e4m3_tEfNS_4arch4Sm90ELb0ELb0ELb1ELb1ELb0ELb1ELb0ELb1ELb1ELb1ELb1ELb0EEENS1_21CollectiveEpilogueFwdINS6_IJSA_SC_SB_EEES9_NS_10bfloat16_tESG_Li384ELb1ELb1ELb1ELb1EEENS1_36VarlenDynamicPersistentTileSchedulerILi192ELi160ELi384ELi128ELb1ELb1ELb1ELb0ELb1ELb1EEEEEEEEEvNT_6ParamsE,@function
        .size           _ZN7cutlass13device_kernelIN5flash11enable_sm90INS1_16FlashAttnFwdSm90INS1_25CollectiveMainloopFwdSm90ILi2EN4cute5tupleIJNS5_1CILi1EEES8_S8_EEENS6_IJNS7_ILi192EEENS7_ILi160EEENS7_ILi64EEEEEELi64ENS_12float_e4m3_tEfNS_4arch4Sm90ELb0ELb0ELb1ELb1ELb0ELb1ELb0ELb1ELb1ELb1ELb1ELb0EEENS1_21CollectiveEpilogueFwdINS6_IJSA_SC_SB_EEES9_NS_10bfloat16_tESG_Li384ELb1ELb1ELb1ELb1EEENS1_36VarlenDynamicPersistentTileSchedulerILi192ELi160ELi384ELi128ELb1ELb1ELb1ELb0ELb1ELb1EEEEEEEEEvNT_6ParamsE,(.L_x_83 - _ZN7cutlass13device_kernelIN5flash11enable_sm90INS1_16FlashAttnFwdSm90INS1_25CollectiveMainloopFwdSm90ILi2EN4cute5tupleIJNS5_1CILi1EEES8_S8_EEENS6_IJNS7_ILi192EEENS7_ILi160EEENS7_ILi64EEEEEELi64ENS_12float_e4m3_tEfNS_4arch4Sm90ELb0ELb0ELb1ELb1ELb0ELb1ELb0ELb1ELb1ELb1ELb1ELb0EEENS1_21CollectiveEpilogueFwdINS6_IJSA_SC_SB_EEES9_NS_10bfloat16_tESG_Li384ELb1ELb1ELb1ELb1EEENS1_36VarlenDynamicPersistentTileSchedulerILi192ELi160ELi384ELi128ELb1ELb1ELb1ELb0ELb1ELb1EEEEEEEEEvNT_6ParamsE)
        .other          _ZN7cutlass13device_kernelIN5flash11enable_sm90INS1_16FlashAttnFwdSm90INS1_25CollectiveMainloopFwdSm90ILi2EN4cute5tupleIJNS5_1CILi1EEES8_S8_EEENS6_IJNS7_ILi192EEENS7_ILi160EEENS7_ILi64EEEEEELi64ENS_12float_e4m3_tEfNS_4arch4Sm90ELb0ELb0ELb1ELb1ELb0ELb1ELb0ELb1ELb1ELb1ELb1ELb0EEENS1_21CollectiveEpilogueFwdINS6_IJSA_SC_SB_EEES9_NS_10bfloat16_tESG_Li384ELb1ELb1ELb1ELb1EEENS1_36VarlenDynamicPersistentTileSchedulerILi192ELi160ELi384ELi128ELb1ELb1ELb1ELb0ELb1ELb1EEEEEEEEEvNT_6ParamsE,@"STO_CUDA_ENTRY STV_DEFAULT"
_ZN7cutlass13device_kernelIN5flash11enable_sm90INS1_16FlashAttnFwdSm90INS1_25CollectiveMainloopFwdSm90ILi2EN4cute5tupleIJNS5_1CILi1EEES8_S8_EEENS6_IJNS7_ILi192EEENS7_ILi160EEENS7_ILi64EEEEEELi64ENS_12float_e4m3_tEfNS_4arch4Sm90ELb0ELb0ELb1ELb1ELb0ELb1ELb0ELb1ELb1ELb1ELb1ELb0EEENS1_21CollectiveEpilogueFwdINS6_IJSA_SC_SB_EEES9_NS_10bfloat16_tESG_Li384ELb1ELb1ELb1ELb1EEENS1_36VarlenDynamicPersistentTileSchedulerILi192ELi160ELi384ELi128ELb1ELb1ELb1ELb0ELb1ELb1EEEEEEEEEvNT_6ParamsE:
[----:B------:R-:W-:Y:S01]  /*0000*/  LDC R1, c[0x0][0x37c] ;  /* 0x0000df00ff017b82 */ /* 0x000fe20000000800 */
[----:B------:R-:W-:Y:S05]  /*0010*/  EXIT ;  /* 0x000000000000794d */ /* 0x000fea0003800000 */
.L_x_38:
        /* <DEDUP_REMOVED lines=14> */
.L_x_83:


//--------------------- .text._ZN7cutlass13device_kernelIN5flash11enable_sm90INS1_16FlashAttnFwdSm90INS1_25CollectiveMainloopFwdSm90ILi2EN4cute5tupleIJNS5_1CILi1EEES8_S8_EEENS6_IJNS7_ILi192EEENS7_ILi160EEENS7_ILi64EEEEEELi64ENS_12float_e4m3_tEfNS_4arch4Sm90ELb0ELb1ELb1ELb0ELb0ELb0ELb0ELb1ELb1ELb1ELb1ELb0EEENS1_21CollectiveEpilogueFwdINS6_IJSA_SC_SB_EEES9_NS_10bfloat16_tESG_Li384ELb0ELb1ELb1ELb1EEENS1_19SingleTileSchedulerILb0ELb1ELb1ELi192EEEEEEEEEvNT_6ParamsE --------------------------
	.section	.text._ZN7cutlass13device_kernelIN5flash11enable_sm90INS1_16FlashAttnFwdSm90INS1_25CollectiveMainloopFwdSm90ILi2EN4cute5tupleIJNS5_1CILi1EEES8_S8_EEENS6_IJNS7_ILi192EEENS7_ILi160EEENS7_ILi64EEEEEELi64ENS_12float_e4m3_tEfNS_4arch4Sm90ELb0ELb1ELb1ELb0ELb0ELb0ELb0ELb1ELb1ELb1ELb1ELb0EEENS1_21CollectiveEpilogueFwdINS6_IJSA_SC_SB_EEES9_NS_10bfloat16_tESG_Li384ELb0ELb1ELb1ELb1EEENS1_19SingleTileSchedulerILb0ELb1ELb1ELi192EEEEEEEEEvNT_6ParamsE,"ax",@progbits
	.align	128
.text._ZN7cutlass13device_kernelIN5flash11enable_sm90INS1_16FlashAttnFwdSm90INS1_25CollectiveMainloopFwdSm90ILi2EN4cute5tupleIJNS5_1CILi1EEES8_S8_EEENS6_IJNS7_ILi192EEENS7_ILi160EEENS7_ILi64EEEEEELi64ENS_12float_e4m3_tEfNS_4arch4Sm90ELb0ELb1ELb1ELb0ELb0ELb0ELb0ELb1ELb1ELb1ELb1ELb0EEENS1_21CollectiveEpilogueFwdINS6_IJSA_SC_SB_EEES9_NS_10bfloat16_tESG_Li384ELb0ELb1ELb1ELb1EEENS1_19SingleTileSchedulerILb0ELb1ELb1ELi192EEEEEEEEEvNT_6ParamsE:
        .type           _ZN7cutlass13device_kernelIN5flash11enable_sm90INS1_16FlashAttnFwdSm90INS1_25CollectiveMainloopFwdSm90ILi2EN4cute5tupleIJNS5_1CILi1EEES8_S8_EEENS6_IJNS7_ILi192EEENS7_ILi160EEENS7_ILi64EEEEEELi64ENS_12float_e4m3_tEfNS_4arch4Sm90ELb0ELb1ELb1ELb0ELb0ELb0ELb0ELb1ELb1ELb1ELb1ELb0EEENS1_21CollectiveEpilogueFwdINS6_IJSA_SC_SB_EEES9_NS_10bfloat16_tESG_Li384ELb0ELb1ELb1ELb1EEENS1_19SingleTileSchedulerILb0ELb1ELb1ELi192EEEEEEEEEvNT_6ParamsE,@function
        .size           _ZN7cutlass13device_kernelIN5flash11enable_sm90INS1_16FlashAttnFwdSm90INS1_25CollectiveMainloopFwdSm90ILi2EN4cute5tupleIJNS5_1CILi1EEES8_S8_EEENS6_IJNS7_ILi192EEENS7_ILi160EEENS7_ILi64EEEEEELi64ENS_12float_e4m3_tEfNS_4arch4Sm90ELb0ELb1ELb1ELb0ELb0ELb0ELb0ELb1ELb1ELb1ELb1ELb0EEENS1_21CollectiveEpilogueFwdINS6_IJSA_SC_SB_EEES9_NS_10bfloat16_tESG_Li384ELb0ELb1ELb1ELb1EEENS1_19SingleTileSchedulerILb0ELb1ELb1ELi192EEEEEEEEEvNT_6ParamsE,(.L_x_84 - _ZN7cutlass13device_kernelIN5flash11enable_sm90INS1_16FlashAttnFwdSm90INS1_25CollectiveMainloopFwdSm90ILi2EN4cute5tupleIJNS5_1CILi1EEES8_S8_EEENS6_IJNS7_ILi192EEENS7_ILi160EEENS7_ILi64EEEEEELi64ENS_12float_e4m3_tEfNS_4arch4Sm90ELb0ELb1ELb1ELb0ELb0ELb0ELb0ELb1ELb1ELb1ELb1ELb0EEENS1_21CollectiveEpilogueFwdINS6_IJSA_SC_SB_EEES9_NS_10bfloat16_tESG_Li384ELb0ELb1ELb1ELb1EEENS1_19SingleTileSchedulerILb0ELb1ELb1ELi192EEEEEEEEEvNT_6ParamsE)
        .other          _ZN7cutlass13device_kernelIN5flash11enable_sm90INS1_16FlashAttnFwdSm90INS1_25CollectiveMainloopFwdSm90ILi2EN4cute5tupleIJNS5_1CILi1EEES8_S8_EEENS6_IJNS7_ILi192EEENS7_ILi160EEENS7_ILi64EEEEEELi64ENS_12float_e4m3_tEfNS_4arch4Sm90ELb0ELb1ELb1ELb0ELb0ELb0ELb0ELb1ELb1ELb1ELb1ELb0EEENS1_21CollectiveEpilogueFwdINS6_IJSA_SC_SB_EEES9_NS_10bfloat16_tESG_Li384ELb0ELb1ELb1ELb1EEENS1_19SingleTileSchedulerILb0ELb1ELb1ELi192EEEEEEEEEvNT_6ParamsE,@"STO_CUDA_ENTRY STV_DEFAULT"
_ZN7cutlass13device_kernelIN5flash11enable_sm90INS1_16FlashAttnFwdSm90INS1_25CollectiveMainloopFwdSm90ILi2EN4cute5tupleIJNS5_1CILi1EEES8_S8_EEENS6_IJNS7_ILi192EEENS7_ILi160EEENS7_ILi64EEEEEELi64ENS_12float_e4m3_tEfNS_4arch4Sm90ELb0ELb1ELb1ELb0ELb0ELb0ELb0ELb1ELb1ELb1ELb1ELb0EEENS1_21CollectiveEpilogueFwdINS6_IJSA_SC_SB_EEES9_NS_10bfloat16_tESG_Li384ELb0ELb1ELb1ELb1EEENS1_19SingleTileSchedulerILb0ELb1ELb1ELi192EEEEEEEEEvNT_6ParamsE:
[----:B------:R-:W-:Y:S01]  /*0000*/  LDC R1, c[0x0][0x37c] ;  /* 0x0000df00ff017b82 */ /* 0x000fe20000000800 */
[----:B------:R-:W-:Y:S05]  /*0010*/  EXIT ;  /* 0x000000000000794d */ /* 0x000fea0003800000 */
.L_x_39:
        /* <DEDUP_REMOVED lines=14> */
.L_x_84:


//--------------------- .text._ZN7cutlass13device_kernelIN5flash11enable_sm90INS1_16FlashAttnFwdSm90INS1_25CollectiveMainloopFwdSm90ILi2EN4cute5tupleIJNS5_1CILi1EEES8_S8_EEENS6_IJNS7_ILi192EEENS7_ILi160EEENS7_ILi64EEEEEELi64ENS_12float_e4m3_tEfNS_4arch4Sm90ELb0ELb1ELb1ELb1ELb0ELb0ELb0ELb1ELb1ELb1ELb1ELb0EEENS1_21CollectiveEpilogueFwdINS6_IJSA_SC_SB_EEES9_NS_10bfloat16_tESG_Li384ELb1ELb1ELb1ELb1EEENS1_36VarlenDynamicPersistentTileSchedulerILi192ELi160ELi384ELi128ELb1ELb1ELb1ELb1ELb0ELb1EEEEEEEEEvNT_6ParamsE --------------------------
	.section	.text._ZN7cutlass13device_kernelIN5flash11enable_sm90INS1_16FlashAttnFwdSm90INS1_25CollectiveMainloopFwdSm90ILi2EN4cute5tupleIJNS5_1CILi1EEES8_S8_EEENS6_IJNS7_ILi192EEENS7_ILi160EEENS7_ILi64EEEEEELi64ENS_12float_e4m3_tEfNS_4arch4Sm90ELb0ELb1ELb1ELb1ELb0ELb0ELb0ELb1ELb1ELb1ELb1ELb0EEENS1_21CollectiveEpilogueFwdINS6_IJSA_SC_SB_EEES9_NS_10bfloat16_tESG_Li384ELb1ELb1ELb1ELb1EEENS1_36VarlenDynamicPersistentTileSchedulerILi192ELi160ELi384ELi128ELb1ELb1ELb1ELb1ELb0ELb1EEEEEEEEEvNT_6ParamsE,"ax",@progbits
	.align	128
.text._ZN7cutlass13device_kernelIN5flash11enable_sm90INS1_16FlashAttnFwdSm90INS1_25CollectiveMainloopFwdSm90ILi2EN4cute5tupleIJNS5_1CILi1EEES8_S8_EEENS6_IJNS7_ILi192EEENS7_ILi160EEENS7_ILi64EEEEEELi64ENS_12float_e4m3_tEfNS_4arch4Sm90ELb0ELb1ELb1ELb1ELb0ELb0ELb0ELb1ELb1ELb1ELb1ELb0EEENS1_21CollectiveEpilogueFwdINS6_IJSA_SC_SB_EEES9_NS_10bfloat16_tESG_Li384ELb1ELb1ELb1ELb1EEENS1_36VarlenDynamicPersistentTileSchedulerILi192ELi160ELi384ELi128ELb1ELb1ELb1ELb1ELb0ELb1EEEEEEEEEvNT_6ParamsE:
        .type           _ZN7cutlass13device_kernelIN5flash11enable_sm90INS1_16FlashAttnFwdSm90INS1_25CollectiveMainloopFwdSm90ILi2EN4cute5tupleIJNS5_1CILi1EEES8_S8_EEENS6_IJNS7_ILi192EEENS7_ILi160EEENS7_ILi64EEEEEELi64ENS_12float_e4m3_tEfNS_4arch4Sm90ELb0ELb1ELb1ELb1ELb0ELb0ELb0ELb1ELb1ELb1ELb1ELb0EEENS1_21CollectiveEpilogueFwdINS6_IJSA_SC_SB_EEES9_NS_10bfloat16_tESG_Li384ELb1ELb1ELb1ELb1EEENS1_36VarlenDynamicPersistentTileSchedulerILi192ELi160ELi384ELi128ELb1ELb1ELb1ELb1ELb0ELb1EEEEEEEEEvNT_6ParamsE,@function
        .size           _ZN7cutlass13device_kernelIN5flash11enable_sm90INS1_16FlashAttnFwdSm90INS1_25CollectiveMainloopFwdSm90ILi2EN4cute5tupleIJNS5_1CILi1EEES8_S8_EEENS6_IJNS7_ILi192EEENS7_ILi160EEENS7_ILi64EEEEEELi64ENS_12float_e4m3_tEfNS_4arch4Sm90ELb0ELb1ELb1ELb1ELb0ELb0ELb0ELb1ELb1ELb1ELb1ELb0EEENS1_21CollectiveEpilogueFwdINS6_IJSA_SC_SB_EEES9_NS_10bfloat16_tESG_Li384ELb1ELb1ELb1ELb1EEENS1_36VarlenDynamicPersistentTileSchedulerILi192ELi160ELi384ELi128ELb1ELb1ELb1ELb1ELb0ELb1EEEEEEEEEvNT_6ParamsE,(.L_x_85 - _ZN7cutlass13device_kernelIN5flash11enable_sm90INS1_16FlashAttnFwdSm90INS1_25CollectiveMainloopFwdSm90ILi2EN4cute5tupleIJNS5_1CILi1EEES8_S8_EEENS6_IJNS7_ILi192EEENS7_ILi160EEENS7_ILi64EEEEEELi64ENS_12float_e4m3_tEfNS_4arch4Sm90ELb0ELb1ELb1ELb1ELb0ELb0ELb0ELb1ELb1ELb1ELb1ELb0EEENS1_21CollectiveEpilogueFwdINS6_IJSA_SC_SB_EEES9_NS_10bfloat16_tESG_Li384ELb1ELb1ELb1ELb1EEENS1_36VarlenDynamicPersistentTileSchedulerILi192ELi160ELi384ELi128ELb1ELb1ELb1ELb1ELb0ELb1EEEEEEEEEvNT_6ParamsE)
        .other          _ZN7cutlass13device_kernelIN5flash11enable_sm90INS1_16FlashAttnFwdSm90INS1_25CollectiveMainloopFwdSm90ILi2EN4cute5tupleIJNS5_1CILi1EEES8_S8_EEENS6_IJNS7_ILi192EEENS7_ILi160EEENS7_ILi64EEEEEELi64ENS_12float_e4m3_tEfNS_4arch4Sm90ELb0ELb1ELb1ELb1ELb0ELb0ELb0ELb1ELb1ELb1ELb1ELb0EEENS1_21CollectiveEpilogueFwdINS6_IJSA_SC_SB_EEES9_NS_10bfloat16_tESG_Li384ELb1ELb1ELb1ELb1EEENS1_36VarlenDynamicPersistentTileSchedulerILi192ELi160ELi384ELi128ELb1ELb1ELb1ELb1ELb0ELb1EEEEEEEEEvNT_6ParamsE,@"STO_CUDA_ENTRY STV_DEFAULT"
_ZN7cutlass13device_kernelIN5flash11enable_sm90INS1_16FlashAttnFwdSm90INS1_25CollectiveMainloopFwdSm90ILi2EN4cute5tupleIJNS5_1CILi1EEES8_S8_EEENS6_IJNS7_ILi192EEENS7_ILi160EEENS7_ILi64EEEEEELi64ENS_12float_e4m3_tEfNS_4arch4Sm90ELb0ELb1ELb1ELb1ELb0ELb0ELb0ELb1ELb1ELb1ELb1ELb0EEENS1_21CollectiveEpilogueFwdINS6_IJSA_SC_SB_EEES9_NS_10bfloat16_tESG_Li384ELb1ELb1ELb1ELb1EEENS1_36VarlenDynamicPersistentTileSchedulerILi192ELi160ELi384ELi128ELb1ELb1ELb1ELb1ELb0ELb1EEEEEEEEEvNT_6ParamsE:
[----:B------:R-:W-:Y:S01]  /*0000*/  LDC R1, c[0x0][0x37c] ;  /* 0x0000df00ff017b82 */ /* 0x000fe20000000800 */
[----:B------:R-:W-:Y:S05]  /*0010*/  EXIT ;  /* 0x000000000000794d */ /* 0x000fea0003800000 */
.L_x_40:
        /* <DEDUP_REMOVED lines=14> */
.L_x_85:


//--------------------- .text._ZN7cutlass13device_kernelIN5flash11enable_sm90INS1_16FlashAttnFwdSm90INS1_25CollectiveMainloopFwdSm90ILi2EN4cute5tupleIJNS5_1CILi1EEES8_S8_EEENS6_IJNS7_ILi192EEENS7_ILi160EEENS7_ILi64EEEEEELi64ENS_12float_e4m3_tEfNS_4arch4Sm90ELb0ELb1ELb1ELb1ELb0ELb1ELb0ELb1ELb1ELb1ELb1ELb0EEENS1_21CollectiveEpilogueFwdINS6_IJSA_SC_SB_EEES9_NS_10bfloat16_tESG_Li384ELb1ELb1ELb1ELb1EEENS1_36VarlenDynamicPersistentTileSchedulerILi192ELi160ELi384ELi128ELb1ELb1ELb1ELb1ELb0ELb1EEEEEEEEEvNT_6ParamsE --------------------------
	.section	.text._ZN7cutlass13device_kernelIN5flash11enable_sm90INS1_16FlashAttnFwdSm90INS1_25CollectiveMainloopFwdSm90ILi2EN4cute5tupleIJNS5_1CILi1EEES8_S8_EEENS6_IJNS7_ILi192EEENS7_ILi160EEENS7_ILi64EEEEEELi64ENS_12float_e4m3_tEfNS_4arch4Sm90ELb0ELb1ELb1ELb1ELb0ELb1ELb0ELb1ELb1ELb1ELb1ELb0EEENS1_21CollectiveEpilogueFwdINS6_IJSA_SC_SB_EEES9_NS_10bfloat16_tESG_Li384ELb1ELb1ELb1ELb1EEENS1_36VarlenDynamicPersistentTileSchedulerILi192ELi160ELi384ELi128ELb1ELb1ELb1ELb1ELb0ELb1EEEEEEEEEvNT_6ParamsE,"ax",@progbits
	.align	128
.text._ZN7cutlass13device_kernelIN5flash11enable_sm90INS1_16FlashAttnFwdSm90INS1_25CollectiveMainloopFwdSm90ILi2EN4cute5tupleIJNS5_1CILi1EEES8_S8_EEENS6_IJNS7_ILi192EEENS7_ILi160EEENS7_ILi64EEEEEELi64ENS_12float_e4m3_tEfNS_4arch4Sm90ELb0ELb1ELb1ELb1ELb0ELb1ELb0ELb1ELb1ELb1ELb1ELb0EEENS1_21CollectiveEpilogueFwdINS6_IJSA_SC_SB_EEES9_NS_10bfloat16_tESG_Li384ELb1ELb1ELb1ELb1EEENS1_36VarlenDynamicPersistentTileSchedulerILi192ELi160ELi384ELi128ELb1ELb1ELb1ELb1ELb0ELb1EEEEEEEEEvNT_6ParamsE:
        .type           _ZN7cutlass13device_kernelIN5flash11enable_sm90INS1_16FlashAttnFwdSm90INS1_25CollectiveMainloopFwdSm90ILi2EN4cute5tupleIJNS5_1CILi1EEES8_S8_EEENS6_IJNS7_ILi192EEENS7_ILi160EEENS7_ILi64EEEEEELi64ENS_12float_e4m3_tEfNS_4arch4Sm90ELb0ELb1ELb1ELb1ELb0ELb1ELb0ELb1ELb1ELb1ELb1ELb0EEENS1_21CollectiveEpilogueFwdINS6_IJSA_SC_SB_EEES9_NS_10bfloat16_tESG_Li384ELb1ELb1ELb1ELb1EEENS1_36VarlenDynamicPersistentTileSchedulerILi192ELi160ELi384ELi128ELb1ELb1ELb1ELb1ELb0ELb1EEEEEEEEEvNT_6ParamsE,@function
        .size           _ZN7cutlass13device_kernelIN5flash11enable_sm90INS1_16FlashAttnFwdSm90INS1_25CollectiveMainloopFwdSm90ILi2EN4cute5tupleIJNS5_1CILi1EEES8_S8_EEENS6_IJNS7_ILi192EEENS7_ILi160EEENS7_ILi64EEEEEELi64ENS_12float_e4m3_tEfNS_4arch4Sm90ELb0ELb1ELb1ELb1ELb0ELb1ELb0ELb1ELb1ELb1ELb1ELb0EEENS1_21CollectiveEpilogueFwdINS6_IJSA_SC_SB_EEES9_NS_10bfloat16_tESG_Li384ELb1ELb1ELb1ELb1EEENS1_36VarlenDynamicPersistentTileSchedulerILi192ELi160ELi384ELi128ELb1ELb1ELb1ELb1ELb0ELb1EEEEEEEEEvNT_6ParamsE,(.L_x_86 - _ZN7cutlass13device_kernelIN5flash11enable_sm90INS1_16FlashAttnFwdSm90INS1_25CollectiveMainloopFwdSm90ILi2EN4cute5tupleIJNS5_1CILi1EEES8_S8_EEENS6_IJNS7_ILi192EEENS7_ILi160EEENS7_ILi64EEEEEELi64ENS_12float_e4m3_tEfNS_4arch4Sm90ELb0ELb1ELb1ELb1ELb0ELb1ELb0ELb1ELb1ELb1ELb1ELb0EEENS1_21CollectiveEpilogueFwdINS6_IJSA_SC_SB_EEES9_NS_10bfloat16_tESG_Li384ELb1ELb1ELb1ELb1EEENS1_36VarlenDynamicPersistentTileSchedulerILi192ELi160ELi384ELi128ELb1ELb1ELb1ELb1ELb0ELb1EEEEEEEEEvNT_6ParamsE)
        .other          _ZN7cutlass13device_kernelIN5flash11enable_sm90INS1_16FlashAttnFwdSm90INS1_25CollectiveMainloopFwdSm90ILi2EN4cute5tupleIJNS5_1CILi1EEES8_S8_EEENS6_IJNS7_ILi192EEENS7_ILi160EEENS7_ILi64EEEEEELi64ENS_12float_e4m3_tEfNS_4arch4Sm90ELb0ELb1ELb1ELb1ELb0ELb1ELb0ELb1ELb1ELb1ELb1ELb0EEENS1_21CollectiveEpilogueFwdINS6_IJSA_SC_SB_EEES9_NS_10bfloat16_tESG_Li384ELb1ELb1ELb1ELb1EEENS1_36VarlenDynamicPersistentTileSchedulerILi192ELi160ELi384ELi128ELb1ELb1ELb1ELb1ELb0ELb1EEEEEEEEEvNT_6ParamsE,@"STO_CUDA_ENTRY STV_DEFAULT"
_ZN7cutlass13device_kernelIN5flash11enable_sm90INS1_16FlashAttnFwdSm90INS1_25CollectiveMainloopFwdSm90ILi2EN4cute5tupleIJNS5_1CILi1EEES8_S8_EEENS6_IJNS7_ILi192EEENS7_ILi160EEENS7_ILi64EEEEEELi64ENS_12float_e4m3_tEfNS_4arch4Sm90ELb0ELb1ELb1ELb1ELb0ELb1ELb0ELb1ELb1ELb1ELb1ELb0EEENS1_21CollectiveEpilogueFwdINS6_IJSA_SC_SB_EEES9_NS_10bfloat16_tESG_Li384ELb1ELb1ELb1ELb1EEENS1_36VarlenDynamicPersistentTileSchedulerILi192ELi160ELi384ELi128ELb1ELb1ELb1ELb1ELb0ELb1EEEEEEEEEvNT_6ParamsE:
[----:B------:R-:W-:Y:S01]  /*0000*/  LDC R1, c[0x0][0x37c] ;  /* 0x0000df00ff017b82 */ /* 0x000fe20000000800 */
[----:B------:R-:W-:Y:S05]  /*0010*/  EXIT ;  /* 0x000000000000794d */ /* 0x000fea0003800000 */
.L_x_41:
        /* <DEDUP_REMOVED lines=14> */
.L_x_86:


//--------------------- .text._ZN7cutlass13device_kernelIN5flash11enable_sm90INS1_16FlashAttnFwdSm90INS1_25CollectiveMainloopFwdSm90ILi2EN4cute5tupleIJNS5_1CILi1EEES8_S8_EEENS6_IJNS7_ILi192EEENS7_ILi160EEENS7_ILi64EEEEEELi64ENS_12float_e4m3_tEfNS_4arch4Sm90ELb1ELb0ELb1ELb0ELb0ELb0ELb0ELb1ELb1ELb1ELb1ELb0EEENS1_21CollectiveEpilogueFwdINS6_IJSA_SC_SB_EEES9_NS_10bfloat16_tESG_Li384ELb0ELb1ELb1ELb1EEENS1_19SingleTileSchedulerILb0ELb1ELb1ELi192EEEEEEEEEvNT_6ParamsE --------------------------
	.section	.text._ZN7cutlass13device_kernelIN5flash11enable_sm90INS1_16FlashAttnFwdSm90INS1_25CollectiveMainloopFwdSm90ILi2EN4cute5tupleIJNS5_1CILi1EEES8_S8_EEENS6_IJNS7_ILi192EEENS7_ILi160EEENS7_ILi64EEEEEELi64ENS_12float_e4m3_tEfNS_4arch4Sm90ELb1ELb0ELb1ELb0ELb0ELb0ELb0ELb1ELb1ELb1ELb1ELb0EEENS1_21CollectiveEpilogueFwdINS6_IJSA_SC_SB_EEES9_NS_10bfloat16_tESG_Li384ELb0ELb1ELb1ELb1EEENS1_19SingleTileSchedulerILb0ELb1ELb1ELi192EEEEEEEEEvNT_6ParamsE,"ax",@progbits
	.align	128
.text._ZN7cutlass13device_kernelIN5flash11enable_sm90INS1_16FlashAttnFwdSm90INS1_25CollectiveMainloopFwdSm90ILi2EN4cute5tupleIJNS5_1CILi1EEES8_S8_EEENS6_IJNS7_ILi192EEENS7_ILi160EEENS7_ILi64EEEEEELi64ENS_12float_e4m3_tEfNS_4arch4Sm90ELb1ELb0ELb1ELb0ELb0ELb0ELb0ELb1ELb1ELb1ELb1ELb0EEENS1_21CollectiveEpilogueFwdINS6_IJSA_SC_SB_EEES9_NS_10bfloat16_tESG_Li384ELb0ELb1ELb1ELb1EEENS1_19SingleTileSchedulerILb0ELb1ELb1ELi192EEEEEEEEEvNT_6ParamsE:
        .type           _ZN7cutlass13device_kernelIN5flash11enable_sm90INS1_16FlashAttnFwdSm90INS1_25CollectiveMainloopFwdSm90ILi2EN4cute5tupleIJNS5_1CILi1EEES8_S8_EEENS6_IJNS7_ILi192EEENS7_ILi160EEENS7_ILi64EEEEEELi64ENS_12float_e4m3_tEfNS_4arch4Sm90ELb1ELb0ELb1ELb0ELb0ELb0ELb0ELb1ELb1ELb1ELb1ELb0EEENS1_21CollectiveEpilogueFwdINS6_IJSA_SC_SB_EEES9_NS_10bfloat16_tESG_Li384ELb0ELb1ELb1ELb1EEENS1_19SingleTileSchedulerILb0ELb1ELb1ELi192EEEEEEEEEvNT_6ParamsE,@function
        .size           _ZN7cutlass13device_kernelIN5flash11enable_sm90INS1_16FlashAttnFwdSm90INS1_25CollectiveMainloopFwdSm90ILi2EN4cute5tupleIJNS5_1CILi1EEES8_S8_EEENS6_IJNS7_ILi192EEENS7_ILi160EEENS7_ILi64EEEEEELi64ENS_12float_e4m3_tEfNS_4arch4Sm90ELb1ELb0ELb1ELb0ELb0ELb0ELb0ELb1ELb1ELb1ELb1ELb0EEENS1_21CollectiveEpilogueFwdINS6_IJSA_SC_SB_EEES9_NS_10bfloat16_tESG_Li384ELb0ELb1ELb1ELb1EEENS1_19SingleTileSchedulerILb0ELb1ELb1ELi192EEEEEEEEEvNT_6ParamsE,(.L_x_87 - _ZN7cutlass13device_kernelIN5flash11enable_sm90INS1_16FlashAttnFwdSm90INS1_25CollectiveMainloopFwdSm90ILi2EN4cute5tupleIJNS5_1CILi1EEES8_S8_EEENS6_IJNS7_ILi192EEENS7_ILi160EEENS7_ILi64EEEEEELi64ENS_12float_e4m3_tEfNS_4arch4Sm90ELb1ELb0ELb1ELb0ELb0ELb0ELb0ELb1ELb1ELb1ELb1ELb0EEENS1_21CollectiveEpilogueFwdINS6_IJSA_SC_SB_EEES9_NS_10bfloat16_tESG_Li384ELb0ELb1ELb1ELb1EEENS1_19SingleTileSchedulerILb0ELb1ELb1ELi192EEEEEEEEEvNT_6ParamsE)
        .other          _ZN7cutlass13device_kernelIN5flash11enable_sm90INS1_16FlashAttnFwdSm90INS1_25CollectiveMainloopFwdSm90ILi2EN4cute5tupleIJNS5_1CILi1EEES8_S8_EEENS6_IJNS7_ILi192EEENS7_ILi160EEENS7_ILi64EEEEEELi64ENS_12float_e4m3_tEfNS_4arch4Sm90ELb1ELb0ELb1ELb0ELb0ELb0ELb0ELb1ELb1ELb1ELb1ELb0EEENS1_21CollectiveEpilogueFwdINS6_IJSA_SC_SB_EEES9_NS_10bfloat16_tESG_Li384ELb0ELb1ELb1ELb1EEENS1_19SingleTileSchedulerILb0ELb1ELb1ELi192EEEEEEEEEvNT_6ParamsE,@"STO_CUDA_ENTRY STV_DEFAULT"
_ZN7cutlass13device_kernelIN5flash11enable_sm90INS1_16FlashAttnFwdSm90INS1_25CollectiveMainloopFwdSm90ILi2EN4cute5tupleIJNS5_1CILi1EEES8_S8_EEENS6_IJNS7_ILi192EEENS7_ILi160EEENS7_ILi64EEEEEELi64ENS_12float_e4m3_tEfNS_4arch4Sm90ELb1ELb0ELb1ELb0ELb0ELb0ELb0ELb1ELb1ELb1ELb1ELb0EEENS1_21CollectiveEpilogueFwdINS6_IJSA_SC_SB_EEES9_NS_10bfloat16_tESG_Li384ELb0ELb1ELb1ELb1EEENS1_19SingleTileSchedulerILb0ELb1ELb1ELi192EEEEEEEEEvNT_6ParamsE:
[----:B------:R-:W-:Y:S01]  /*0000*/  LDC R1, c[0x0][0x37c] ;  /* 0x0000df00ff017b82 */ /* 0x000fe20000000800 */
[----:B------:R-:W-:Y:S05]  /*0010*/  EXIT ;  /* 0x000000000000794d */ /* 0x000fea0003800000 */
.L_x_42:
        /* <DEDUP_REMOVED lines=14> */
.L_x_87:


//--------------------- .text._ZN7cutlass13device_kernelIN5flash11enable_sm90INS1_16FlashAttnFwdSm90INS1_25CollectiveMainloopFwdSm90ILi2EN4cute5tupleIJNS5_1CILi1EEES8_S8_EEENS6_IJNS7_ILi192EEENS7_ILi160EEENS7_ILi64EEEEEELi64ENS_12float_e4m3_tEfNS_4arch4Sm90ELb1ELb0ELb1ELb1ELb0ELb0ELb0ELb1ELb1ELb1ELb1ELb0EEENS1_21CollectiveEpilogueFwdINS6_IJSA_SC_SB_EEES9_NS_10bfloat16_tESG_Li384ELb1ELb1ELb1ELb1EEENS1_36VarlenDynamicPersistentTileSchedulerILi192ELi160ELi384ELi128ELb1ELb1ELb1ELb1ELb1ELb1EEEEEEEEEvNT_6ParamsE --------------------------
	.section	.text._ZN7cutlass13device_kernelIN5flash11enable_sm90INS1_16FlashAttnFwdSm90INS1_25CollectiveMainloopFwdSm90ILi2EN4cute5tupleIJNS5_1CILi1EEES8_S8_EEENS6_IJNS7_ILi192EEENS7_ILi160EEENS7_ILi64EEEEEELi64ENS_12float_e4m3_tEfNS_4arch4Sm90ELb1ELb0ELb1ELb1ELb0ELb0ELb0ELb1ELb1ELb1ELb1ELb0EEENS1_21CollectiveEpilogueFwdINS6_IJSA_SC_SB_EEES9_NS_10bfloat16_tESG_Li384ELb1ELb1ELb1ELb1EEENS1_36VarlenDynamicPersistentTileSchedulerILi192ELi160ELi384ELi128ELb1ELb1ELb1ELb1ELb1ELb1EEEEEEEEEvNT_6ParamsE,"ax",@progbits
	.align	128
.text._ZN7cutlass13device_kernelIN5flash11enable_sm90INS1_16FlashAttnFwdSm90INS1_25CollectiveMainloopFwdSm90ILi2EN4cute5tupleIJNS5_1CILi1EEES8_S8_EEENS6_IJNS7_ILi192EEENS7_ILi160EEENS7_ILi64EEEEEELi64ENS_12float_e4m3_tEfNS_4arch4Sm90ELb1ELb0ELb1ELb1ELb0ELb0ELb0ELb1ELb1ELb1ELb1ELb0EEENS1_21CollectiveEpilogueFwdINS6_IJSA_SC_SB_EEES9_NS_10bfloat16_tESG_Li384ELb1ELb1ELb1ELb1EEENS1_36VarlenDynamicPersistentTileSchedulerILi192ELi160ELi384ELi128ELb1ELb1ELb1ELb1ELb1ELb1EEEEEEEEEvNT_6ParamsE:
        .type           _ZN7cutlass13device_kernelIN5flash11enable_sm90INS1_16FlashAttnFwdSm90INS1_25CollectiveMainloopFwdSm90ILi2EN4cute5tupleIJNS5_1CILi1EEES8_S8_EEENS6_IJNS7_ILi192EEENS7_ILi160EEENS7_ILi64EEEEEELi64ENS_12float_e4m3_tEfNS_4arch4Sm90ELb1ELb0ELb1ELb1ELb0ELb0ELb0ELb1ELb1ELb1ELb1ELb0EEENS1_21CollectiveEpilogueFwdINS6_IJSA_SC_SB_EEES9_NS_10bfloat16_tESG_Li384ELb1ELb1ELb1ELb1EEENS1_36VarlenDynamicPersistentTileSchedulerILi192ELi160ELi384ELi128ELb1ELb1ELb1ELb1ELb1ELb1EEEEEEEEEvNT_6ParamsE,@function
        .size           _ZN7cutlass13device_kernelIN5flash11enable_sm90INS1_16FlashAttnFwdSm90INS1_25CollectiveMainloopFwdSm90ILi2EN4cute5tupleIJNS5_1CILi1EEES8_S8_EEENS6_IJNS7_ILi192EEENS7_ILi160EEENS7_ILi64EEEEEELi64ENS_12float_e4m3_tEfNS_4arch4Sm90ELb1ELb0ELb1ELb1ELb0ELb0ELb0ELb1ELb1ELb1ELb1ELb0EEENS1_21CollectiveEpilogueFwdINS6_IJSA_SC_SB_EEES9_NS_10bfloat16_tESG_Li384ELb1ELb1ELb1ELb1EEENS1_36VarlenDynamicPersistentTileSchedulerILi192ELi160ELi384ELi128ELb1ELb1ELb1ELb1ELb1ELb1EEEEEEEEEvNT_6ParamsE,(.L_x_88 - _ZN7cutlass13device_kernelIN5flash11enable_sm90INS1_16FlashAttnFwdSm90INS1_25CollectiveMainloopFwdSm90ILi2EN4cute5tupleIJNS5_1CILi1EEES8_S8_EEENS6_IJNS7_ILi192EEENS7_ILi160EEENS7_ILi64EEEEEELi64ENS_12float_e4m3_tEfNS_4arch4Sm90ELb1ELb0ELb1ELb1ELb0ELb0ELb0ELb1ELb1ELb1ELb1ELb0EEENS1_21CollectiveEpilogueFwdINS6_IJSA_SC_SB_EEES9_NS_10bfloat16_tESG_Li384ELb1ELb1ELb1ELb1EEENS1_36VarlenDynamicPersistentTileSchedulerILi192ELi160ELi384ELi128ELb1ELb1ELb1ELb1ELb1ELb1EEEEEEEEEvNT_6ParamsE)
        .other          _ZN7cutlass13device_kernelIN5flash11enable_sm90INS1_16FlashAttnFwdSm90INS1_25CollectiveMainloopFwdSm90ILi2EN4cute5tupleIJNS5_1CILi1EEES8_S8_EEENS6_IJNS7_ILi192EEENS7_ILi160EEENS7_ILi64EEEEEELi64ENS_12float_e4m3_tEfNS_4arch4Sm90ELb1ELb0ELb1ELb1ELb0ELb0ELb0ELb1ELb1ELb1ELb1ELb0EEENS1_21CollectiveEpilogueFwdINS6_IJSA_SC_SB_EEES9_NS_10bfloat16_tESG_Li384ELb1ELb1ELb1ELb1EEENS1_36VarlenDynamicPersistentTileSchedulerILi192ELi160ELi384ELi128ELb1ELb1ELb1ELb1ELb1ELb1EEEEEEEEEvNT_6ParamsE,@"STO_CUDA_ENTRY STV_DEFAULT"
_ZN7cutlass13device_kernelIN5flash11enable_sm90INS1_16FlashAttnFwdSm90INS1_25CollectiveMainloopFwdSm90ILi2EN4cute5tupleIJNS5_1CILi1EEES8_S8_EEENS6_IJNS7_ILi192EEENS7_ILi160EEENS7_ILi64EEEEEELi64ENS_12float_e4m3_tEfNS_4arch4Sm90ELb1ELb0ELb1ELb1ELb0ELb0ELb0ELb1ELb1ELb1ELb1ELb0EEENS1_21CollectiveEpilogueFwdINS6_IJSA_SC_SB_EEES9_NS_10bfloat16_tESG_Li384ELb1ELb1ELb1ELb1EEENS1_36VarlenDynamicPersistentTileSchedulerILi192ELi160ELi384ELi128ELb1ELb1ELb1ELb1ELb1ELb1EEEEEEEEEvNT_6ParamsE:
[----:B------:R-:W-:Y:S01]  /*0000*/  LDC R1, c[0x0][0x37c] ;  /* 0x0000df00ff017b82 */ /* 0x000fe20000000800 */
[----:B------:R-:W-:Y:S05]  /*0010*/  EXIT ;  /* 0x000000000000794d */ /* 0x000fea0003800000 */
.L_x_43:
        /* <DEDUP_REMOVED lines=14> */
.L_x_88:


//--------------------- .text._ZN7cutlass13device_kernelIN5flash11enable_sm90INS1_16FlashAttnFwdSm90INS1_25CollectiveMainloopFwdSm90ILi2EN4cute5tupleIJNS5_1CILi1EEES8_S8_EEENS6_IJNS7_ILi192EEENS7_ILi160EEENS7_ILi64EEEEEELi64ENS_12float_e4m3_tEfNS_4arch4Sm90ELb1ELb0ELb1ELb1ELb0ELb1ELb0ELb1ELb1ELb1ELb1ELb0EEENS1_21CollectiveEpilogueFwdINS6_IJSA_SC_SB_EEES9_NS_10bfloat16_tESG_Li384ELb1ELb1ELb1ELb1EEENS1_36VarlenDynamicPersistentTileSchedulerILi192ELi160ELi384ELi128ELb1ELb1ELb1ELb1ELb1ELb1EEEEEEEEEvNT_6ParamsE --------------------------
	.section	.text._ZN7cutlass13device_kernelIN5flash11enable_sm90INS1_16FlashAttnFwdSm90INS1_25CollectiveMainloopFwdSm90ILi2EN4cute5tupleIJNS5_1CILi1EEES8_S8_EEENS6_IJNS7_ILi192EEENS7_ILi160EEENS7_ILi64EEEEEELi64ENS_12float_e4m3_tEfNS_4arch4Sm90ELb1ELb0ELb1ELb1ELb0ELb1ELb0ELb1ELb1ELb1ELb1ELb0EEENS1_21CollectiveEpilogueFwdINS6_IJSA_SC_SB_EEES9_NS_10bfloat16_tESG_Li384ELb1ELb1ELb1ELb1EEENS1_36VarlenDynamicPersistentTileSchedulerILi192ELi160ELi384ELi128ELb1ELb1ELb1ELb1ELb1ELb1EEEEEEEEEvNT_6ParamsE,"ax",@progbits
	.align	128
.text._ZN7cutlass13device_kernelIN5flash11enable_sm90INS1_16FlashAttnFwdSm90INS1_25CollectiveMainloopFwdSm90ILi2EN4cute5tupleIJNS5_1CILi1EEES8_S8_EEENS6_IJNS7_ILi192EEENS7_ILi160EEENS7_ILi64EEEEEELi64ENS_12float_e4m3_tEfNS_4arch4Sm90ELb1ELb0ELb1ELb1ELb0ELb1ELb0ELb1ELb1ELb1ELb1ELb0EEENS1_21CollectiveEpilogueFwdINS6_IJSA_SC_SB_EEES9_NS_10bfloat16_tESG_Li384ELb1ELb1ELb1ELb1EEENS1_36VarlenDynamicPersistentTileSchedulerILi192ELi160ELi384ELi128ELb1ELb1ELb1ELb1ELb1ELb1EEEEEEEEEvNT_6ParamsE:
        .type           _ZN7cutlass13device_kernelIN5flash11enable_sm90INS1_16FlashAttnFwdSm90INS1_25CollectiveMainloopFwdSm90ILi2EN4cute5tupleIJNS5_1CILi1EEES8_S8_EEENS6_IJNS7_ILi192EEENS7_ILi160EEENS7_ILi64EEEEEELi64ENS_12float_e4m3_tEfNS_4arch4Sm90ELb1ELb0ELb1ELb1ELb0ELb1ELb0ELb1ELb1ELb1ELb1ELb0EEENS1_21CollectiveEpilogueFwdINS6_IJSA_SC_SB_EEES9_NS_10bfloat16_tESG_Li384ELb1ELb1ELb1ELb1EEENS1_36VarlenDynamicPersistentTileSchedulerILi192ELi160ELi384ELi128ELb1ELb1ELb1ELb1ELb1ELb1EEEEEEEEEvNT_6ParamsE,@function
        .size           _ZN7cutlass13device_kernelIN5flash11enable_sm90INS1_16FlashAttnFwdSm90INS1_25CollectiveMainloopFwdSm90ILi2EN4cute5tupleIJNS5_1CILi1EEES8_S8_EEENS6_IJNS7_ILi192EEENS7_ILi160EEENS7_ILi64EEEEEELi64ENS_12float_e4m3_tEfNS_4arch4Sm90ELb1ELb0ELb1ELb1ELb0ELb1ELb0ELb1ELb1ELb1ELb1ELb0EEENS1_21CollectiveEpilogueFwdINS6_IJSA_SC_SB_EEES9_NS_10bfloat16_tESG_Li384ELb1ELb1ELb1ELb1EEENS1_36VarlenDynamicPersistentTileSchedulerILi192ELi160ELi384ELi128ELb1ELb1ELb1ELb1ELb1ELb1EEEEEEEEEvNT_6ParamsE,(.L_x_89 - _ZN7cutlass13device_kernelIN5flash11enable_sm90INS1_16FlashAttnFwdSm90INS1_25CollectiveMainloopFwdSm90ILi2EN4cute5tupleIJNS5_1CILi1EEES8_S8_EEENS6_IJNS7_ILi192EEENS7_ILi160EEENS7_ILi64EEEEEELi64ENS_12float_e4m3_tEfNS_4arch4Sm90ELb1ELb0ELb1ELb1ELb0ELb1ELb0ELb1ELb1ELb1ELb1ELb0EEENS1_21CollectiveEpilogueFwdINS6_IJSA_SC_SB_EEES9_NS_10bfloat16_tESG_Li384ELb1ELb1ELb1ELb1EEENS1_36VarlenDynamicPersistentTileSchedulerILi192ELi160ELi384ELi128ELb1ELb1ELb1ELb1ELb1ELb1EEEEEEEEEvNT_6ParamsE)
        .other          _ZN7cutlass13device_kernelIN5flash11enable_sm90INS1_16FlashAttnFwdSm90INS1_25CollectiveMainloopFwdSm90ILi2EN4cute5tupleIJNS5_1CILi1EEES8_S8_EEENS6_IJNS7_ILi192EEENS7_ILi160EEENS7_ILi64EEEEEELi64ENS_12float_e4m3_tEfNS_4arch4Sm90ELb1ELb0ELb1ELb1ELb0ELb1ELb0ELb1ELb1ELb1ELb1ELb0EEENS1_21CollectiveEpilogueFwdINS6_IJSA_SC_SB_EEES9_NS_10bfloat16_tESG_Li384ELb1ELb1ELb1ELb1EEENS1_36VarlenDynamicPersistentTileSchedulerILi192ELi160ELi384ELi128ELb1ELb1ELb1ELb1ELb1ELb1EEEEEEEEEvNT_6ParamsE,@"STO_CUDA_ENTRY STV_DEFAULT"
_ZN7cutlass13device_kernelIN5flash11enable_sm90INS1_16FlashAttnFwdSm90INS1_25CollectiveMainloopFwdSm90ILi2EN4cute5tupleIJNS5_1CILi1EEES8_S8_EEENS6_IJNS7_ILi192EEENS7_ILi160EEENS7_ILi64EEEEEELi64ENS_12float_e4m3_tEfNS_4arch4Sm90ELb1ELb0ELb1ELb1ELb0ELb1ELb0ELb1ELb1ELb1ELb1ELb0EEENS1_21CollectiveEpilogueFwdINS6_IJSA_SC_SB_EEES9_NS_10bfloat16_tESG_Li384ELb1ELb1ELb1ELb1EEENS1_36VarlenDynamicPersistentTileSchedulerILi192ELi160ELi384ELi128ELb1ELb1ELb1ELb1ELb1ELb1EEEEEEEEEvNT_6ParamsE:
[----:B------:R-:W-:Y:S01]  /*0000*/  LDC R1, c[0x0][0x37c] ;  /* 0x0000df00ff017b82 */ /* 0x000fe20000000800 */
[----:B------:R-:W-:Y:S05]  /*0010*/  EXIT ;  /* 0x000000000000794d */ /* 0x000fea0003800000 */
.L_x_44:
        /* <DEDUP_REMOVED lines=14> */
.L_x_89:


//--------------------- .nv.shared.reserved.0     --------------------------
	.section	.nv.shared.reserved.0,"aw",@nobits
	.weak		__nv_reservedSMEM_offset_0_alias
	.size		__nv_reservedSMEM_offset_0_alias, 0, 64
	.other		__nv_reservedSMEM_offset_0_alias,@"STO_CUDA_RESERVED_SHARED STV_DEFAULT"
__nv_reservedSMEM_offset_0_alias:
	.zero		0
	.zero		64


//--------------------- .nv.global                --------------------------
	.section	.nv.global,"aw",@nobits
.nv.global:
	.type		_ZN80_INTERNAL_09203ac2_44_flash_fwd_hdimall_e4m3_split_softcap_sm90_cu_a6473388_37604cute1_E,@object
	.size		_ZN80_INTERNAL_09203ac2_44_flash_fwd_hdimall_e4m3_split_softcap_sm90_cu_a6473388_37604cute1_E,(_ZN80_INTERNAL_09203ac2_44_flash_fwd_hdimall_e4m3_split_softcap_sm90_cu_a6473388_37604cuda3std3__45__cpo6cbeginE - _ZN80_INTERNAL_09203ac2_44_flash_fwd_hdimall_e4m3_split_softcap_sm90_cu_a6473388_37604cute1_E)
_ZN80_INTERNAL_09203ac2_44_flash_fwd_hdimall_e4m3_split_softcap_sm90_cu_a6473388_37604cute1_E:
	.zero		1
	.type		_ZN80_INTERNAL_09203ac2_44_flash_fwd_hdimall_e4m3_split_softcap_sm90_cu_a6473388_37604cuda3std3__45__cpo6cbeginE,@object
	.size		_ZN80_INTERNAL_09203ac2_44_flash_fwd_hdimall_e4m3_split_softcap_sm90_cu_a6473388_37604cuda3std3__45__cpo6cbeginE,(_ZN80_INTERNAL_09203ac2_44_flash_fwd_hdimall_e4m3_split_softcap_sm90_cu_a6473388_37604cuda3std3__48in_placeE - _ZN80_INTERNAL_09203ac2_44_flash_fwd_hdimall_e4m3_split_softcap_sm90_cu_a6473388_37604cuda3std3__45__cpo6cbeginE)
_ZN80_INTERNAL_09203ac2_44_flash_fwd_hdimall_e4m3_split_softcap_sm90_cu_a6473388_37604cuda3std3__45__cpo6cbeginE:
	.zero		1
	.type		_ZN80_INTERNAL_09203ac2_44_flash_fwd_hdimall_e4m3_split_softcap_sm90_cu_a6473388_37604cuda3std3__48in_placeE,@object
	.size		_ZN80_INTERNAL_09203ac2_44_flash_fwd_hdimall_e4m3_split_softcap_sm90_cu_a6473388_37604cuda3std3__48in_placeE,(_ZN80_INTERNAL_09203ac2_44_flash_fwd_hdimall_e4m3_split_softcap_sm90_cu_a6473388_37604cuda3std6ranges3__45__cpo9iter_moveE - _ZN80_INTERNAL_09203ac2_44_flash_fwd_hdimall_e4m3_split_softcap_sm90_cu_a6473388_37604cuda3std3__48in_placeE)
_ZN80_INTERNAL_09203ac2_44_flash_fwd_hdimall_e4m3_split_softcap_sm90_cu_a6473388_37604cuda3std3__48in_placeE:
	.zero		1
	.type		_ZN80_INTERNAL_09203ac2_44_flash_fwd_hdimall_e4m3_split_softcap_sm90_cu_a6473388_37604cuda3std6ranges3__45__cpo9iter_moveE,@object
	.size		_ZN80_INTERNAL_09203ac2_44_flash_fwd_hdimall_e4m3_split_softcap_sm90_cu_a6473388_37604cuda3std6ranges3__45__cpo9iter_moveE,(_ZN80_INTERNAL_09203ac2_44_flash_fwd_hdimall_e4m3_split_softcap_sm90_cu_a6473388_37604cuda3std3__45__cpo5beginE - _ZN80_INTERNAL_09203ac2_44_flash_fwd_hdimall_e4m3_split_softcap_sm90_cu_a6473388_37604cuda3std6ranges3__45__cpo9iter_moveE)
_ZN80_INTERNAL_09203ac2_44_flash_fwd_hdimall_e4m3_split_softcap_sm90_cu_a6473388_37604cuda3std6ranges3__45__cpo9iter_moveE:
	.zero		1
	.type		_ZN80_INTERNAL_09203ac2_44_flash_fwd_hdimall_e4m3_split_softcap_sm90_cu_a6473388_37604cuda3std3__45__cpo5beginE,@object
	.size		_ZN80_INTERNAL_09203ac2_44_flash_fwd_hdimall_e4m3_split_softcap_sm90_cu_a6473388_37604cuda3std3__45__cpo5beginE,(_ZN80_INTERNAL_09203ac2_44_flash_fwd_hdimall_e4m3_split_softcap_sm90_cu_a6473388_37604cuda3std3__482_GLOBAL__N__09203ac2_44_flash_fwd_hdimall_e4m3_split_softcap_sm90_cu_a6473388_37606ignoreE - _ZN80_INTERNAL_09203ac2_44_flash_fwd_hdimall_e4m3_split_softcap_sm90_cu_a6473388_37604cuda3std3__45__cpo5beginE)
_ZN80_INTERNAL_09203ac2_44_flash_fwd_hdimall_e4m3_split_softcap_sm90_cu_a6473388_37604cuda3std3__45__cpo5beginE:
	.zero		1
	.type		_ZN80_INTERNAL_09203ac2_44_flash_fwd_hdimall_e4m3_split_softcap_sm90_cu_a6473388_37604cuda3std3__482_GLOBAL__N__09203ac2_44_flash_fwd_hdimall_e4m3_split_softcap_sm90_cu_a6473388_37606ignoreE,@object
	.size		_ZN80_INTERNAL_09203ac2_44_flash_fwd_hdimall_e4m3_split_softcap_sm90_cu_a6473388_37604cuda3std3__482_GLOBAL__N__09203ac2_44_flash_fwd_hdimall_e4m3_split_softcap_sm90_cu_a6473388_37606ignoreE,(_ZN80_INTERNAL_09203ac2_44_flash_fwd_hdimall_e4m3_split_softcap_sm90_cu_a6473388_37604cute7productE - _ZN80_INTERNAL_09203ac2_44_flash_fwd_hdimall_e4m3_split_softcap_sm90_cu_a6473388_37604cuda3std3__482_GLOBAL__N__09203ac2_44_flash_fwd_hdimall_e4m3_split_softcap_sm90_cu_a6473388_37606ignoreE)
_ZN80_INTERNAL_09203ac2_44_flash_fwd_hdimall_e4m3_split_softcap_sm90_cu_a6473388_37604cuda3std3__482_GLOBAL__N__09203ac2_44_flash_fwd_hdimall_e4m3_split_softcap_sm90_cu_a6473388_37606ignoreE:
	.zero		1
	.type		_ZN80_INTERNAL_09203ac2_44_flash_fwd_hdimall_e4m3_split_softcap_sm90_cu_a6473388_37604cute7productE,@object
	.size		_ZN80_INTERNAL_09203ac2_44_flash_fwd_hdimall_e4m3_split_softcap_sm90_cu_a6473388_37604cute7productE,(_ZN80_INTERNAL_09203ac2_44_flash_fwd_hdimall_e4m3_split_softcap_sm90_cu_a6473388_37604cuda3std3__45__cpo3endE - _ZN80_INTERNAL_09203ac2_44_flash_fwd_hdimall_e4m3_split_softcap_sm90_cu_a6473388_37604cute7productE)
_ZN80_INTERNAL_09203ac2_44_flash_fwd_hdimall_e4m3_split_softcap_sm90_cu_a6473388_37604cute7productE:
	.zero		1
	.type		_ZN80_INTERNAL_09203ac2_44_flash_fwd_hdimall_e4m3_split_softcap_sm90_cu_a6473388_37604cuda3std3__45__cpo3endE,@object
	.size		_ZN80_INTERNAL_09203ac2_44_flash_fwd_hdimall_e4m3_split_softcap_sm90_cu_a6473388_37604cuda3std3__45__cpo3endE,(_ZN80_INTERNAL_09203ac2_44_flash_fwd_hdimall_e4m3_split_softcap_sm90_cu_a6473388_37604cuda3std3__419piecewise_constructE - _ZN80_INTERNAL_09203ac2_44_flash_fwd_hdimall_e4m3_split_softcap_sm90_cu_a6473388_37604cuda3std3__45__cpo3endE)
_ZN80_INTERNAL_09203ac2_44_flash_fwd_hdimall_e4m3_split_softcap_sm90_cu_a6473388_37604cuda3std3__45__cpo3endE:
	.zero		1
	.type		_ZN80_INTERNAL_09203ac2_44_flash_fwd_hdimall_e4m3_split_softcap_sm90_cu_a6473388_37604cuda3std3__419piecewise_constructE,@object
	.size		_ZN80_INTERNAL_09203ac2_44_flash_fwd_hdimall_e4m3_split_softcap_sm90_cu_a6473388_37604cuda3std3__419piecewise_constructE,(_ZN80_INTERNAL_09203ac2_44_flash_fwd_hdimall_e4m3_split_softcap_sm90_cu_a6473388_37604cuda3std3__45__cpo4cendE - _ZN80_INTERNAL_09203ac2_44_flash_fwd_hdimall_e4m3_split_softcap_sm90_cu_a6473388_37604cuda3std3__419piecewise_constructE)
_ZN80_INTERNAL_09203ac2_44_flash_fwd_hdimall_e4m3_split_softcap_sm90_cu_a6473388_37604cuda3std3__419piecewise_constructE:
	.zero		1
	.type		_ZN80_INTERNAL_09203ac2_44_flash_fwd_hdimall_e4m3_split_softcap_sm90_cu_a6473388_37604cuda3std3__45__cpo4cendE,@object
	.size		_ZN80_INTERNAL_09203ac2_44_flash_fwd_hdimall_e4m3_split_softcap_sm90_cu_a6473388_37604cuda3std3__45__cpo4cendE,(_ZN80_INTERNAL_09203ac2_44_flash_fwd_hdimall_e4m3_split_softcap_sm90_cu_a6473388_37604cuda3std6ranges3__45__cpo4swapE - _ZN80_INTERNAL_09203ac2_44_flash_fwd_hdimall_e4m3_split_softcap_sm90_cu_a6473388_37604cuda3std3__45__cpo4cendE)
_ZN80_INTERNAL_09203ac2_44_flash_fwd_hdimall_e4m3_split_softcap_sm90_cu_a6473388_37604cuda3std3__45__cpo4cendE:
	.zero		1
	.type		_ZN80_INTERNAL_09203ac2_44_flash_fwd_hdimall_e4m3_split_softcap_sm90_cu_a6473388_37604cuda3std6ranges3__45__cpo4swapE,@object
	.size		_ZN80_INTERNAL_09203ac2_44_flash_fwd_hdimall_e4m3_split_softcap_sm90_cu_a6473388_37604cuda3std6ranges3__45__cpo4swapE,(.L_7 - _ZN80_INTERNAL_09203ac2_44_flash_fwd_hdimall_e4m3_split_softcap_sm90_cu_a6473388_37604cuda3std6ranges3__45__cpo4swapE)
_ZN80_INTERNAL_09203ac2_44_flash_fwd_hdimall_e4m3_split_softcap_sm90_cu_a6473388_37604cuda3std6ranges3__45__cpo4swapE:
	.zero		1
.L_7:


//--------------------- .nv.constant0._ZN7cutlass13device_kernelIN5flash11enable_sm90INS1_16FlashAttnFwdSm90INS1_25CollectiveMainloopFwdSm90ILi2EN4cute5tupleIJNS5_1CILi1EEES8_S8_EEENS6_IJNS7_ILi128EEESA_NS7_ILi256EEEEEELi256ENS_12float_e4m3_tEfNS_4arch4Sm90ELb0ELb0ELb1ELb0ELb0ELb0ELb0ELb1ELb1ELb1ELb1ELb0EEENS1_21CollectiveEpilogueFwdINS6_IJSA_SB_SA_EEES9_NS_10bfloat16_tESF_Li256ELb0ELb1ELb1ELb1EEENS1_19SingleTileSchedulerILb0ELb1ELb1ELi128EEEEEEEEEvNT_6ParamsE --------------------------
	.section	.nv.constant0._ZN7cutlass13device_kernelIN5flash11enable_sm90INS1_16FlashAttnFwdSm90INS1_25CollectiveMainloopFwdSm90ILi2EN4cute5tupleIJNS5_1CILi1EEES8_S8_EEENS6_IJNS7_ILi128EEESA_NS7_ILi256EEEEEELi256ENS_12float_e4m3_tEfNS_4arch4Sm90ELb0ELb0ELb1ELb0ELb0ELb0ELb0ELb1ELb1ELb1ELb1ELb0EEENS1_21CollectiveEpilogueFwdINS6_IJSA_SB_SA_EEES9_NS_10bfloat16_tESF_Li256ELb0ELb1ELb1ELb1EEENS1_19SingleTileSchedulerILb0ELb1ELb1ELi128EEEEEEEEEvNT_6ParamsE,"a",@progbits
	.sectionflags	@""
	.align	4
.nv.constant0._ZN7cutlass13device_kernelIN5flash11enable_sm90INS1_16FlashAttnFwdSm90INS1_25CollectiveMainloopFwdSm90ILi2EN4cute5tupleIJNS5_1CILi1EEES8_S8_EEENS6_IJNS7_ILi128EEESA_NS7_ILi256EEEEEELi256ENS_12float_e4m3_tEfNS_4arch4Sm90ELb0ELb0ELb1ELb0ELb0ELb0ELb0ELb1ELb1ELb1ELb1ELb0EEENS1_21CollectiveEpilogueFwdINS6_IJSA_SB_SA_EEES9_NS_10bfloat16_tESF_Li256ELb0ELb1ELb1ELb1EEENS1_19SingleTileSchedulerILb0ELb1ELb1ELi128EEEEEEEEEvNT_6ParamsE:
	.zero		3456


//--------------------- .nv.constant0._ZN7cutlass13device_kernelIN5flash11enable_sm90INS1_16FlashAttnFwdSm90INS1_25CollectiveMainloopFwdSm90ILi2EN4cute5tupleIJNS5_1CILi1EEES8_S8_EEENS6_IJNS7_ILi128EEESA_NS7_ILi256EEEEEELi256ENS_12float_e4m3_tEfNS_4arch4Sm90ELb0ELb0ELb1ELb1ELb0ELb0ELb0ELb1ELb1ELb1ELb1ELb0EEENS1_21CollectiveEpilogueFwdINS6_IJSA_SB_SA_EEES9_NS_10bfloat16_tESF_Li256ELb1ELb1ELb1ELb1EEENS1_36VarlenDynamicPersistentTileSchedulerILi128ELi128ELi256ELi128ELb1ELb1ELb1ELb0ELb1ELb1EEEEEEEEEvNT_6ParamsE --------------------------
	.section	.nv.constant0._ZN7cutlass13device_kernelIN5flash11enable_sm90INS1_16FlashAttnFwdSm90INS1_25CollectiveMainloopFwdSm90ILi2EN4cute5tupleIJNS5_1CILi1EEES8_S8_EEENS6_IJNS7_ILi128EEESA_NS7_ILi256EEEEEELi256ENS_12float_e4m3_tEfNS_4arch4Sm90ELb0ELb0ELb1ELb1ELb0ELb0ELb0ELb1ELb1ELb1ELb1ELb0EEENS1_21CollectiveEpilogueFwdINS6_IJSA_SB_SA_EEES9_NS_10bfloat16_tESF_Li256ELb1ELb1ELb1ELb1EEENS1_36VarlenDynamicPersistentTileSchedulerILi128ELi128ELi256ELi128ELb1ELb1ELb1ELb0ELb1ELb1EEEEEEEEEvNT_6ParamsE,"a",@progbits
	.sectionflags	@""
	.align	4
.nv.constant0._ZN7cutlass13device_kernelIN5flash11enable_sm90INS1_16FlashAttnFwdSm90INS1_25CollectiveMainloopFwdSm90ILi2EN4cute5tupleIJNS5_1CILi1EEES8_S8_EEENS6_IJNS7_ILi128EEESA_NS7_ILi256EEEEEELi256ENS_12float_e4m3_tEfNS_4arch4Sm90ELb0ELb0ELb1ELb1ELb0ELb0ELb0ELb1ELb1ELb1ELb1ELb0EEENS1_21CollectiveEpilogueFwdINS6_IJSA_SB_SA_EEES9_NS_10bfloat16_tESF_Li256ELb1ELb1ELb1ELb1EEENS1_36VarlenDynamicPersistentTileSchedulerILi128ELi128ELi256ELi128ELb1ELb1ELb1ELb0ELb1ELb1EEEEEEEEEvNT_6ParamsE:
	.zero		3584


//--------------------- .nv.constant0._ZN7cutlass13device_kernelIN5flash11enable_sm90INS1_16FlashAttnFwdSm90INS1_25CollectiveMainloopFwdSm90ILi2EN4cute5tupleIJNS5_1CILi1EEES8_S8_EEENS6_IJNS7_ILi128EEESA_NS7_ILi256EEEEEELi256ENS_12float_e4m3_tEfNS_4arch4Sm90ELb0ELb0ELb1ELb1ELb0ELb1ELb0ELb1ELb1ELb1ELb1ELb0EEENS1_21CollectiveEpilogueFwdINS6_IJSA_SB_SA_EEES9_NS_10bfloat16_tESF_Li256ELb1ELb1ELb1ELb1EEENS1_36VarlenDynamicPersistentTileSchedulerILi128ELi128ELi256ELi128ELb1ELb1ELb1ELb0ELb1ELb1EEEEEEEEEvNT_6ParamsE --------------------------
	.section	.nv.constant0._ZN7cutlass13device_kernelIN5flash11enable_sm90INS1_16FlashAttnFwdSm90INS1_25CollectiveMainloopFwdSm90ILi2EN4cute5tupleIJNS5_1CILi1EEES8_S8_EEENS6_IJNS7_ILi128EEESA_NS7_ILi256EEEEEELi256ENS_12float_e4m3_tEfNS_4arch4Sm90ELb0ELb0ELb1ELb1ELb0ELb1ELb0ELb1ELb1ELb1ELb1ELb0EEENS1_21CollectiveEpilogueFwdINS6_IJSA_SB_SA_EEES9_NS_10bfloat16_tESF_Li256ELb1ELb1ELb1ELb1EEENS1_36VarlenDynamicPersistentTileSchedulerILi128ELi128ELi256ELi128ELb1ELb1ELb1ELb0ELb1ELb1EEEEEEEEEvNT_6ParamsE,"a",@progbits
	.sectionflags	@""
	.align	4
.nv.constant0._ZN7cutlass13device_kernelIN5flash11enable_sm90INS1_16FlashAttnFwdSm90INS1_25CollectiveMainloopFwdSm90ILi2EN4cute5tupleIJNS5_1CILi1EEES8_S8_EEENS6_IJNS7_ILi128EEESA_NS7_ILi256EEEEEELi256ENS_12float_e4m3_tEfNS_4arch4Sm90ELb0ELb0ELb1ELb1ELb0ELb1ELb0ELb1ELb1ELb1ELb1ELb0EEENS1_21CollectiveEpilogueFwdINS6_IJSA_SB_SA_EEES9_NS_10bfloat16_tESF_Li256ELb1ELb1ELb1ELb1EEENS1_36VarlenDynamicPersistentTileSchedulerILi128ELi128ELi256ELi128ELb1ELb1ELb1ELb0ELb1ELb1EEEEEEEEEvNT_6ParamsE:
	.zero		3584


//--------------------- .nv.constant0._ZN7cutlass13device_kernelIN5flash11enable_sm90INS1_16FlashAttnFwdSm90INS1_25CollectiveMainloopFwdSm90ILi2EN4cute5tupleIJNS5_1CILi1EEES8_S8_EEENS6_IJNS7_ILi128EEENS7_ILi64EEENS7_ILi256EEEEEELi256ENS_12float_e4m3_tEfNS_4arch4Sm90ELb0ELb1ELb1ELb0ELb0ELb0ELb0ELb1ELb1ELb1ELb1ELb0EEENS1_21CollectiveEpilogueFwdINS6_IJSA_SC_SB_EEES9_NS_10bfloat16_tESG_Li256ELb0ELb1ELb1ELb1EEENS1_19SingleTileSchedulerILb0ELb1ELb1ELi128EEEEEEEEEvNT_6ParamsE --------------------------
	.section	.nv.constant0._ZN7cutlass13device_kernelIN5flash11enable_sm90INS1_16FlashAttnFwdSm90INS1_25CollectiveMainloopFwdSm90ILi2EN4cute5tupleIJNS5_1CILi1EEES8_S8_EEENS6_IJNS7_ILi128EEENS7_ILi64EEENS7_ILi256EEEEEELi256ENS_12float_e4m3_tEfNS_4arch4Sm90ELb0ELb1ELb1ELb0ELb0ELb0ELb0ELb1ELb1ELb1ELb1ELb0EEENS1_21CollectiveEpilogueFwdINS6_IJSA_SC_SB_EEES9_NS_10bfloat16_tESG_Li256ELb0ELb1ELb1ELb1EEENS1_19SingleTileSchedulerILb0ELb1ELb1ELi128EEEEEEEEEvNT_6ParamsE,"a",@progbits
	.sectionflags	@""
	.align	4
.nv.constant0._ZN7cutlass13device_kernelIN5flash11enable_sm90INS1_16FlashAttnFwdSm90INS1_25CollectiveMainloopFwdSm90ILi2EN4cute5tupleIJNS5_1CILi1EEES8_S8_EEENS6_IJNS7_ILi128EEENS7_ILi64EEENS7_ILi256EEEEEELi256ENS_12float_e4m3_tEfNS_4arch4Sm90ELb0ELb1ELb1ELb0ELb0ELb0ELb0ELb1ELb1ELb1ELb1ELb0EEENS1_21CollectiveEpilogueFwdINS6_IJSA_SC_SB_EEES9_NS_10bfloat16_tESG_Li256ELb0ELb1ELb1ELb1EEENS1_19SingleTileSchedulerILb0ELb1ELb1ELi128EEEEEEEEEvNT_6ParamsE:
	.zero		3456


//--------------------- .nv.constant0._ZN7cutlass13device_kernelIN5flash11enable_sm90INS1_16FlashAttnFwdSm90INS1_25CollectiveMainloopFwdSm90ILi2EN4cute5tupleIJNS5_1CILi1EEES8_S8_EEENS6_IJNS7_ILi128EEENS7_ILi64EEENS7_ILi256EEEEEELi256ENS_12float_e4m3_tEfNS_4arch4Sm90ELb0ELb1ELb1ELb1ELb0ELb0ELb0ELb1ELb1ELb1ELb1ELb0EEENS1_21CollectiveEpilogueFwdINS6_IJSA_SC_SB_EEES9_NS_10bfloat16_tESG_Li256ELb1ELb1ELb1ELb1EEENS1_36VarlenDynamicPersistentTileSchedulerILi128ELi64ELi256ELi128ELb1ELb1ELb1ELb1ELb0ELb1EEEEEEEEEvNT_6ParamsE --------------------------
	.section	.nv.constant0._ZN7cutlass13device_kernelIN5flash11enable_sm90INS1_16FlashAttnFwdSm90INS1_25CollectiveMainloopFwdSm90ILi2EN4cute5tupleIJNS5_1CILi1EEES8_S8_EEENS6_IJNS7_ILi128EEENS7_ILi64EEENS7_ILi256EEEEEELi256ENS_12float_e4m3_tEfNS_4arch4Sm90ELb0ELb1ELb1ELb1ELb0ELb0ELb0ELb1ELb1ELb1ELb1ELb0EEENS1_21CollectiveEpilogueFwdINS6_IJSA_SC_SB_EEES9_NS_10bfloat16_tESG_Li256ELb1ELb1ELb1ELb1EEENS1_36VarlenDynamicPersistentTileSchedulerILi128ELi64ELi256ELi128ELb1ELb1ELb1ELb1ELb0ELb1EEEEEEEEEvNT_6ParamsE,"a",@progbits
	.sectionflags	@""
	.align	4
.nv.constant0._ZN7cutlass13device_kernelIN5flash11enable_sm90INS1_16FlashAttnFwdSm90INS1_25CollectiveMainloopFwdSm90ILi2EN4cute5tupleIJNS5_1CILi1EEES8_S8_EEENS6_IJNS7_ILi128EEENS7_ILi64EEENS7_ILi256EEEEEELi256ENS_12float_e4m3_tEfNS_4arch4Sm90ELb0ELb1ELb1ELb1ELb0ELb0ELb0ELb1ELb1ELb1ELb1ELb0EEENS1_21CollectiveEpilogueFwdINS6_IJSA_SC_SB_EEES9_NS_10bfloat16_tESG_Li256ELb1ELb1ELb1ELb1EEENS1_36VarlenDynamicPersistentTileSchedulerILi128ELi64ELi256ELi128ELb1ELb1ELb1ELb1ELb0ELb1EEEEEEEEEvNT_6ParamsE:
	.zero		3584


//--------------------- .nv.constant0._ZN7cutlass13device_kernelIN5flash11enable_sm90INS1_16FlashAttnFwdSm90INS1_25CollectiveMainloopFwdSm90ILi2EN4cute5tupleIJNS5_1CILi1EEES8_S8_EEENS6_IJNS7_ILi128EEENS7_ILi64EEENS7_ILi256EEEEEELi256ENS_12float_e4m3_tEfNS_4arch4Sm90ELb0ELb1ELb1ELb1ELb0ELb1ELb0ELb1ELb1ELb1ELb1ELb0EEENS1_21CollectiveEpilogueFwdINS6_IJSA_SC_SB_EEES9_NS_10bfloat16_tESG_Li256ELb1ELb1ELb1ELb1EEENS1_36VarlenDynamicPersistentTileSchedulerILi128ELi64ELi256ELi128ELb1ELb1ELb1ELb1ELb0ELb1EEEEEEEEEvNT_6ParamsE --------------------------
	.section	.nv.constant0._ZN7cutlass13device_kernelIN5flash11enable_sm90INS1_16FlashAttnFwdSm90INS1_25CollectiveMainloopFwdSm90ILi2EN4cute5tupleIJNS5_1CILi1EEES8_S8_EEENS6_IJNS7_ILi128EEENS7_ILi64EEENS7_ILi256EEEEEELi256ENS_12float_e4m3_tEfNS_4arch4Sm90ELb0ELb1ELb1ELb1ELb0ELb1ELb0ELb1ELb1ELb1ELb1ELb0EEENS1_21CollectiveEpilogueFwdINS6_IJSA_SC_SB_EEES9_NS_10bfloat16_tESG_Li256ELb1ELb1ELb1ELb1EEENS1_36VarlenDynamicPersistentTileSchedulerILi128ELi64ELi256ELi128ELb1ELb1ELb1ELb1ELb0ELb1EEEEEEEEEvNT_6ParamsE,"a",@progbits
	.sectionflags	@""
	.align	4
.nv.constant0._ZN7cutlass13device_kernelIN5flash11enable_sm90INS1_16FlashAttnFwdSm90INS1_25CollectiveMainloopFwdSm90ILi2EN4cute5tupleIJNS5_1CILi1EEES8_S8_EEENS6_IJNS7_ILi128EEENS7_ILi64EEENS7_ILi256EEEEEELi256ENS_12float_e4m3_tEfNS_4arch4Sm90ELb0ELb1ELb1ELb1ELb0ELb1ELb0ELb1ELb1ELb1ELb1ELb0EEENS1_21CollectiveEpilogueFwdINS6_IJSA_SC_SB_EEES9_NS_10bfloat16_tESG_Li256ELb1ELb1ELb1ELb1EEENS1_36VarlenDynamicPersistentTileSchedulerILi128ELi64ELi256ELi128ELb1ELb1ELb1ELb1ELb0ELb1EEEEEEEEEvNT_6ParamsE:
	.zero		3584


//--------------------- .nv.constant0._ZN7cutlass13device_kernelIN5flash11enable_sm90INS1_16FlashAttnFwdSm90INS1_25CollectiveMainloopFwdSm90ILi2EN4cute5tupleIJNS5_1CILi1EEES8_S8_EEENS6_IJNS7_ILi128EEESA_NS7_ILi256EEEEEELi256ENS_12float_e4m3_tEfNS_4arch4Sm90ELb1ELb0ELb1ELb0ELb0ELb0ELb0ELb1ELb1ELb1ELb1ELb0EEENS1_21CollectiveEpilogueFwdINS6_IJSA_SB_SA_EEES9_NS_10bfloat16_tESF_Li256ELb0ELb1ELb1ELb1EEENS1_19SingleTileSchedulerILb0ELb1ELb1ELi128EEEEEEEEEvNT_6ParamsE --------------------------
	.section	.nv.constant0._ZN7cutlass13device_kernelIN5flash11enable_sm90INS1_16FlashAttnFwdSm90INS1_25CollectiveMainloopFwdSm90ILi2EN4cute5tupleIJNS5_1CILi1EEES8_S8_EEENS6_IJNS7_ILi128EEESA_NS7_ILi256EEEEEELi256ENS_12float_e4m3_tEfNS_4arch4Sm90ELb1ELb0ELb1ELb0ELb0ELb0ELb0ELb1ELb1ELb1ELb1ELb0EEENS1_21CollectiveEpilogueFwdINS6_IJSA_SB_SA_EEES9_NS_10bfloat16_tESF_Li256ELb0ELb1ELb1ELb1EEENS1_19SingleTileSchedulerILb0ELb1ELb1ELi128EEEEEEEEEvNT_6ParamsE,"a",@progbits
	.sectionflags	@""
	.align	4
.nv.constant0._ZN7cutlass13device_kernelIN5flash11enable_sm90INS1_16FlashAttnFwdSm90INS1_25CollectiveMainloopFwdSm90ILi2EN4cute5tupleIJNS5_1CILi1EEES8_S8_EEENS6_IJNS7_ILi128EEESA_NS7_ILi256EEEEEELi256ENS_12float_e4m3_tEfNS_4arch4Sm90ELb1ELb0ELb1ELb0ELb0ELb0ELb0ELb1ELb1ELb1ELb1ELb0EEENS1_21CollectiveEpilogueFwdINS6_IJSA_SB_SA_EEES9_NS_10bfloat16_tESF_Li256ELb0ELb1ELb1ELb1EEENS1_19SingleTileSchedulerILb0ELb1ELb1ELi128EEEEEEEEEvNT_6ParamsE:
	.zero		3456


//--------------------- .nv.constant0._ZN7cutlass13device_kernelIN5flash11enable_sm90INS1_16FlashAttnFwdSm90INS1_25CollectiveMainloopFwdSm90ILi2EN4cute5tupleIJNS5_1CILi1EEES8_S8_EEENS6_IJNS7_ILi128EEESA_NS7_ILi256EEEEEELi256ENS_12float_e4m3_tEfNS_4arch4Sm90ELb1ELb0ELb1ELb1ELb0ELb0ELb0ELb1ELb1ELb1ELb1ELb0EEENS1_21CollectiveEpilogueFwdINS6_IJSA_SB_SA_EEES9_NS_10bfloat16_tESF_Li256ELb1ELb1ELb1ELb1EEENS1_36VarlenDynamicPersistentTileSchedulerILi128ELi128ELi256ELi128ELb1ELb1ELb1ELb1ELb1ELb1EEEEEEEEEvNT_6ParamsE --------------------------
	.section	.nv.constant0._ZN7cutlass13device_kernelIN5flash11enable_sm90INS1_16FlashAttnFwdSm90INS1_25CollectiveMainloopFwdSm90ILi2EN4cute5tupleIJNS5_1CILi1EEES8_S8_EEENS6_IJNS7_ILi128EEESA_NS7_ILi256EEEEEELi256ENS_12float_e4m3_tEfNS_4arch4Sm90ELb1ELb0ELb1ELb1ELb0ELb0ELb0ELb1ELb1ELb1ELb1ELb0EEENS1_21CollectiveEpilogueFwdINS6_IJSA_SB_SA_EEES9_NS_10bfloat16_tESF_Li256ELb1ELb1ELb1ELb1EEENS1_36VarlenDynamicPersistentTileSchedulerILi128ELi128ELi256ELi128ELb1ELb1ELb1ELb1ELb1ELb1EEEEEEEEEvNT_6ParamsE,"a",@progbits
	.sectionflags	@""
	.align	4
.nv.constant0._ZN7cutlass13device_kernelIN5flash11enable_sm90INS1_16FlashAttnFwdSm90INS1_25CollectiveMainloopFwdSm90ILi2EN4cute5tupleIJNS5_1CILi1EEES8_S8_EEENS6_IJNS7_ILi128EEESA_NS7_ILi256EEEEEELi256ENS_12float_e4m3_tEfNS_4arch4Sm90ELb1ELb0ELb1ELb1ELb0ELb0ELb0ELb1ELb1ELb1ELb1ELb0EEENS1_21CollectiveEpilogueFwdINS6_IJSA_SB_SA_EEES9_NS_10bfloat16_tESF_Li256ELb1ELb1ELb1ELb1EEENS1_36VarlenDynamicPersistentTileSchedulerILi128ELi128ELi256ELi128ELb1ELb1ELb1ELb1ELb1ELb1EEEEEEEEEvNT_6ParamsE:
	.zero		3584


//--------------------- .nv.constant0._ZN7cutlass13device_kernelIN5flash11enable_sm90INS1_16FlashAttnFwdSm90INS1_25CollectiveMainloopFwdSm90ILi2EN4cute5tupleIJNS5_1CILi1EEES8_S8_EEENS6_IJNS7_ILi128EEESA_NS7_ILi256EEEEEELi256ENS_12float_e4m3_tEfNS_4arch4Sm90ELb1ELb0ELb1ELb1ELb0ELb1ELb0ELb1ELb1ELb1ELb1ELb0EEENS1_21CollectiveEpilogueFwdINS6_IJSA_SB_SA_EEES9_NS_10bfloat16_tESF_Li256ELb1ELb1ELb1ELb1EEENS1_36VarlenDynamicPersistentTileSchedulerILi128ELi128ELi256ELi128ELb1ELb1ELb1ELb1ELb1ELb1EEEEEEEEEvNT_6ParamsE --------------------------
	.section	.nv.constant0._ZN7cutlass13device_kernelIN5flash11enable_sm90INS1_16FlashAttnFwdSm90INS1_25CollectiveMainloopFwdSm90ILi2EN4cute5tupleIJNS5_1CILi1EEES8_S8_EEENS6_IJNS7_ILi128EEESA_NS7_ILi256EEEEEELi256ENS_12float_e4m3_tEfNS_4arch4Sm90ELb1ELb0ELb1ELb1ELb0ELb1ELb0ELb1ELb1ELb1ELb1ELb0EEENS1_21CollectiveEpilogueFwdINS6_IJSA_SB_SA_EEES9_NS_10bfloat16_tESF_Li256ELb1ELb1ELb1ELb1EEENS1_36VarlenDynamicPersistentTileSchedulerILi128ELi128ELi256ELi128ELb1ELb1ELb1ELb1ELb1ELb1EEEEEEEEEvNT_6ParamsE,"a",@progbits
	.sectionflags	@""
	.align	4
.nv.constant0._ZN7cutlass13device_kernelIN5flash11enable_sm90INS1_16FlashAttnFwdSm90INS1_25CollectiveMainloopFwdSm90ILi2EN4cute5tupleIJNS5_1CILi1EEES8_S8_EEENS6_IJNS7_ILi128EEESA_NS7_ILi256EEEEEELi256ENS_12float_e4m3_tEfNS_4arch4Sm90ELb1ELb0ELb1ELb1ELb0ELb1ELb0ELb1ELb1ELb1ELb1ELb0EEENS1_21CollectiveEpilogueFwdINS6_IJSA_SB_SA_EEES9_NS_10bfloat16_tESF_Li256ELb1ELb1ELb1ELb1EEENS1_36VarlenDynamicPersistentTileSchedulerILi128ELi128ELi256ELi128ELb1ELb1ELb1ELb1ELb1ELb1EEEEEEEEEvNT_6ParamsE:
	.zero		3584


//--------------------- .nv.constant0._ZN7cutlass13device_kernelIN5flash11enable_sm90INS1_16FlashAttnFwdSm90INS1_25CollectiveMainloopFwdSm90ILi2EN4cute5tupleIJNS5_1CILi1EEES8_S8_EEENS6_IJNS7_ILi128EEENS7_ILi160EEENS7_ILi192EEEEEELi192ENS_12float_e4m3_tEfNS_4arch4Sm90ELb0ELb0ELb1ELb0ELb0ELb0ELb0ELb1ELb1ELb1ELb1ELb0EEENS1_21CollectiveEpilogueFwdINS6_IJSA_SC_SB_EEES9_NS_10bfloat16_tESG_Li256ELb0ELb1ELb1ELb1EEENS1_19SingleTileSchedulerILb0ELb1ELb1ELi128EEEEEEEEEvNT_6ParamsE --------------------------
	.section	.nv.constant0._ZN7cutlass13device_kernelIN5flash11enable_sm90INS1_16FlashAttnFwdSm90INS1_25CollectiveMainloopFwdSm90ILi2EN4cute5tupleIJNS5_1CILi1EEES8_S8_EEENS6_IJNS7_ILi128EEENS7_ILi160EEENS7_ILi192EEEEEELi192ENS_12float_e4m3_tEfNS_4arch4Sm90ELb0ELb0ELb1ELb0ELb0ELb0ELb0ELb1ELb1ELb1ELb1ELb0EEENS1_21CollectiveEpilogueFwdINS6_IJSA_SC_SB_EEES9_NS_10bfloat16_tESG_Li256ELb0ELb1ELb1ELb1EEENS1_19SingleTileSchedulerILb0ELb1ELb1ELi128EEEEEEEEEvNT_6ParamsE,"a",@progbits
	.sectionflags	@""
	.align	4
.nv.constant0._ZN7cutlass13device_kernelIN5flash11enable_sm90INS1_16FlashAttnFwdSm90INS1_25CollectiveMainloopFwdSm90ILi2EN4cute5tupleIJNS5_1CILi1EEES8_S8_EEENS6_IJNS7_ILi128EEENS7_ILi160EEENS7_ILi192EEEEEELi192ENS_12float_e4m3_tEfNS_4arch4Sm90ELb0ELb0ELb1ELb0ELb0ELb0ELb0ELb1ELb1ELb1ELb1ELb0EEENS1_21CollectiveEpilogueFwdINS6_IJSA_SC_SB_EEES9_NS_10bfloat16_tESG_Li256ELb0ELb1ELb1ELb1EEENS1_19SingleTileSchedulerILb0ELb1ELb1ELi128EEEEEEEEEvNT_6ParamsE:
	.zero		3456


//--------------------- .nv.constant0._ZN7cutlass13device_kernelIN5flash11enable_sm90INS1_16FlashAttnFwdSm90INS1_25CollectiveMainloopFwdSm90ILi2EN4cute5tupleIJNS5_1CILi1EEES8_S8_EEENS6_IJNS7_ILi128EEENS7_ILi160EEENS7_ILi192EEEEEELi192ENS_12float_e4m3_tEfNS_4arch4Sm90ELb0ELb0ELb1ELb1ELb0ELb0ELb0ELb1ELb1ELb1ELb1ELb0EEENS1_21CollectiveEpilogueFwdINS6_IJSA_SC_SB_EEES9_NS_10bfloat16_tESG_Li256ELb1ELb1ELb1ELb1EEENS1_36VarlenDynamicPersistentTileSchedulerILi128ELi160ELi256ELi128ELb1ELb1ELb1ELb0ELb1ELb1EEEEEEEEEvNT_6ParamsE --------------------------
	.section	.nv.constant0._ZN7cutlass13device_kernelIN5flash11enable_sm90INS1_16FlashAttnFwdSm90INS1_25CollectiveMainloopFwdSm90ILi2EN4cute5tupleIJNS5_1CILi1EEES8_S8_EEENS6_IJNS7_ILi128EEENS7_ILi160EEENS7_ILi192EEEEEELi192ENS_12float_e4m3_tEfNS_4arch4Sm90ELb0ELb0ELb1ELb1ELb0ELb0ELb0ELb1ELb1ELb1ELb1ELb0EEENS1_21CollectiveEpilogueFwdINS6_IJSA_SC_SB_EEES9_NS_10bfloat16_tESG_Li256ELb1ELb1ELb1ELb1EEENS1_36VarlenDynamicPersistentTileSchedulerILi128ELi160ELi256ELi128ELb1ELb1ELb1ELb0ELb1ELb1EEEEEEEEEvNT_6ParamsE,"a",@progbits
	.sectionflags	@""
	.align	4
.nv.constant0._ZN7cutlass13device_kernelIN5flash11enable_sm90INS1_16FlashAttnFwdSm90INS1_25CollectiveMainloopFwdSm90ILi2EN4cute5tupleIJNS5_1CILi1EEES8_S8_EEENS6_IJNS7_ILi128EEENS7_ILi160EEENS7_ILi192EEEEEELi192ENS_12float_e4m3_tEfNS_4arch4Sm90ELb0ELb0ELb1ELb1ELb0ELb0ELb0ELb1ELb1ELb1ELb1ELb0EEENS1_21CollectiveEpilogueFwdINS6_IJSA_SC_SB_EEES9_NS_10bfloat16_tESG_Li256ELb1ELb1ELb1ELb1EEENS1_36VarlenDynamicPersistentTileSchedulerILi128ELi160ELi256ELi128ELb1ELb1ELb1ELb0ELb1ELb1EEEEEEEEEvNT_6ParamsE:
	.zero		3584


//--------------------- .nv.constant0._ZN7cutlass13device_kernelIN5flash11enable_sm90INS1_16FlashAttnFwdSm90INS1_25CollectiveMainloopFwdSm90ILi2EN4cute5tupleIJNS5_1CILi1EEES8_S8_EEENS6_IJNS7_ILi128EEENS7_ILi160EEENS7_ILi192EEEEEELi192ENS_12float_e4m3_tEfNS_4arch4Sm90ELb0ELb0ELb1ELb1ELb0ELb1ELb0ELb1ELb1ELb1ELb1ELb0EEENS1_21CollectiveEpilogueFwdINS6_IJSA_SC_SB_EEES9_NS_10bfloat16_tESG_Li256ELb1ELb1ELb1ELb1EEENS1_36VarlenDynamicPersistentTileSchedulerILi128ELi160ELi256ELi128ELb1ELb1ELb1ELb0ELb1ELb1EEEEEEEEEvNT_6ParamsE --------------------------
	.section	.nv.constant0._ZN7cutlass13device_kernelIN5flash11enable_sm90INS1_16FlashAttnFwdSm90INS1_25CollectiveMainloopFwdSm90ILi2EN4cute5tupleIJNS5_1CILi1EEES8_S8_EEENS6_IJNS7_ILi128EEENS7_ILi160EEENS7_ILi192EEEEEELi192ENS_12float_e4m3_tEfNS_4arch4Sm90ELb0ELb0ELb1ELb1ELb0ELb1ELb0ELb1ELb1ELb1ELb1ELb0EEENS1_21CollectiveEpilogueFwdINS6_IJSA_SC_SB_EEES9_NS_10bfloat16_tESG_Li256ELb1ELb1ELb1ELb1EEENS1_36VarlenDynamicPersistentTileSchedulerILi128ELi160ELi256ELi128ELb1ELb1ELb1ELb0ELb1ELb1EEEEEEEEEvNT_6ParamsE,"a",@progbits
	.sectionflags	@""
	.align	4
.nv.constant0._ZN7cutlass13device_kernelIN5flash11enable_sm90INS1_16FlashAttnFwdSm90INS1_25CollectiveMainloopFwdSm90ILi2EN4cute5tupleIJNS5_1CILi1EEES8_S8_EEENS6_IJNS7_ILi128EEENS7_ILi160EEENS7_ILi192EEEEEELi192ENS_12float_e4m3_tEfNS_4arch4Sm90ELb0ELb0ELb1ELb1ELb0ELb1ELb0ELb1ELb1ELb1ELb1ELb0EEENS1_21CollectiveEpilogueFwdINS6_IJSA_SC_SB_EEES9_NS_10bfloat16_tESG_Li256ELb1ELb1ELb1ELb1EEENS1_36VarlenDynamicPersistentTileSchedulerILi128ELi160ELi256ELi128ELb1ELb1ELb1ELb0ELb1ELb1EEEEEEEEEvNT_6ParamsE:
	.zero		3584


//--------------------- .nv.constant0._ZN7cutlass13device_kernelIN5flash11enable_sm90INS1_16FlashAttnFwdSm90INS1_25CollectiveMainloopFwdSm90ILi2EN4cute5tupleIJNS5_1CILi1EEES8_S8_EEENS6_IJNS7_ILi128EEESA_NS7_ILi192EEEEEELi192ENS_12float_e4m3_tEfNS_4arch4Sm90ELb0ELb1ELb1ELb0ELb0ELb0ELb0ELb1ELb1ELb1ELb1ELb0EEENS1_21CollectiveEpilogueFwdINS6_IJSA_SB_SA_EEES9_NS_10bfloat16_tESF_Li256ELb0ELb1ELb1ELb1EEENS1_19SingleTileSchedulerILb0ELb1ELb1ELi128EEEEEEEEEvNT_6ParamsE --------------------------
	.section	.nv.constant0._ZN7cutlass13device_kernelIN5flash11enable_sm90INS1_16FlashAttnFwdSm90INS1_25CollectiveMainloopFwdSm90ILi2EN4cute5tupleIJNS5_1CILi1EEES8_S8_EEENS6_IJNS7_ILi128EEESA_NS7_ILi192EEEEEELi192ENS_12float_e4m3_tEfNS_4arch4Sm90ELb0ELb1ELb1ELb0ELb0ELb0ELb0ELb1ELb1ELb1ELb1ELb0EEENS1_21CollectiveEpilogueFwdINS6_IJSA_SB_SA_EEES9_NS_10bfloat16_tESF_Li256ELb0ELb1ELb1ELb1EEENS1_19SingleTileSchedulerILb0ELb1ELb1ELi128EEEEEEEEEvNT_6ParamsE,"a",@progbits
	.sectionflags	@""
	.align	4
.nv.constant0._ZN7cutlass13device_kernelIN5flash11enable_sm90INS1_16FlashAttnFwdSm90INS1_25CollectiveMainloopFwdSm90ILi2EN4cute5tupleIJNS5_1CILi1EEES8_S8_EEENS6_IJNS7_ILi128EEESA_NS7_ILi192EEEEEELi192ENS_12float_e4m3_tEfNS_4arch4Sm90ELb0ELb1ELb1ELb0ELb0ELb0ELb0ELb1ELb1ELb1ELb1ELb0EEENS1_21CollectiveEpilogueFwdINS6_IJSA_SB_SA_EEES9_NS_10bfloat16_tESF_Li256ELb0ELb1ELb1ELb1EEENS1_19SingleTileSchedulerILb0ELb1ELb1ELi128EEEEEEEEEvNT_6ParamsE:
	.zero		3456


//--------------------- .nv.constant0._ZN7cutlass13device_kernelIN5flash11enable_sm90INS1_16FlashAttnFwdSm90INS1_25CollectiveMainloopFwdSm90ILi2EN4cute5tupleIJNS5_1CILi1EEES8_S8_EEENS6_IJNS7_ILi128EEESA_NS7_ILi192EEEEEELi192ENS_12float_e4m3_tEfNS_4arch4Sm90ELb0ELb1ELb1ELb1ELb0ELb0ELb0ELb1ELb1ELb1ELb1ELb0EEENS1_21CollectiveEpilogueFwdINS6_IJSA_SB_SA_EEES9_NS_10bfloat16_tESF_Li256ELb1ELb1ELb1ELb1EEENS1_36VarlenDynamicPersistentTileSchedulerILi128ELi128ELi256ELi128ELb1ELb1ELb1ELb1ELb0ELb1EEEEEEEEEvNT_6ParamsE --------------------------
	.section	.nv.constant0._ZN7cutlass13device_kernelIN5flash11enable_sm90INS1_16FlashAttnFwdSm90INS1_25CollectiveMainloopFwdSm90ILi2EN4cute5tupleIJNS5_1CILi1EEES8_S8_EEENS6_IJNS7_ILi128EEESA_NS7_ILi192EEEEEELi192ENS_12float_e4m3_tEfNS_4arch4Sm90ELb0ELb1ELb1ELb1ELb0ELb0ELb0ELb1ELb1ELb1ELb1ELb0EEENS1_21CollectiveEpilogueFwdINS6_IJSA_SB_SA_EEES9_NS_10bfloat16_tESF_Li256ELb1ELb1ELb1ELb1EEENS1_36VarlenDynamicPersistentTileSchedulerILi128ELi128ELi256ELi128ELb1ELb1ELb1ELb1ELb0ELb1EEEEEEEEEvNT_6ParamsE,"a",@progbits
	.sectionflags	@""
	.align	4
.nv.constant0._ZN7cutlass13device_kernelIN5flash11enable_sm90INS1_16FlashAttnFwdSm90INS1_25CollectiveMainloopFwdSm90ILi2EN4cute5tupleIJNS5_1CILi1EEES8_S8_EEENS6_IJNS7_ILi128EEESA_NS7_ILi192EEEEEELi192ENS_12float_e4m3_tEfNS_4arch4Sm90ELb0ELb1ELb1ELb1ELb0ELb0ELb0ELb1ELb1ELb1ELb1ELb0EEENS1_21CollectiveEpilogueFwdINS6_IJSA_SB_SA_EEES9_NS_10bfloat16_tESF_Li256ELb1ELb1ELb1ELb1EEENS1_36VarlenDynamicPersistentTileSchedulerILi128ELi128ELi256ELi128ELb1ELb1ELb1ELb1ELb0ELb1EEEEEEEEEvNT_6ParamsE:
	.zero		3584


//--------------------- .nv.constant0._ZN7cutlass13device_kernelIN5flash11enable_sm90INS1_16FlashAttnFwdSm90INS1_25CollectiveMainloopFwdSm90ILi2EN4cute5tupleIJNS5_1CILi1EEES8_S8_EEENS6_IJNS7_ILi128EEESA_NS7_ILi192EEEEEELi192ENS_12float_e4m3_tEfNS_4arch4Sm90ELb0ELb1ELb1ELb1ELb0ELb1ELb0ELb1ELb1ELb1ELb1ELb0EEENS1_21CollectiveEpilogueFwdINS6_IJSA_SB_SA_EEES9_NS_10bfloat16_tESF_Li256ELb1ELb1ELb1ELb1EEENS1_36VarlenDynamicPersistentTileSchedulerILi128ELi128ELi256ELi128ELb1ELb1ELb1ELb1ELb0ELb1EEEEEEEEEvNT_6ParamsE --------------------------
	.section	.nv.constant0._ZN7cutlass13device_kernelIN5flash11enable_sm90INS1_16FlashAttnFwdSm90INS1_25CollectiveMainloopFwdSm90ILi2EN4cute5tupleIJNS5_1CILi1EEES8_S8_EEENS6_IJNS7_ILi128EEESA_NS7_ILi192EEEEEELi192ENS_12float_e4m3_tEfNS_4arch4Sm90ELb0ELb1ELb1ELb1ELb0ELb1ELb0ELb1ELb1ELb1ELb1ELb0EEENS1_21CollectiveEpilogueFwdINS6_IJSA_SB_SA_EEES9_NS_10bfloat16_tESF_Li256ELb1ELb1ELb1ELb1EEENS1_36VarlenDynamicPersistentTileSchedulerILi128ELi128ELi256ELi128ELb1ELb1ELb1ELb1ELb0ELb1EEEEEEEEEvNT_6ParamsE,"a",@progbits
	.sectionflags	@""
	.align	4
.nv.constant0._ZN7cutlass13device_kernelIN5flash11enable_sm90INS1_16FlashAttnFwdSm90INS1_25CollectiveMainloopFwdSm90ILi2EN4cute5tupleIJNS5_1CILi1EEES8_S8_EEENS6_IJNS7_ILi128EEESA_NS7_ILi192EEEEEELi192ENS_12float_e4m3_tEfNS_4arch4Sm90ELb0ELb1ELb1ELb1ELb0ELb1ELb0ELb1ELb1ELb1ELb1ELb0EEENS1_21CollectiveEpilogueFwdINS6_IJSA_SB_SA_EEES9_NS_10bfloat16_tESF_Li256ELb1ELb1ELb1ELb1EEENS1_36VarlenDynamicPersistentTileSchedulerILi128ELi128ELi256ELi128ELb1ELb1ELb1ELb1ELb0ELb1EEEEEEEEEvNT_6ParamsE:
	.zero		3584


//--------------------- .nv.constant0._ZN7cutlass13device_kernelIN5flash11enable_sm90INS1_16FlashAttnFwdSm90INS1_25CollectiveMainloopFwdSm90ILi2EN4cute5tupleIJNS5_1CILi1EEES8_S8_EEENS6_IJNS7_ILi128EEENS7_ILi160EEENS7_ILi192EEEEEELi192ENS_12float_e4m3_tEfNS_4arch4Sm90ELb1ELb0ELb1ELb0ELb0ELb0ELb0ELb1ELb1ELb1ELb1ELb0EEENS1_21CollectiveEpilogueFwdINS6_IJSA_SC_SB_EEES9_NS_10bfloat16_tESG_Li256ELb0ELb1ELb1ELb1EEENS1_19SingleTileSchedulerILb0ELb1ELb1ELi128EEEEEEEEEvNT_6ParamsE --------------------------
	.section	.nv.constant0._ZN7cutlass13device_kernelIN5flash11enable_sm90INS1_16FlashAttnFwdSm90INS1_25CollectiveMainloopFwdSm90ILi2EN4cute5tupleIJNS5_1CILi1EEES8_S8_EEENS6_IJNS7_ILi128EEENS7_ILi160EEENS7_ILi192EEEEEELi192ENS_12float_e4m3_tEfNS_4arch4Sm90ELb1ELb0ELb1ELb0ELb0ELb0ELb0ELb1ELb1ELb1ELb1ELb0EEENS1_21CollectiveEpilogueFwdINS6_IJSA_SC_SB_EEES9_NS_10bfloat16_tESG_Li256ELb0ELb1ELb1ELb1EEENS1_19SingleTileSchedulerILb0ELb1ELb1ELi128EEEEEEEEEvNT_6ParamsE,"a",@progbits
	.sectionflags	@""
	.align	4
.nv.constant0._ZN7cutlass13device_kernelIN5flash11enable_sm90INS1_16FlashAttnFwdSm90INS1_25CollectiveMainloopFwdSm90ILi2EN4cute5tupleIJNS5_1CILi1EEES8_S8_EEENS6_IJNS7_ILi128EEENS7_ILi160EEENS7_ILi192EEEEEELi192ENS_12float_e4m3_tEfNS_4arch4Sm90ELb1ELb0ELb1ELb0ELb0ELb0ELb0ELb1ELb1ELb1ELb1ELb0EEENS1_21CollectiveEpilogueFwdINS6_IJSA_SC_SB_EEES9_NS_10bfloat16_tESG_Li256ELb0ELb1ELb1ELb1EEENS1_19SingleTileSchedulerILb0ELb1ELb1ELi128EEEEEEEEEvNT_6ParamsE:
	.zero		3456


//--------------------- .nv.constant0._ZN7cutlass13device_kernelIN5flash11enable_sm90INS1_16FlashAttnFwdSm90INS1_25CollectiveMainloopFwdSm90ILi2EN4cute5tupleIJNS5_1CILi1EEES8_S8_EEENS6_IJNS7_ILi128EEENS7_ILi160EEENS7_ILi192EEEEEELi192ENS_12float_e4m3_tEfNS_4arch4Sm90ELb1ELb0ELb1ELb1ELb0ELb0ELb0ELb1ELb1ELb1ELb1ELb0EEENS1_21CollectiveEpilogueFwdINS6_IJSA_SC_SB_EEES9_NS_10bfloat16_tESG_Li256ELb1ELb1ELb1ELb1EEENS1_36VarlenDynamicPersistentTileSchedulerILi128ELi160ELi256ELi128ELb1ELb1ELb1ELb1ELb1ELb1EEEEEEEEEvNT_6ParamsE --------------------------
	.section	.nv.constant0._ZN7cutlass13device_kernelIN5flash11enable_sm90INS1_16FlashAttnFwdSm90INS1_25CollectiveMainloopFwdSm90ILi2EN4cute5tupleIJNS5_1CILi1EEES8_S8_EEENS6_IJNS7_ILi128EEENS7_ILi160EEENS7_ILi192EEEEEELi192ENS_12float_e4m3_tEfNS_4arch4Sm90ELb1ELb0ELb1ELb1ELb0ELb0ELb0ELb1ELb1ELb1ELb1ELb0EEENS1_21CollectiveEpilogueFwdINS6_IJSA_SC_SB_EEES9_NS_10bfloat16_tESG_Li256ELb1ELb1ELb1ELb1EEENS1_36VarlenDynamicPersistentTileSchedulerILi128ELi160ELi256ELi128ELb1ELb1ELb1ELb1ELb1ELb1EEEEEEEEEvNT_6ParamsE,"a",@progbits
	.sectionflags	@""
	.align	4
.nv.constant0._ZN7cutlass13device_kernelIN5flash11enable_sm90INS1_16FlashAttnFwdSm90INS1_25CollectiveMainloopFwdSm90ILi2EN4cute5tupleIJNS5_1CILi1EEES8_S8_EEENS6_IJNS7_ILi128EEENS7_ILi160EEENS7_ILi192EEEEEELi192ENS_12float_e4m3_tEfNS_4arch4Sm90ELb1ELb0ELb1ELb1ELb0ELb0ELb0ELb1ELb1ELb1ELb1ELb0EEENS1_21CollectiveEpilogueFwdINS6_IJSA_SC_SB_EEES9_NS_10bfloat16_tESG_Li256ELb1ELb1ELb1ELb1EEENS1_36VarlenDynamicPersistentTileSchedulerILi128ELi160ELi256ELi128ELb1ELb1ELb1ELb1ELb1ELb1EEEEEEEEEvNT_6ParamsE:
	.zero		3584


//--------------------- .nv.constant0._ZN7cutlass13device_kernelIN5flash11enable_sm90INS1_16FlashAttnFwdSm90INS1_25CollectiveMainloopFwdSm90ILi2EN4cute5tupleIJNS5_1CILi1EEES8_S8_EEENS6_IJNS7_ILi128EEENS7_ILi160EEENS7_ILi192EEEEEELi192ENS_12float_e4m3_tEfNS_4arch4Sm90ELb1ELb0ELb1ELb1ELb0ELb1ELb0ELb1ELb1ELb1ELb1ELb0EEENS1_21CollectiveEpilogueFwdINS6_IJSA_SC_SB_EEES9_NS_10bfloat16_tESG_Li256ELb1ELb1ELb1ELb1EEENS1_36VarlenDynamicPersistentTileSchedulerILi128ELi160ELi256ELi128ELb1ELb1ELb1ELb1ELb1ELb1EEEEEEEEEvNT_6ParamsE --------------------------
	.section	.nv.constant0._ZN7cutlass13device_kernelIN5flash11enable_sm90INS1_16FlashAttnFwdSm90INS1_25CollectiveMainloopFwdSm90ILi2EN4cute5tupleIJNS5_1CILi1EEES8_S8_EEENS6_IJNS7_ILi128EEENS7_ILi160EEENS7_ILi192EEEEEELi192ENS_12float_e4m3_tEfNS_4arch4Sm90ELb1ELb0ELb1ELb1ELb0ELb1ELb0ELb1ELb1ELb1ELb1ELb0EEENS1_21CollectiveEpilogueFwdINS6_IJSA_SC_SB_EEES9_NS_10bfloat16_tESG_Li256ELb1ELb1ELb1ELb1EEENS1_36VarlenDynamicPersistentTileSchedulerILi128ELi160ELi256ELi128ELb1ELb1ELb1ELb1ELb1ELb1EEEEEEEEEvNT_6ParamsE,"a",@progbits
	.sectionflags	@""
	.align	4
.nv.constant0._ZN7cutlass13device_kernelIN5flash11enable_sm90INS1_16FlashAttnFwdSm90INS1_25CollectiveMainloopFwdSm90ILi2EN4cute5tupleIJNS5_1CILi1EEES8_S8_EEENS6_IJNS7_ILi128EEENS7_ILi160EEENS7_ILi192EEEEEELi192ENS_12float_e4m3_tEfNS_4arch4Sm90ELb1ELb0ELb1ELb1ELb0ELb1ELb0ELb1ELb1ELb1ELb1ELb0EEENS1_21CollectiveEpilogueFwdINS6_IJSA_SC_SB_EEES9_NS_10bfloat16_tESG_Li256ELb1ELb1ELb1ELb1EEENS1_36VarlenDynamicPersistentTileSchedulerILi128ELi160ELi256ELi128ELb1ELb1ELb1ELb1ELb1ELb1EEEEEEEEEvNT_6ParamsE:
	.zero		3584


//--------------------- .nv.constant0._ZN7cutlass13device_kernelIN5flash11enable_sm90INS1_16FlashAttnFwdSm90INS1_25CollectiveMainloopFwdSm90ILi2EN4cute5tupleIJNS5_1CILi1EEES8_S8_EEENS6_IJNS7_ILi128EEENS7_ILi224EEESA_EEELi128ENS_12float_e4m3_tEfNS_4arch4Sm90ELb0ELb0ELb1ELb0ELb0ELb0ELb0ELb1ELb1ELb1ELb1ELb0EEENS1_21CollectiveEpilogueFwdINS6_IJSA_SA_SB_EEES9_NS_10bfloat16_tESF_Li256ELb0ELb1ELb1ELb1EEENS1_19SingleTileSchedulerILb0ELb1ELb1ELi128EEEEEEEEEvNT_6ParamsE --------------------------
	.section	.nv.constant0._ZN7cutlass13device_kernelIN5flash11enable_sm90INS1_16FlashAttnFwdSm90INS1_25CollectiveMainloopFwdSm90ILi2EN4cute5tupleIJNS5_1CILi1EEES8_S8_EEENS6_IJNS7_ILi128EEENS7_ILi224EEESA_EEELi128ENS_12float_e4m3_tEfNS_4arch4Sm90ELb0ELb0ELb1ELb0ELb0ELb0ELb0ELb1ELb1ELb1ELb1ELb0EEENS1_21CollectiveEpilogueFwdINS6_IJSA_SA_SB_EEES9_NS_10bfloat16_tESF_Li256ELb0ELb1ELb1ELb1EEENS1_19SingleTileSchedulerILb0ELb1ELb1ELi128EEEEEEEEEvNT_6ParamsE,"a",@progbits
	.sectionflags	@""
	.align	4
.nv.constant0._ZN7cutlass13device_kernelIN5flash11enable_sm90INS1_16FlashAttnFwdSm90INS1_25CollectiveMainloopFwdSm90ILi2EN4cute5tupleIJNS5_1CILi1EEES8_S8_EEENS6_IJNS7_ILi128EEENS7_ILi224EEESA_EEELi128ENS_12float_e4m3_tEfNS_4arch4Sm90ELb0ELb0ELb1ELb0ELb0ELb0ELb0ELb1ELb1ELb1ELb1ELb0EEENS1_21CollectiveEpilogueFwdINS6_IJSA_SA_SB_EEES9_NS_10bfloat16_tESF_Li256ELb0ELb1ELb1ELb1EEENS1_19SingleTileSchedulerILb0ELb1ELb1ELi128EEEEEEEEEvNT_6ParamsE:
	.zero		3456


//--------------------- .nv.constant0._ZN7cutlass13device_kernelIN5flash11enable_sm90INS1_16FlashAttnFwdSm90INS1_25CollectiveMainloopFwdSm90ILi2EN4cute5tupleIJNS5_1CILi1EEES8_S8_EEENS6_IJNS7_ILi128EEENS7_ILi224EEESA_EEELi128ENS_12float_e4m3_tEfNS_4arch4Sm90ELb0ELb0ELb1ELb1ELb0ELb0ELb0ELb1ELb1ELb1ELb1ELb0EEENS1_21CollectiveEpilogueFwdINS6_IJSA_SA_SB_EEES9_NS_10bfloat16_tESF_Li256ELb1ELb1ELb1ELb1EEENS1_36VarlenDynamicPersistentTileSchedulerILi128ELi224ELi256ELi128ELb1ELb1ELb1ELb0ELb1ELb1EEEEEEEEEvNT_6ParamsE --------------------------
	.section	.nv.constant0._ZN7cutlass13device_kernelIN5flash11enable_sm90INS1_16FlashAttnFwdSm90INS1_25CollectiveMainloopFwdSm90ILi2EN4cute5tupleIJNS5_1CILi1EEES8_S8_EEENS6_IJNS7_ILi128EEENS7_ILi224EEESA_EEELi128ENS_12float_e4m3_tEfNS_4arch4Sm90ELb0ELb0ELb1ELb1ELb0ELb0ELb0ELb1ELb1ELb1ELb1ELb0EEENS1_21CollectiveEpilogueFwdINS6_IJSA_SA_SB_EEES9_NS_10bfloat16_tESF_Li256ELb1ELb1ELb1ELb1EEENS1_36VarlenDynamicPersistentTileSchedulerILi128ELi224ELi256ELi128ELb1ELb1ELb1ELb0ELb1ELb1EEEEEEEEEvNT_6ParamsE,"a",@progbits
	.sectionflags	@""
	.align	4
.nv.constant0._ZN7cutlass13device_kernelIN5flash11enable_sm90INS1_16FlashAttnFwdSm90INS1_25CollectiveMainloopFwdSm90ILi2EN4cute5tupleIJNS5_1CILi1EEES8_S8_EEENS6_IJNS7_ILi128EEENS7_ILi224EEESA_EEELi128ENS_12float_e4m3_tEfNS_4arch4Sm90ELb0ELb0ELb1ELb1ELb0ELb0ELb0ELb1ELb1ELb1ELb1ELb0EEENS1_21CollectiveEpilogueFwdINS6_IJSA_SA_SB_EEES9_NS_10bfloat16_tESF_Li256ELb1ELb1ELb1ELb1EEENS1_36VarlenDynamicPersistentTileSchedulerILi128ELi224ELi256ELi128ELb1ELb1ELb1ELb0ELb1ELb1EEEEEEEEEvNT_6ParamsE:
	.zero		3584


//--------------------- .nv.constant0._ZN7cutlass13device_kernelIN5flash11enable_sm90INS1_16FlashAttnFwdSm90INS1_25CollectiveMainloopFwdSm90ILi2EN4cute5tupleIJNS5_1CILi1EEES8_S8_EEENS6_IJNS7_ILi128EEENS7_ILi224EEESA_EEELi128ENS_12float_e4m3_tEfNS_4arch4Sm90ELb0ELb0ELb1ELb1ELb0ELb1ELb0ELb1ELb1ELb1ELb1ELb0EEENS1_21CollectiveEpilogueFwdINS6_IJSA_SA_SB_EEES9_NS_10bfloat16_tESF_Li256ELb1ELb1ELb1ELb1EEENS1_36VarlenDynamicPersistentTileSchedulerILi128ELi224ELi256ELi128ELb1ELb1ELb1ELb0ELb1ELb1EEEEEEEEEvNT_6ParamsE --------------------------
	.section	.nv.constant0._ZN7cutlass13device_kernelIN5flash11enable_sm90INS1_16FlashAttnFwdSm90INS1_25CollectiveMainloopFwdSm90ILi2EN4cute5tupleIJNS5_1CILi1EEES8_S8_EEENS6_IJNS7_ILi128EEENS7_ILi224EEESA_EEELi128ENS_12float_e4m3_tEfNS_4arch4Sm90ELb0ELb0ELb1ELb1ELb0ELb1ELb0ELb1ELb1ELb1ELb1ELb0EEENS1_21CollectiveEpilogueFwdINS6_IJSA_SA_SB_EEES9_NS_10bfloat16_tESF_Li256ELb1ELb1ELb1ELb1EEENS1_36VarlenDynamicPersistentTileSchedulerILi128ELi224ELi256ELi128ELb1ELb1ELb1ELb0ELb1ELb1EEEEEEEEEvNT_6ParamsE,"a",@progbits
	.sectionflags	@""
	.align	4
.nv.constant0._ZN7cutlass13device_kernelIN5flash11enable_sm90INS1_16FlashAttnFwdSm90INS1_25CollectiveMainloopFwdSm90ILi2EN4cute5tupleIJNS5_1CILi1EEES8_S8_EEENS6_IJNS7_ILi128EEENS7_ILi224EEESA_EEELi128ENS_12float_e4m3_tEfNS_4arch4Sm90ELb0ELb0ELb1ELb1ELb0ELb1ELb0ELb1ELb1ELb1ELb1ELb0EEENS1_21CollectiveEpilogueFwdINS6_IJSA_SA_SB_EEES9_NS_10bfloat16_tESF_Li256ELb1ELb1ELb1ELb1EEENS1_36VarlenDynamicPersistentTileSchedulerILi128ELi224ELi256ELi128ELb1ELb1ELb1ELb0ELb1ELb1EEEEEEEEEvNT_6ParamsE:
	.zero		3584


//--------------------- .nv.constant0._ZN7cutlass13device_kernelIN5flash11enable_sm90INS1_16FlashAttnFwdSm90INS1_25CollectiveMainloopFwdSm90ILi2EN4cute5tupleIJNS5_1CILi1EEES8_S8_EEENS6_IJNS7_ILi128EEENS7_ILi192EEESA_EEELi128ENS_12float_e4m3_tEfNS_4arch4Sm90ELb0ELb1ELb1ELb0ELb0ELb0ELb0ELb1ELb1ELb1ELb1ELb0EEENS1_21CollectiveEpilogueFwdINS6_IJSA_SA_SB_EEES9_NS_10bfloat16_tESF_Li256ELb0ELb1ELb1ELb1EEENS1_19SingleTileSchedulerILb0ELb1ELb1ELi128EEEEEEEEEvNT_6ParamsE --------------------------
	.section	.nv.constant0._ZN7cutlass13device_kernelIN5flash11enable_sm90INS1_16FlashAttnFwdSm90INS1_25CollectiveMainloopFwdSm90ILi2EN4cute5tupleIJNS5_1CILi1EEES8_S8_EEENS6_IJNS7_ILi128EEENS7_ILi192EEESA_EEELi128ENS_12float_e4m3_tEfNS_4arch4Sm90ELb0ELb1ELb1ELb0ELb0ELb0ELb0ELb1ELb1ELb1ELb1ELb0EEENS1_21CollectiveEpilogueFwdINS6_IJSA_SA_SB_EEES9_NS_10bfloat16_tESF_Li256ELb0ELb1ELb1ELb1EEENS1_19SingleTileSchedulerILb0ELb1ELb1ELi128EEEEEEEEEvNT_6ParamsE,"a",@progbits
	.sectionflags	@""
	.align	4
.nv.constant0._ZN7cutlass13device_kernelIN5flash11enable_sm90INS1_16FlashAttnFwdSm90INS1_25CollectiveMainloopFwdSm90ILi2EN4cute5tupleIJNS5_1CILi1EEES8_S8_EEENS6_IJNS7_ILi128EEENS7_ILi192EEESA_EEELi128ENS_12float_e4m3_tEfNS_4arch4Sm90ELb0ELb1ELb1ELb0ELb0ELb0ELb0ELb1ELb1ELb1ELb1ELb0EEENS1_21CollectiveEpilogueFwdINS6_IJSA_SA_SB_EEES9_NS_10bfloat16_tESF_Li256ELb0ELb1ELb1ELb1EEENS1_19SingleTileSchedulerILb0ELb1ELb1ELi128EEEEEEEEEvNT_6ParamsE:
	.zero		3456


//--------------------- .nv.constant0._ZN7cutlass13device_kernelIN5flash11enable_sm90INS1_16FlashAttnFwdSm90INS1_25CollectiveMainloopFwdSm90ILi2EN4cute5tupleIJNS5_1CILi1EEES8_S8_EEENS6_IJNS7_ILi128EEENS7_ILi192EEESA_EEELi128ENS_12float_e4m3_tEfNS_4arch4Sm90ELb0ELb1ELb1ELb1ELb0ELb0ELb0ELb1ELb1ELb1ELb1ELb0EEENS1_21CollectiveEpilogueFwdINS6_IJSA_SA_SB_EEES9_NS_10bfloat16_tESF_Li256ELb1ELb1ELb1ELb1EEENS1_36VarlenDynamicPersistentTileSchedulerILi128ELi192ELi256ELi128ELb1ELb1ELb1ELb1ELb0ELb1EEEEEEEEEvNT_6ParamsE --------------------------
	.section	.nv.constant0._ZN7cutlass13device_kernelIN5flash11enable_sm90INS1_16FlashAttnFwdSm90INS1_25CollectiveMainloopFwdSm90ILi2EN4cute5tupleIJNS5_1CILi1EEES8_S8_EEENS6_IJNS7_ILi128EEENS7_ILi192EEESA_EEELi128ENS_12float_e4m3_tEfNS_4arch4Sm90ELb0ELb1ELb1ELb1ELb0ELb0ELb0ELb1ELb1ELb1ELb1ELb0EEENS1_21CollectiveEpilogueFwdINS6_IJSA_SA_SB_EEES9_NS_10bfloat16_tESF_Li256ELb1ELb1ELb1ELb1EEENS1_36VarlenDynamicPersistentTileSchedulerILi128ELi192ELi256ELi128ELb1ELb1ELb1ELb1ELb0ELb1EEEEEEEEEvNT_6ParamsE,"a",@progbits
	.sectionflags	@""
	.align	4
.nv.constant0._ZN7cutlass13device_kernelIN5flash11enable_sm90INS1_16FlashAttnFwdSm90INS1_25CollectiveMainloopFwdSm90ILi2EN4cute5tupleIJNS5_1CILi1EEES8_S8_EEENS6_IJNS7_ILi128EEENS7_ILi192EEESA_EEELi128ENS_12float_e4m3_tEfNS_4arch4Sm90ELb0ELb1ELb1ELb1ELb0ELb0ELb0ELb1ELb1ELb1ELb1ELb0EEENS1_21CollectiveEpilogueFwdINS6_IJSA_SA_SB_EEES9_NS_10bfloat16_tESF_Li256ELb1ELb1ELb1ELb1EEENS1_36VarlenDynamicPersistentTileSchedulerILi128ELi192ELi256ELi128ELb1ELb1ELb1ELb1ELb0ELb1EEEEEEEEEvNT_6ParamsE:
	.zero		3584


//--------------------- .nv.constant0._ZN7cutlass13device_kernelIN5flash11enable_sm90INS1_16FlashAttnFwdSm90INS1_25CollectiveMainloopFwdSm90ILi2EN4cute5tupleIJNS5_1CILi1EEES8_S8_EEENS6_IJNS7_ILi128EEENS7_ILi192EEESA_EEELi128ENS_12float_e4m3_tEfNS_4arch4Sm90ELb0ELb1ELb1ELb1ELb0ELb1ELb0ELb1ELb1ELb1ELb1ELb0EEENS1_21CollectiveEpilogueFwdINS6_IJSA_SA_SB_EEES9_NS_10bfloat16_tESF_Li256ELb1ELb1ELb1ELb1EEENS1_36VarlenDynamicPersistentTileSchedulerILi128ELi192ELi256ELi128ELb1ELb1ELb1ELb1ELb0ELb1EEEEEEEEEvNT_6ParamsE --------------------------
	.section	.nv.constant0._ZN7cutlass13device_kernelIN5flash11enable_sm90INS1_16FlashAttnFwdSm90INS1_25CollectiveMainloopFwdSm90ILi2EN4cute5tupleIJNS5_1CILi1EEES8_S8_EEENS6_IJNS7_ILi128EEENS7_ILi192EEESA_EEELi128ENS_12float_e4m3_tEfNS_4arch4Sm90ELb0ELb1ELb1ELb1ELb0ELb1ELb0ELb1ELb1ELb1ELb1ELb0EEENS1_21CollectiveEpilogueFwdINS6_IJSA_SA_SB_EEES9_NS_10bfloat16_tESF_Li256ELb1ELb1ELb1ELb1EEENS1_36VarlenDynamicPersistentTileSchedulerILi128ELi192ELi256ELi128ELb1ELb1ELb1ELb1ELb0ELb1EEEEEEEEEvNT_6ParamsE,"a",@progbits
	.sectionflags	@""
	.align	4
.nv.constant0._ZN7cutlass13device_kernelIN5flash11enable_sm90INS1_16FlashAttnFwdSm90INS1_25CollectiveMainloopFwdSm90ILi2EN4cute5tupleIJNS5_1CILi1EEES8_S8_EEENS6_IJNS7_ILi128EEENS7_ILi192EEESA_EEELi128ENS_12float_e4m3_tEfNS_4arch4Sm90ELb0ELb1ELb1ELb1ELb0ELb1ELb0ELb1ELb1ELb1ELb1ELb0EEENS1_21CollectiveEpilogueFwdINS6_IJSA_SA_SB_EEES9_NS_10bfloat16_tESF_Li256ELb1ELb1ELb1ELb1EEENS1_36VarlenDynamicPersistentTileSchedulerILi128ELi192ELi256ELi128ELb1ELb1ELb1ELb1ELb0ELb1EEEEEEEEEvNT_6ParamsE:
	.zero		3584


//--------------------- .nv.constant0._ZN7cutlass13device_kernelIN5flash11enable_sm90INS1_16FlashAttnFwdSm90INS1_25CollectiveMainloopFwdSm90ILi2EN4cute5tupleIJNS5_1CILi1EEES8_S8_EEENS6_IJNS7_ILi128EEENS7_ILi224EEESA_EEELi128ENS_12float_e4m3_tEfNS_4arch4Sm90ELb1ELb0ELb1ELb0ELb0ELb0ELb0ELb1ELb1ELb1ELb1ELb0EEENS1_21CollectiveEpilogueFwdINS6_IJSA_SA_SB_EEES9_NS_10bfloat16_tESF_Li256ELb0ELb1ELb1ELb1EEENS1_19SingleTileSchedulerILb0ELb1ELb1ELi128EEEEEEEEEvNT_6ParamsE --------------------------
	.section	.nv.constant0._ZN7cutlass13device_kernelIN5flash11enable_sm90INS1_16FlashAttnFwdSm90INS1_25CollectiveMainloopFwdSm90ILi2EN4cute5tupleIJNS5_1CILi1EEES8_S8_EEENS6_IJNS7_ILi128EEENS7_ILi224EEESA_EEELi128ENS_12float_e4m3_tEfNS_4arch4Sm90ELb1ELb0ELb1ELb0ELb0ELb0ELb0ELb1ELb1ELb1ELb1ELb0EEENS1_21CollectiveEpilogueFwdINS6_IJSA_SA_SB_EEES9_NS_10bfloat16_tESF_Li256ELb0ELb1ELb1ELb1EEENS1_19SingleTileSchedulerILb0ELb1ELb1ELi128EEEEEEEEEvNT_6ParamsE,"a",@progbits
	.sectionflags	@""
	.align	4
.nv.constant0._ZN7cutlass13device_kernelIN5flash11enable_sm90INS1_16FlashAttnFwdSm90INS1_25CollectiveMainloopFwdSm90ILi2EN4cute5tupleIJNS5_1CILi1EEES8_S8_EEENS6_IJNS7_ILi128EEENS7_ILi224EEESA_EEELi128ENS_12float_e4m3_tEfNS_4arch4Sm90ELb1ELb0ELb1ELb0ELb0ELb0ELb0ELb1ELb1ELb1ELb1ELb0EEENS1_21CollectiveEpilogueFwdINS6_IJSA_SA_SB_EEES9_NS_10bfloat16_tESF_Li256ELb0ELb1ELb1ELb1EEENS1_19SingleTileSchedulerILb0ELb1ELb1ELi128EEEEEEEEEvNT_6ParamsE:
	.zero		3456


//--------------------- .nv.constant0._ZN7cutlass13device_kernelIN5flash11enable_sm90INS1_16FlashAttnFwdSm90INS1_25CollectiveMainloopFwdSm90ILi2EN4cute5tupleIJNS5_1CILi1EEES8_S8_EEENS6_IJNS7_ILi128EEENS7_ILi224EEESA_EEELi128ENS_12float_e4m3_tEfNS_4arch4Sm90ELb1ELb0ELb1ELb1ELb0ELb0ELb0ELb1ELb1ELb1ELb1ELb0EEENS1_21CollectiveEpilogueFwdINS6_IJSA_SA_SB_EEES9_NS_10bfloat16_tESF_Li256ELb1ELb1ELb1ELb1EEENS1_36VarlenDynamicPersistentTileSchedulerILi128ELi224ELi256ELi128ELb1ELb1ELb1ELb1ELb1ELb1EEEEEEEEEvNT_6ParamsE --------------------------
	.section	.nv.constant0._ZN7cutlass13device_kernelIN5flash11enable_sm90INS1_16FlashAttnFwdSm90INS1_25CollectiveMainloopFwdSm90ILi2EN4cute5tupleIJNS5_1CILi1EEES8_S8_EEENS6_IJNS7_ILi128EEENS7_ILi224EEESA_EEELi128ENS_12float_e4m3_tEfNS_4arch4Sm90ELb1ELb0ELb1ELb1ELb0ELb0ELb0ELb1ELb1ELb1ELb1ELb0EEENS1_21CollectiveEpilogueFwdINS6_IJSA_SA_SB_EEES9_NS_10bfloat16_tESF_Li256ELb1ELb1ELb1ELb1EEENS1_36VarlenDynamicPersistentTileSchedulerILi128ELi224ELi256ELi128ELb1ELb1ELb1ELb1ELb1ELb1EEEEEEEEEvNT_6ParamsE,"a",@progbits
	.sectionflags	@""
	.align	4
.nv.constant0._ZN7cutlass13device_kernelIN5flash11enable_sm90INS1_16FlashAttnFwdSm90INS1_25CollectiveMainloopFwdSm90ILi2EN4cute5tupleIJNS5_1CILi1EEES8_S8_EEENS6_IJNS7_ILi128EEENS7_ILi224EEESA_EEELi128ENS_12float_e4m3_tEfNS_4arch4Sm90ELb1ELb0ELb1ELb1ELb0ELb0ELb0ELb1ELb1ELb1ELb1ELb0EEENS1_21CollectiveEpilogueFwdINS6_IJSA_SA_SB_EEES9_NS_10bfloat16_tESF_Li256ELb1ELb1ELb1ELb1EEENS1_36VarlenDynamicPersistentTileSchedulerILi128ELi224ELi256ELi128ELb1ELb1ELb1ELb1ELb1ELb1EEEEEEEEEvNT_6ParamsE:
	.zero		3584


//--------------------- .nv.constant0._ZN7cutlass13device_kernelIN5flash11enable_sm90INS1_16FlashAttnFwdSm90INS1_25CollectiveMainloopFwdSm90ILi2EN4cute5tupleIJNS5_1CILi1EEES8_S8_EEENS6_IJNS7_ILi128EEENS7_ILi224EEESA_EEELi128ENS_12float_e4m3_tEfNS_4arch4Sm90ELb1ELb0ELb1ELb1ELb0ELb1ELb0ELb1ELb1ELb1ELb1ELb0EEENS1_21CollectiveEpilogueFwdINS6_IJSA_SA_SB_EEES9_NS_10bfloat16_tESF_Li256ELb1ELb1ELb1ELb1EEENS1_36VarlenDynamicPersistentTileSchedulerILi128ELi224ELi256ELi128ELb1ELb1ELb1ELb1ELb1ELb1EEEEEEEEEvNT_6ParamsE --------------------------
	.section	.nv.constant0._ZN7cutlass13device_kernelIN5flash11enable_sm90INS1_16FlashAttnFwdSm90INS1_25CollectiveMainloopFwdSm90ILi2EN4cute5tupleIJNS5_1CILi1EEES8_S8_EEENS6_IJNS7_ILi128EEENS7_ILi224EEESA_EEELi128ENS_12float_e4m3_tEfNS_4arch4Sm90ELb1ELb0ELb1ELb1ELb0ELb1ELb0ELb1ELb1ELb1ELb1ELb0EEENS1_21CollectiveEpilogueFwdINS6_IJSA_SA_SB_EEES9_NS_10bfloat16_tESF_Li256ELb1ELb1ELb1ELb1EEENS1_36VarlenDynamicPersistentTileSchedulerILi128ELi224ELi256ELi128ELb1ELb1ELb1ELb1ELb1ELb1EEEEEEEEEvNT_6ParamsE,"a",@progbits
	.sectionflags	@""
	.align	4
.nv.constant0._ZN7cutlass13device_kernelIN5flash11enable_sm90INS1_16FlashAttnFwdSm90INS1_25CollectiveMainloopFwdSm90ILi2EN4cute5tupleIJNS5_1CILi1EEES8_S8_EEENS6_IJNS7_ILi128EEENS7_ILi224EEESA_EEELi128ENS_12float_e4m3_tEfNS_4arch4Sm90ELb1ELb0ELb1ELb1ELb0ELb1ELb0ELb1ELb1ELb1ELb1ELb0EEENS1_21CollectiveEpilogueFwdINS6_IJSA_SA_SB_EEES9_NS_10bfloat16_tESF_Li256ELb1ELb1ELb1ELb1EEENS1_36VarlenDynamicPersistentTileSchedulerILi128ELi224ELi256ELi128ELb1ELb1ELb1ELb1ELb1ELb1EEEEEEEEEvNT_6ParamsE:
	.zero		3584


//--------------------- .nv.constant0._ZN7cutlass13device_kernelIN5flash11enable_sm90INS1_16FlashAttnFwdSm90INS1_25CollectiveMainloopFwdSm90ILi2EN4cute5tupleIJNS5_1CILi1EEES8_S8_EEENS6_IJNS7_ILi192EEENS7_ILi128EEENS7_ILi96EEEEEELi96ENS_12float_e4m3_tEfNS_4arch4Sm90ELb0ELb0ELb1ELb0ELb0ELb0ELb0ELb1ELb1ELb1ELb1ELb0EEENS1_21CollectiveEpilogueFwdINS6_IJSA_SC_SB_EEES9_NS_10bfloat16_tESG_Li384ELb0ELb1ELb1ELb1EEENS1_19SingleTileSchedulerILb0ELb1ELb1ELi192EEEEEEEEEvNT_6ParamsE --------------------------
	.section	.nv.constant0._ZN7cutlass13device_kernelIN5flash11enable_sm90INS1_16FlashAttnFwdSm90INS1_25CollectiveMainloopFwdSm90ILi2EN4cute5tupleIJNS5_1CILi1EEES8_S8_EEENS6_IJNS7_ILi192EEENS7_ILi128EEENS7_ILi96EEEEEELi96ENS_12float_e4m3_tEfNS_4arch4Sm90ELb0ELb0ELb1ELb0ELb0ELb0ELb0ELb1ELb1ELb1ELb1ELb0EEENS1_21CollectiveEpilogueFwdINS6_IJSA_SC_SB_EEES9_NS_10bfloat16_tESG_Li384ELb0ELb1ELb1ELb1EEENS1_19SingleTileSchedulerILb0ELb1ELb1ELi192EEEEEEEEEvNT_6ParamsE,"a",@progbits
	.sectionflags	@""
	.align	4
.nv.constant0._ZN7cutlass13device_kernelIN5flash11enable_sm90INS1_16FlashAttnFwdSm90INS1_25CollectiveMainloopFwdSm90ILi2EN4cute5tupleIJNS5_1CILi1EEES8_S8_EEENS6_IJNS7_ILi192EEENS7_ILi128EEENS7_ILi96EEEEEELi96ENS_12float_e4m3_tEfNS_4arch4Sm90ELb0ELb0ELb1ELb0ELb0ELb0ELb0ELb1ELb1ELb1ELb1ELb0EEENS1_21CollectiveEpilogueFwdINS6_IJSA_SC_SB_EEES9_NS_10bfloat16_tESG_Li384ELb0ELb1ELb1ELb1EEENS1_19SingleTileSchedulerILb0ELb1ELb1ELi192EEEEEEEEEvNT_6ParamsE:
	.zero		3456


//--------------------- .nv.constant0._ZN7cutlass13device_kernelIN5flash11enable_sm90INS1_16FlashAttnFwdSm90INS1_25CollectiveMainloopFwdSm90ILi2EN4cute5tupleIJNS5_1CILi1EEES8_S8_EEENS6_IJNS7_ILi192EEENS7_ILi128EEENS7_ILi96EEEEEELi96ENS_12float_e4m3_tEfNS_4arch4Sm90ELb0ELb0ELb1ELb1ELb0ELb0ELb0ELb1ELb1ELb1ELb1ELb0EEENS1_21CollectiveEpilogueFwdINS6_IJSA_SC_SB_EEES9_NS_10bfloat16_tESG_Li384ELb1ELb1ELb1ELb1EEENS1_36VarlenDynamicPersistentTileSchedulerILi192ELi128ELi384ELi128ELb1ELb1ELb1ELb0ELb1ELb1EEEEEEEEEvNT_6ParamsE --------------------------
	.section	.nv.constant0._ZN7cutlass13device_kernelIN5flash11enable_sm90INS1_16FlashAttnFwdSm90INS1_25CollectiveMainloopFwdSm90ILi2EN4cute5tupleIJNS5_1CILi1EEES8_S8_EEENS6_IJNS7_ILi192EEENS7_ILi128EEENS7_ILi96EEEEEELi96ENS_12float_e4m3_tEfNS_4arch4Sm90ELb0ELb0ELb1ELb1ELb0ELb0ELb0ELb1ELb1ELb1ELb1ELb0EEENS1_21CollectiveEpilogueFwdINS6_IJSA_SC_SB_EEES9_NS_10bfloat16_tESG_Li384ELb1ELb1ELb1ELb1EEENS1_36VarlenDynamicPersistentTileSchedulerILi192ELi128ELi384ELi128ELb1ELb1ELb1ELb0ELb1ELb1EEEEEEEEEvNT_6ParamsE,"a",@progbits
	.sectionflags	@""
	.align	4
.nv.constant0._ZN7cutlass13device_kernelIN5flash11enable_sm90INS1_16FlashAttnFwdSm90INS1_25CollectiveMainloopFwdSm90ILi2EN4cute5tupleIJNS5_1CILi1EEES8_S8_EEENS6_IJNS7_ILi192EEENS7_ILi128EEENS7_ILi96EEEEEELi96ENS_12float_e4m3_tEfNS_4arch4Sm90ELb0ELb0ELb1ELb1ELb0ELb0ELb0ELb1ELb1ELb1ELb1ELb0EEENS1_21CollectiveEpilogueFwdINS6_IJSA_SC_SB_EEES9_NS_10bfloat16_tESG_Li384ELb1ELb1ELb1ELb1EEENS1_36VarlenDynamicPersistentTileSchedulerILi192ELi128ELi384ELi128ELb1ELb1ELb1ELb0ELb1ELb1EEEEEEEEEvNT_6ParamsE:
	.zero		3584


//--------------------- .nv.constant0._ZN7cutlass13device_kernelIN5flash11enable_sm90INS1_16FlashAttnFwdSm90INS1_25CollectiveMainloopFwdSm90ILi2EN4cute5tupleIJNS5_1CILi1EEES8_S8_EEENS6_IJNS7_ILi192EEENS7_ILi128EEENS7_ILi96EEEEEELi96ENS_12float_e4m3_tEfNS_4arch4Sm90ELb0ELb0ELb1ELb1ELb0ELb1ELb0ELb1ELb1ELb1ELb1ELb0EEENS1_21CollectiveEpilogueFwdINS6_IJSA_SC_SB_EEES9_NS_10bfloat16_tESG_Li384ELb1ELb1ELb1ELb1EEENS1_36VarlenDynamicPersistentTileSchedulerILi192ELi128ELi384ELi128ELb1ELb1ELb1ELb0ELb1ELb1EEEEEEEEEvNT_6ParamsE --------------------------
	.section	.nv.constant0._ZN7cutlass13device_kernelIN5flash11enable_sm90INS1_16FlashAttnFwdSm90INS1_25CollectiveMainloopFwdSm90ILi2EN4cute5tupleIJNS5_1CILi1EEES8_S8_EEENS6_IJNS7_ILi192EEENS7_ILi128EEENS7_ILi96EEEEEELi96ENS_12float_e4m3_tEfNS_4arch4Sm90ELb0ELb0ELb1ELb1ELb0ELb1ELb0ELb1ELb1ELb1ELb1ELb0EEENS1_21CollectiveEpilogueFwdINS6_IJSA_SC_SB_EEES9_NS_10bfloat16_tESG_Li384ELb1ELb1ELb1ELb1EEENS1_36VarlenDynamicPersistentTileSchedulerILi192ELi128ELi384ELi128ELb1ELb1ELb1ELb0ELb1ELb1EEEEEEEEEvNT_6ParamsE,"a",@progbits
	.sectionflags	@""
	.align	4
.nv.constant0._ZN7cutlass13device_kernelIN5flash11enable_sm90INS1_16FlashAttnFwdSm90INS1_25CollectiveMainloopFwdSm90ILi2EN4cute5tupleIJNS5_1CILi1EEES8_S8_EEENS6_IJNS7_ILi192EEENS7_ILi128EEENS7_ILi96EEEEEELi96ENS_12float_e4m3_tEfNS_4arch4Sm90ELb0ELb0ELb1ELb1ELb0ELb1ELb0ELb1ELb1ELb1ELb1ELb0EEENS1_21CollectiveEpilogueFwdINS6_IJSA_SC_SB_EEES9_NS_10bfloat16_tESG_Li384ELb1ELb1ELb1ELb1EEENS1_36VarlenDynamicPersistentTileSchedulerILi192ELi128ELi384ELi128ELb1ELb1ELb1ELb0ELb1ELb1EEEEEEEEEvNT_6ParamsE:
	.zero		3584


//--------------------- .nv.constant0._ZN7cutlass13device_kernelIN5flash11enable_sm90INS1_16FlashAttnFwdSm90INS1_25CollectiveMainloopFwdSm90ILi2EN4cute5tupleIJNS5_1CILi1EEES8_S8_EEENS6_IJNS7_ILi192EEENS7_ILi128EEENS7_ILi96EEEEEELi96ENS_12float_e4m3_tEfNS_4arch4Sm90ELb0ELb1ELb1ELb0ELb0ELb0ELb0ELb1ELb1ELb1ELb1ELb0EEENS1_21CollectiveEpilogueFwdINS6_IJSA_SC_SB_EEES9_NS_10bfloat16_tESG_Li384ELb0ELb1ELb1ELb1EEENS1_19SingleTileSchedulerILb0ELb1ELb1ELi192EEEEEEEEEvNT_6ParamsE --------------------------
	.section	.nv.constant0._ZN7cutlass13device_kernelIN5flash11enable_sm90INS1_16FlashAttnFwdSm90INS1_25CollectiveMainloopFwdSm90ILi2EN4cute5tupleIJNS5_1CILi1EEES8_S8_EEENS6_IJNS7_ILi192EEENS7_ILi128EEENS7_ILi96EEEEEELi96ENS_12float_e4m3_tEfNS_4arch4Sm90ELb0ELb1ELb1ELb0ELb0ELb0ELb0ELb1ELb1ELb1ELb1ELb0EEENS1_21CollectiveEpilogueFwdINS6_IJSA_SC_SB_EEES9_NS_10bfloat16_tESG_Li384ELb0ELb1ELb1ELb1EEENS1_19SingleTileSchedulerILb0ELb1ELb1ELi192EEEEEEEEEvNT_6ParamsE,"a",@progbits
	.sectionflags	@""
	.align	4
.nv.constant0._ZN7cutlass13device_kernelIN5flash11enable_sm90INS1_16FlashAttnFwdSm90INS1_25CollectiveMainloopFwdSm90ILi2EN4cute5tupleIJNS5_1CILi1EEES8_S8_EEENS6_IJNS7_ILi192EEENS7_ILi128EEENS7_ILi96EEEEEELi96ENS_12float_e4m3_tEfNS_4arch4Sm90ELb0ELb1ELb1ELb0ELb0ELb0ELb0ELb1ELb1ELb1ELb1ELb0EEENS1_21CollectiveEpilogueFwdINS6_IJSA_SC_SB_EEES9_NS_10bfloat16_tESG_Li384ELb0ELb1ELb1ELb1EEENS1_19SingleTileSchedulerILb0ELb1ELb1ELi192EEEEEEEEEvNT_6ParamsE:
	.zero		3456


//--------------------- .nv.constant0._ZN7cutlass13device_kernelIN5flash11enable_sm90INS1_16FlashAttnFwdSm90INS1_25CollectiveMainloopFwdSm90ILi2EN4cute5tupleIJNS5_1CILi1EEES8_S8_EEENS6_IJNS7_ILi192EEENS7_ILi128EEENS7_ILi96EEEEEELi96ENS_12float_e4m3_tEfNS_4arch4Sm90ELb0ELb1ELb1ELb1ELb0ELb0ELb0ELb1ELb1ELb1ELb1ELb0EEENS1_21CollectiveEpilogueFwdINS6_IJSA_SC_SB_EEES9_NS_10bfloat16_tESG_Li384ELb1ELb1ELb1ELb1EEENS1_36VarlenDynamicPersistentTileSchedulerILi192ELi128ELi384ELi128ELb1ELb1ELb1ELb1ELb0ELb1EEEEEEEEEvNT_6ParamsE --------------------------
	.section	.nv.constant0._ZN7cutlass13device_kernelIN5flash11enable_sm90INS1_16FlashAttnFwdSm90INS1_25CollectiveMainloopFwdSm90ILi2EN4cute5tupleIJNS5_1CILi1EEES8_S8_EEENS6_IJNS7_ILi192EEENS7_ILi128EEENS7_ILi96EEEEEELi96ENS_12float_e4m3_tEfNS_4arch4Sm90ELb0ELb1ELb1ELb1ELb0ELb0ELb0ELb1ELb1ELb1ELb1ELb0EEENS1_21CollectiveEpilogueFwdINS6_IJSA_SC_SB_EEES9_NS_10bfloat16_tESG_Li384ELb1ELb1ELb1ELb1EEENS1_36VarlenDynamicPersistentTileSchedulerILi192ELi128ELi384ELi128ELb1ELb1ELb1ELb1ELb0ELb1EEEEEEEEEvNT_6ParamsE,"a",@progbits
	.sectionflags	@""
	.align	4
.nv.constant0._ZN7cutlass13device_kernelIN5flash11enable_sm90INS1_16FlashAttnFwdSm90INS1_25CollectiveMainloopFwdSm90ILi2EN4cute5tupleIJNS5_1CILi1EEES8_S8_EEENS6_IJNS7_ILi192EEENS7_ILi128EEENS7_ILi96EEEEEELi96ENS_12float_e4m3_tEfNS_4arch4Sm90ELb0ELb1ELb1ELb1ELb0ELb0ELb0ELb1ELb1ELb1ELb1ELb0EEENS1_21CollectiveEpilogueFwdINS6_IJSA_SC_SB_EEES9_NS_10bfloat16_tESG_Li384ELb1ELb1ELb1ELb1EEENS1_36VarlenDynamicPersistentTileSchedulerILi192ELi128ELi384ELi128ELb1ELb1ELb1ELb1ELb0ELb1EEEEEEEEEvNT_6ParamsE:
	.zero		3584


//--------------------- .nv.constant0._ZN7cutlass13device_kernelIN5flash11enable_sm90INS1_16FlashAttnFwdSm90INS1_25CollectiveMainloopFwdSm90ILi2EN4cute5tupleIJNS5_1CILi1EEES8_S8_EEENS6_IJNS7_ILi192EEENS7_ILi128EEENS7_ILi96EEEEEELi96ENS_12float_e4m3_tEfNS_4arch4Sm90ELb0ELb1ELb1ELb1ELb0ELb1ELb0ELb1ELb1ELb1ELb1ELb0EEENS1_21CollectiveEpilogueFwdINS6_IJSA_SC_SB_EEES9_NS_10bfloat16_tESG_Li384ELb1ELb1ELb1ELb1EEENS1_36VarlenDynamicPersistentTileSchedulerILi192ELi128ELi384ELi128ELb1ELb1ELb1ELb1ELb0ELb1EEEEEEEEEvNT_6ParamsE --------------------------
	.section	.nv.constant0._ZN7cutlass13device_kernelIN5flash11enable_sm90INS1_16FlashAttnFwdSm90INS1_25CollectiveMainloopFwdSm90ILi2EN4cute5tupleIJNS5_1CILi1EEES8_S8_EEENS6_IJNS7_ILi192EEENS7_ILi128EEENS7_ILi96EEEEEELi96ENS_12float_e4m3_tEfNS_4arch4Sm90ELb0ELb1ELb1ELb1ELb0ELb1ELb0ELb1ELb1ELb1ELb1ELb0EEENS1_21CollectiveEpilogueFwdINS6_IJSA_SC_SB_EEES9_NS_10bfloat16_tESG_Li384ELb1ELb1ELb1ELb1EEENS1_36VarlenDynamicPersistentTileSchedulerILi192ELi128ELi384ELi128ELb1ELb1ELb1ELb1ELb0ELb1EEEEEEEEEvNT_6ParamsE,"a",@progbits
	.sectionflags	@""
	.align	4
.nv.constant0._ZN7cutlass13device_kernelIN5flash11enable_sm90INS1_16FlashAttnFwdSm90INS1_25CollectiveMainloopFwdSm90ILi2EN4cute5tupleIJNS5_1CILi1EEES8_S8_EEENS6_IJNS7_ILi192EEENS7_ILi128EEENS7_ILi96EEEEEELi96ENS_12float_e4m3_tEfNS_4arch4Sm90ELb0ELb1ELb1ELb1ELb0ELb1ELb0ELb1ELb1ELb1ELb1ELb0EEENS1_21CollectiveEpilogueFwdINS6_IJSA_SC_SB_EEES9_NS_10bfloat16_tESG_Li384ELb1ELb1ELb1ELb1EEENS1_36VarlenDynamicPersistentTileSchedulerILi192ELi128ELi384ELi128ELb1ELb1ELb1ELb1ELb0ELb1EEEEEEEEEvNT_6ParamsE:
	.zero		3584


//--------------------- .nv.constant0._ZN7cutlass13device_kernelIN5flash11enable_sm90INS1_16FlashAttnFwdSm90INS1_25CollectiveMainloopFwdSm90ILi2EN4cute5tupleIJNS5_1CILi1EEES8_S8_EEENS6_IJNS7_ILi192EEENS7_ILi128EEENS7_ILi96EEEEEELi96ENS_12float_e4m3_tEfNS_4arch4Sm90ELb1ELb0ELb1ELb0ELb0ELb0ELb0ELb1ELb1ELb1ELb1ELb0EEENS1_21CollectiveEpilogueFwdINS6_IJSA_SC_SB_EEES9_NS_10bfloat16_tESG_Li384ELb0ELb1ELb1ELb1EEENS1_19SingleTileSchedulerILb0ELb1ELb1ELi192EEEEEEEEEvNT_6ParamsE --------------------------
	.section	.nv.constant0._ZN7cutlass13device_kernelIN5flash11enable_sm90INS1_16FlashAttnFwdSm90INS1_25CollectiveMainloopFwdSm90ILi2EN4cute5tupleIJNS5_1CILi1EEES8_S8_EEENS6_IJNS7_ILi192EEENS7_ILi128EEENS7_ILi96EEEEEELi96ENS_12float_e4m3_tEfNS_4arch4Sm90ELb1ELb0ELb1ELb0ELb0ELb0ELb0ELb1ELb1ELb1ELb1ELb0EEENS1_21CollectiveEpilogueFwdINS6_IJSA_SC_SB_EEES9_NS_10bfloat16_tESG_Li384ELb0ELb1ELb1ELb1EEENS1_19SingleTileSchedulerILb0ELb1ELb1ELi192EEEEEEEEEvNT_6ParamsE,"a",@progbits
	.sectionflags	@""
	.align	4
.nv.constant0._ZN7cutlass13device_kernelIN5flash11enable_sm90INS1_16FlashAttnFwdSm90INS1_25CollectiveMainloopFwdSm90ILi2EN4cute5tupleIJNS5_1CILi1EEES8_S8_EEENS6_IJNS7_ILi192EEENS7_ILi128EEENS7_ILi96EEEEEELi96ENS_12float_e4m3_tEfNS_4arch4Sm90ELb1ELb0ELb1ELb0ELb0ELb0ELb0ELb1ELb1ELb1ELb1ELb0EEENS1_21CollectiveEpilogueFwdINS6_IJSA_SC_SB_EEES9_NS_10bfloat16_tESG_Li384ELb0ELb1ELb1ELb1EEENS1_19SingleTileSchedulerILb0ELb1ELb1ELi192EEEEEEEEEvNT_6ParamsE:
	.zero		3456


//--------------------- .nv.constant0._ZN7cutlass13device_kernelIN5flash11enable_sm90INS1_16FlashAttnFwdSm90INS1_25CollectiveMainloopFwdSm90ILi2EN4cute5tupleIJNS5_1CILi1EEES8_S8_EEENS6_IJNS7_ILi192EEENS7_ILi128EEENS7_ILi96EEEEEELi96ENS_12float_e4m3_tEfNS_4arch4Sm90ELb1ELb0ELb1ELb1ELb0ELb0ELb0ELb1ELb1ELb1ELb1ELb0EEENS1_21CollectiveEpilogueFwdINS6_IJSA_SC_SB_EEES9_NS_10bfloat16_tESG_Li384ELb1ELb1ELb1ELb1EEENS1_36VarlenDynamicPersistentTileSchedulerILi192ELi128ELi384ELi128ELb1ELb1ELb1ELb1ELb1ELb1EEEEEEEEEvNT_6ParamsE --------------------------
	.section	.nv.constant0._ZN7cutlass13device_kernelIN5flash11enable_sm90INS1_16FlashAttnFwdSm90INS1_25CollectiveMainloopFwdSm90ILi2EN4cute5tupleIJNS5_1CILi1EEES8_S8_EEENS6_IJNS7_ILi192EEENS7_ILi128EEENS7_ILi96EEEEEELi96ENS_12float_e4m3_tEfNS_4arch4Sm90ELb1ELb0ELb1ELb1ELb0ELb0ELb0ELb1ELb1ELb1ELb1ELb0EEENS1_21CollectiveEpilogueFwdINS6_IJSA_SC_SB_EEES9_NS_10bfloat16_tESG_Li384ELb1ELb1ELb1ELb1EEENS1_36VarlenDynamicPersistentTileSchedulerILi192ELi128ELi384ELi128ELb1ELb1ELb1ELb1ELb1ELb1EEEEEEEEEvNT_6ParamsE,"a",@progbits
	.sectionflags	@""
	.align	4
.nv.constant0._ZN7cutlass13device_kernelIN5flash11enable_sm90INS1_16FlashAttnFwdSm90INS1_25CollectiveMainloopFwdSm90ILi2EN4cute5tupleIJNS5_1CILi1EEES8_S8_EEENS6_IJNS7_ILi192EEENS7_ILi128EEENS7_ILi96EEEEEELi96ENS_12float_e4m3_tEfNS_4arch4Sm90ELb1ELb0ELb1ELb1ELb0ELb0ELb0ELb1ELb1ELb1ELb1ELb0EEENS1_21CollectiveEpilogueFwdINS6_IJSA_SC_SB_EEES9_NS_10bfloat16_tESG_Li384ELb1ELb1ELb1ELb1EEENS1_36VarlenDynamicPersistentTileSchedulerILi192ELi128ELi384ELi128ELb1ELb1ELb1ELb1ELb1ELb1EEEEEEEEEvNT_6ParamsE:
	.zero		3584


//--------------------- .nv.constant0._ZN7cutlass13device_kernelIN5flash11enable_sm90INS1_16FlashAttnFwdSm90INS1_25CollectiveMainloopFwdSm90ILi2EN4cute5tupleIJNS5_1CILi1EEES8_S8_EEENS6_IJNS7_ILi192EEENS7_ILi128EEENS7_ILi96EEEEEELi96ENS_12float_e4m3_tEfNS_4arch4Sm90ELb1ELb0ELb1ELb1ELb0ELb1ELb0ELb1ELb1ELb1ELb1ELb0EEENS1_21CollectiveEpilogueFwdINS6_IJSA_SC_SB_EEES9_NS_10bfloat16_tESG_Li384ELb1ELb1ELb1ELb1EEENS1_36VarlenDynamicPersistentTileSchedulerILi192ELi128ELi384ELi128ELb1ELb1ELb1ELb1ELb1ELb1EEEEEEEEEvNT_6ParamsE --------------------------
	.section	.nv.constant0._ZN7cutlass13device_kernelIN5flash11enable_sm90INS1_16FlashAttnFwdSm90INS1_25CollectiveMainloopFwdSm90ILi2EN4cute5tupleIJNS5_1CILi1EEES8_S8_EEENS6_IJNS7_ILi192EEENS7_ILi128EEENS7_ILi96EEEEEELi96ENS_12float_e4m3_tEfNS_4arch4Sm90ELb1ELb0ELb1ELb1ELb0ELb1ELb0ELb1ELb1ELb1ELb1ELb0EEENS1_21CollectiveEpilogueFwdINS6_IJSA_SC_SB_EEES9_NS_10bfloat16_tESG_Li384ELb1ELb1ELb1ELb1EEENS1_36VarlenDynamicPersistentTileSchedulerILi192ELi128ELi384ELi128ELb1ELb1ELb1ELb1ELb1ELb1EEEEEEEEEvNT_6ParamsE,"a",@progbits
	.sectionflags	@""
	.align	4
.nv.constant0._ZN7cutlass13device_kernelIN5flash11enable_sm90INS1_16FlashAttnFwdSm90INS1_25CollectiveMainloopFwdSm90ILi2EN4cute5tupleIJNS5_1CILi1EEES8_S8_EEENS6_IJNS7_ILi192EEENS7_ILi128EEENS7_ILi96EEEEEELi96ENS_12float_e4m3_tEfNS_4arch4Sm90ELb1ELb0ELb1ELb1ELb0ELb1ELb0ELb1ELb1ELb1ELb1ELb0EEENS1_21CollectiveEpilogueFwdINS6_IJSA_SC_SB_EEES9_NS_10bfloat16_tESG_Li384ELb1ELb1ELb1ELb1EEENS1_36VarlenDynamicPersistentTileSchedulerILi192ELi128ELi384ELi128ELb1ELb1ELb1ELb1ELb1ELb1EEEEEEEEEvNT_6ParamsE:
	.zero		3584


//--------------------- .nv.constant0._ZN7cutlass13device_kernelIN5flash11enable_sm90INS1_16FlashAttnFwdSm90INS1_25CollectiveMainloopFwdSm90ILi2EN4cute5tupleIJNS5_1CILi1EEES8_S8_EEENS6_IJNS7_ILi192EEENS7_ILi160EEENS7_ILi64EEEEEELi64ENS_12float_e4m3_tEfNS_4arch4Sm90ELb0ELb0ELb1ELb0ELb0ELb0ELb0ELb1ELb1ELb1ELb1ELb0EEENS1_21CollectiveEpilogueFwdINS6_IJSA_SC_SB_EEES9_NS_10bfloat16_tESG_Li384ELb0ELb1ELb1ELb1EEENS1_19SingleTileSchedulerILb0ELb1ELb1ELi192EEEEEEEEEvNT_6ParamsE --------------------------
	.section	.nv.constant0._ZN7cutlass13device_kernelIN5flash11enable_sm90INS1_16FlashAttnFwdSm90INS1_25CollectiveMainloopFwdSm90ILi2EN4cute5tupleIJNS5_1CILi1EEES8_S8_EEENS6_IJNS7_ILi192EEENS7_ILi160EEENS7_ILi64EEEEEELi64ENS_12float_e4m3_tEfNS_4arch4Sm90ELb0ELb0ELb1ELb0ELb0ELb0ELb0ELb1ELb1ELb1ELb1ELb0EEENS1_21CollectiveEpilogueFwdINS6_IJSA_SC_SB_EEES9_NS_10bfloat16_tESG_Li384ELb0ELb1ELb1ELb1EEENS1_19SingleTileSchedulerILb0ELb1ELb1ELi192EEEEEEEEEvNT_6ParamsE,"a",@progbits
	.sectionflags	@""
	.align	4
.nv.constant0._ZN7cutlass13device_kernelIN5flash11enable_sm90INS1_16FlashAttnFwdSm90INS1_25CollectiveMainloopFwdSm90ILi2EN4cute5tupleIJNS5_1CILi1EEES8_S8_EEENS6_IJNS7_ILi192EEENS7_ILi160EEENS7_ILi64EEEEEELi64ENS_12float_e4m3_tEfNS_4arch4Sm90ELb0ELb0ELb1ELb0ELb0ELb0ELb0ELb1ELb1ELb1ELb1ELb0EEENS1_21CollectiveEpilogueFwdINS6_IJSA_SC_SB_EEES9_NS_10bfloat16_tESG_Li384ELb0ELb1ELb1ELb1EEENS1_19SingleTileSchedulerILb0ELb1ELb1ELi192EEEEEEEEEvNT_6ParamsE:
	.zero		3456


//--------------------- .nv.constant0._ZN7cutlass13device_kernelIN5flash11enable_sm90INS1_16FlashAttnFwdSm90INS1_25CollectiveMainloopFwdSm90ILi2EN4cute5tupleIJNS5_1CILi1EEES8_S8_EEENS6_IJNS7_ILi192EEENS7_ILi160EEENS7_ILi64EEEEEELi64ENS_12float_e4m3_tEfNS_4arch4Sm90ELb0ELb0ELb1ELb1ELb0ELb0ELb0ELb1ELb1ELb1ELb1ELb0EEENS1_21CollectiveEpilogueFwdINS6_IJSA_SC_SB_EEES9_NS_10bfloat16_tESG_Li384ELb1ELb1ELb1ELb1EEENS1_36VarlenDynamicPersistentTileSchedulerILi192ELi160ELi384ELi128ELb1ELb1ELb1ELb0ELb1ELb1EEEEEEEEEvNT_6ParamsE --------------------------
	.section	.nv.constant0._ZN7cutlass13device_kernelIN5flash11enable_sm90INS1_16FlashAttnFwdSm90INS1_25CollectiveMainloopFwdSm90ILi2EN4cute5tupleIJNS5_1CILi1EEES8_S8_EEENS6_IJNS7_ILi192EEENS7_ILi160EEENS7_ILi64EEEEEELi64ENS_12float_e4m3_tEfNS_4arch4Sm90ELb0ELb0ELb1ELb1ELb0ELb0ELb0ELb1ELb1ELb1ELb1ELb0EEENS1_21CollectiveEpilogueFwdINS6_IJSA_SC_SB_EEES9_NS_10bfloat16_tESG_Li384ELb1ELb1ELb1ELb1EEENS1_36VarlenDynamicPersistentTileSchedulerILi192ELi160ELi384ELi128ELb1ELb1ELb1ELb0ELb1ELb1EEEEEEEEEvNT_6ParamsE,"a",@progbits
	.sectionflags	@""
	.align	4
.nv.constant0._ZN7cutlass13device_kernelIN5flash11enable_sm90INS1_16FlashAttnFwdSm90INS1_25CollectiveMainloopFwdSm90ILi2EN4cute5tupleIJNS5_1CILi1EEES8_S8_EEENS6_IJNS7_ILi192EEENS7_ILi160EEENS7_ILi64EEEEEELi64ENS_12float_e4m3_tEfNS_4arch4Sm90ELb0ELb0ELb1ELb1ELb0ELb0ELb0ELb1ELb1ELb1ELb1ELb0EEENS1_21CollectiveEpilogueFwdINS6_IJSA_SC_SB_EEES9_NS_10bfloat16_tESG_Li384ELb1ELb1ELb1ELb1EEENS1_36VarlenDynamicPersistentTileSchedulerILi192ELi160ELi384ELi128ELb1ELb1ELb1ELb0ELb1ELb1EEEEEEEEEvNT_6ParamsE:
	.zero		3584


//--------------------- .nv.constant0._ZN7cutlass13device_kernelIN5flash11enable_sm90INS1_16FlashAttnFwdSm90INS1_25CollectiveMainloopFwdSm90ILi2EN4cute5tupleIJNS5_1CILi1EEES8_S8_EEENS6_IJNS7_ILi192EEENS7_ILi160EEENS7_ILi64EEEEEELi64ENS_12float_e4m3_tEfNS_4arch4Sm90ELb0ELb0ELb1ELb1ELb0ELb1ELb0ELb1ELb1ELb1ELb1ELb0EEENS1_21CollectiveEpilogueFwdINS6_IJSA_SC_SB_EEES9_NS_10bfloat16_tESG_Li384ELb1ELb1ELb1ELb1EEENS1_36VarlenDynamicPersistentTileSchedulerILi192ELi160ELi384ELi128ELb1ELb1ELb1ELb0ELb1ELb1EEEEEEEEEvNT_6ParamsE --------------------------
	.section	.nv.constant0._ZN7cutlass13device_kernelIN5flash11enable_sm90INS1_16FlashAttnFwdSm90INS1_25CollectiveMainloopFwdSm90ILi2EN4cute5tupleIJNS5_1CILi1EEES8_S8_EEENS6_IJNS7_ILi192EEENS7_ILi160EEENS7_ILi64EEEEEELi64ENS_12float_e4m3_tEfNS_4arch4Sm90ELb0ELb0ELb1ELb1ELb0ELb1ELb0ELb1ELb1ELb1ELb1ELb0EEENS1_21CollectiveEpilogueFwdINS6_IJSA_SC_SB_EEES9_NS_10bfloat16_tESG_Li384ELb1ELb1ELb1ELb1EEENS1_36VarlenDynamicPersistentTileSchedulerILi192ELi160ELi384ELi128ELb1ELb1ELb1ELb0ELb1ELb1EEEEEEEEEvNT_6ParamsE,"a",@progbits
	.sectionflags	@""
	.align	4
.nv.constant0._ZN7cutlass13device_kernelIN5flash11enable_sm90INS1_16FlashAttnFwdSm90INS1_25CollectiveMainloopFwdSm90ILi2EN4cute5tupleIJNS5_1CILi1EEES8_S8_EEENS6_IJNS7_ILi192EEENS7_ILi160EEENS7_ILi64EEEEEELi64ENS_12float_e4m3_tEfNS_4arch4Sm90ELb0ELb0ELb1ELb1ELb0ELb1ELb0ELb1ELb1ELb1ELb1ELb0EEENS1_21CollectiveEpilogueFwdINS6_IJSA_SC_SB_EEES9_NS_10bfloat16_tESG_Li384ELb1ELb1ELb1ELb1EEENS1_36VarlenDynamicPersistentTileSchedulerILi192ELi160ELi384ELi128ELb1ELb1ELb1ELb0ELb1ELb1EEEEEEEEEvNT_6ParamsE:
	.zero		3584


//--------------------- .nv.constant0._ZN7cutlass13device_kernelIN5flash11enable_sm90INS1_16FlashAttnFwdSm90INS1_25CollectiveMainloopFwdSm90ILi2EN4cute5tupleIJNS5_1CILi1EEES8_S8_EEENS6_IJNS7_ILi192EEENS7_ILi160EEENS7_ILi64EEEEEELi64ENS_12float_e4m3_tEfNS_4arch4Sm90ELb0ELb1ELb1ELb0ELb0ELb0ELb0ELb1ELb1ELb1ELb1ELb0EEENS1_21CollectiveEpilogueFwdINS6_IJSA_SC_SB_EEES9_NS_10bfloat16_tESG_Li384ELb0ELb1ELb1ELb1EEENS1_19SingleTileSchedulerILb0ELb1ELb1ELi192EEEEEEEEEvNT_6ParamsE --------------------------
	.section	.nv.constant0._ZN7cutlass13device_kernelIN5flash11enable_sm90INS1_16FlashAttnFwdSm90INS1_25CollectiveMainloopFwdSm90ILi2EN4cute5tupleIJNS5_1CILi1EEES8_S8_EEENS6_IJNS7_ILi192EEENS7_ILi160EEENS7_ILi64EEEEEELi64ENS_12float_e4m3_tEfNS_4arch4Sm90ELb0ELb1ELb1ELb0ELb0ELb0ELb0ELb1ELb1ELb1ELb1ELb0EEENS1_21CollectiveEpilogueFwdINS6_IJSA_SC_SB_EEES9_NS_10bfloat16_tESG_Li384ELb0ELb1ELb1ELb1EEENS1_19SingleTileSchedulerILb0ELb1ELb1ELi192EEEEEEEEEvNT_6ParamsE,"a",@progbits
	.sectionflags	@""
	.align	4
.nv.constant0._ZN7cutlass13device_kernelIN5flash11enable_sm90INS1_16FlashAttnFwdSm90INS1_25CollectiveMainloopFwdSm90ILi2EN4cute5tupleIJNS5_1CILi1EEES8_S8_EEENS6_IJNS7_ILi192EEENS7_ILi160EEENS7_ILi64EEEEEELi64ENS_12float_e4m3_tEfNS_4arch4Sm90ELb0ELb1ELb1ELb0ELb0ELb0ELb0ELb1ELb1ELb1ELb1ELb0EEENS1_21CollectiveEpilogueFwdINS6_IJSA_SC_SB_EEES9_NS_10bfloat16_tESG_Li384ELb0ELb1ELb1ELb1EEENS1_19SingleTileSchedulerILb0ELb1ELb1ELi192EEEEEEEEEvNT_6ParamsE:
	.zero		3456


//--------------------- .nv.constant0._ZN7cutlass13device_kernelIN5flash11enable_sm90INS1_16FlashAttnFwdSm90INS1_25CollectiveMainloopFwdSm90ILi2EN4cute5tupleIJNS5_1CILi1EEES8_S8_EEENS6_IJNS7_ILi192EEENS7_ILi160EEENS7_ILi64EEEEEELi64ENS_12float_e4m3_tEfNS_4arch4Sm90ELb0ELb1ELb1ELb1ELb0ELb0ELb0ELb1ELb1ELb1ELb1ELb0EEENS1_21CollectiveEpilogueFwdINS6_IJSA_SC_SB_EEES9_NS_10bfloat16_tESG_Li384ELb1ELb1ELb1ELb1EEENS1_36VarlenDynamicPersistentTileSchedulerILi192ELi160ELi384ELi128ELb1ELb1ELb1ELb1ELb0ELb1EEEEEEEEEvNT_6ParamsE --------------------------
	.section	.nv.constant0._ZN7cutlass13device_kernelIN5flash11enable_sm90INS1_16FlashAttnFwdSm90INS1_25CollectiveMainloopFwdSm90ILi2EN4cute5tupleIJNS5_1CILi1EEES8_S8_EEENS6_IJNS7_ILi192EEENS7_ILi160EEENS7_ILi64EEEEEELi64ENS_12float_e4m3_tEfNS_4arch4Sm90ELb0ELb1ELb1ELb1ELb0ELb0ELb0ELb1ELb1ELb1ELb1ELb0EEENS1_21CollectiveEpilogueFwdINS6_IJSA_SC_SB_EEES9_NS_10bfloat16_tESG_Li384ELb1ELb1ELb1ELb1EEENS1_36VarlenDynamicPersistentTileSchedulerILi192ELi160ELi384ELi128ELb1ELb1ELb1ELb1ELb0ELb1EEEEEEEEEvNT_6ParamsE,"a",@progbits
	.sectionflags	@""
	.align	4
.nv.constant0._ZN7cutlass13device_kernelIN5flash11enable_sm90INS1_16FlashAttnFwdSm90INS1_25CollectiveMainloopFwdSm90ILi2EN4cute5tupleIJNS5_1CILi1EEES8_S8_EEENS6_IJNS7_ILi192EEENS7_ILi160EEENS7_ILi64EEEEEELi64ENS_12float_e4m3_tEfNS_4arch4Sm90ELb0ELb1ELb1ELb1ELb0ELb0ELb0ELb1ELb1ELb1ELb1ELb0EEENS1_21CollectiveEpilogueFwdINS6_IJSA_SC_SB_EEES9_NS_10bfloat16_tESG_Li384ELb1ELb1ELb1ELb1EEENS1_36VarlenDynamicPersistentTileSchedulerILi192ELi160ELi384ELi128ELb1ELb1ELb1ELb1ELb0ELb1EEEEEEEEEvNT_6ParamsE:
	.zero		3584


//--------------------- .nv.constant0._ZN7cutlass13device_kernelIN5flash11enable_sm90INS1_16FlashAttnFwdSm90INS1_25CollectiveMainloopFwdSm90ILi2EN4cute5tupleIJNS5_1CILi1EEES8_S8_EEENS6_IJNS7_ILi192EEENS7_ILi160EEENS7_ILi64EEEEEELi64ENS_12float_e4m3_tEfNS_4arch4Sm90ELb0ELb1ELb1ELb1ELb0ELb1ELb0ELb1ELb1ELb1ELb1ELb0EEENS1_21CollectiveEpilogueFwdINS6_IJSA_SC_SB_EEES9_NS_10bfloat16_tESG_Li384ELb1ELb1ELb1ELb1EEENS1_36VarlenDynamicPersistentTileSchedulerILi192ELi160ELi384ELi128ELb1ELb1ELb1ELb1ELb0ELb1EEEEEEEEEvNT_6ParamsE --------------------------
	.section	.nv.constant0._ZN7cutlass13device_kernelIN5flash11enable_sm90INS1_16FlashAttnFwdSm90INS1_25CollectiveMainloopFwdSm90ILi2EN4cute5tupleIJNS5_1CILi1EEES8_S8_EEENS6_IJNS7_ILi192EEENS7_ILi160EEENS7_ILi64EEEEEELi64ENS_12float_e4m3_tEfNS_4arch4Sm90ELb0ELb1ELb1ELb1ELb0ELb1ELb0ELb1ELb1ELb1ELb1ELb0EEENS1_21CollectiveEpilogueFwdINS6_IJSA_SC_SB_EEES9_NS_10bfloat16_tESG_Li384ELb1ELb1ELb1ELb1EEENS1_36VarlenDynamicPersistentTileSchedulerILi192ELi160ELi384ELi128ELb1ELb1ELb1ELb1ELb0ELb1EEEEEEEEEvNT_6ParamsE,"a",@progbits
	.sectionflags	@""
	.align	4
.nv.constant0._ZN7cutlass13device_kernelIN5flash11enable_sm90INS1_16FlashAttnFwdSm90INS1_25CollectiveMainloopFwdSm90ILi2EN4cute5tupleIJNS5_1CILi1EEES8_S8_EEENS6_IJNS7_ILi192EEENS7_ILi160EEENS7_ILi64EEEEEELi64ENS_12float_e4m3_tEfNS_4arch4Sm90ELb0ELb1ELb1ELb1ELb0ELb1ELb0ELb1ELb1ELb1ELb1ELb0EEENS1_21CollectiveEpilogueFwdINS6_IJSA_SC_SB_EEES9_NS_10bfloat16_tESG_Li384ELb1ELb1ELb1ELb1EEENS1_36VarlenDynamicPersistentTileSchedulerILi192ELi160ELi384ELi128ELb1ELb1ELb1ELb1ELb0ELb1EEEEEEEEEvNT_6ParamsE:
	.zero		3584


//--------------------- .nv.constant0._ZN7cutlass13device_kernelIN5flash11enable_sm90INS1_16FlashAttnFwdSm90INS1_25CollectiveMainloopFwdSm90ILi2EN4cute5tupleIJNS5_1CILi1EEES8_S8_EEENS6_IJNS7_ILi192EEENS7_ILi160EEENS7_ILi64EEEEEELi64ENS_12float_e4m3_tEfNS_4arch4Sm90ELb1ELb0ELb1ELb0ELb0ELb0ELb0ELb1ELb1ELb1ELb1ELb0EEENS1_21CollectiveEpilogueFwdINS6_IJSA_SC_SB_EEES9_NS_10bfloat16_tESG_Li384ELb0ELb1ELb1ELb1EEENS1_19SingleTileSchedulerILb0ELb1ELb1ELi192EEEEEEEEEvNT_6ParamsE --------------------------
	.section	.nv.constant0._ZN7cutlass13device_kernelIN5flash11enable_sm90INS1_16FlashAttnFwdSm90INS1_25CollectiveMainloopFwdSm90ILi2EN4cute5tupleIJNS5_1CILi1EEES8_S8_EEENS6_IJNS7_ILi192EEENS7_ILi160EEENS7_ILi64EEEEEELi64ENS_12float_e4m3_tEfNS_4arch4Sm90ELb1ELb0ELb1ELb0ELb0ELb0ELb0ELb1ELb1ELb1ELb1ELb0EEENS1_21CollectiveEpilogueFwdINS6_IJSA_SC_SB_EEES9_NS_10bfloat16_tESG_Li384ELb0ELb1ELb1ELb1EEENS1_19SingleTileSchedulerILb0ELb1ELb1ELi192EEEEEEEEEvNT_6ParamsE,"a",@progbits
	.sectionflags	@""
	.align	4
.nv.constant0._ZN7cutlass13device_kernelIN5flash11enable_sm90INS1_16FlashAttnFwdSm90INS1_25CollectiveMainloopFwdSm90ILi2EN4cute5tupleIJNS5_1CILi1EEES8_S8_EEENS6_IJNS7_ILi192EEENS7_ILi160EEENS7_ILi64EEEEEELi64ENS_12float_e4m3_tEfNS_4arch4Sm90ELb1ELb0ELb1ELb0ELb0ELb0ELb0ELb1ELb1ELb1ELb1ELb0EEENS1_21CollectiveEpilogueFwdINS6_IJSA_SC_SB_EEES9_NS_10bfloat16_tESG_Li384ELb0ELb1ELb1ELb1EEENS1_19SingleTileSchedulerILb0ELb1ELb1ELi192EEEEEEEEEvNT_6ParamsE:
	.zero		3456


//--------------------- .nv.constant0._ZN7cutlass13device_kernelIN5flash11enable_sm90INS1_16FlashAttnFwdSm90INS1_25CollectiveMainloopFwdSm90ILi2EN4cute5tupleIJNS5_1CILi1EEES8_S8_EEENS6_IJNS7_ILi192EEENS7_ILi160EEENS7_ILi64EEEEEELi64ENS_12float_e4m3_tEfNS_4arch4Sm90ELb1ELb0ELb1ELb1ELb0ELb0ELb0ELb1ELb1ELb1ELb1ELb0EEENS1_21CollectiveEpilogueFwdINS6_IJSA_SC_SB_EEES9_NS_10bfloat16_tESG_Li384ELb1ELb1ELb1ELb1EEENS1_36VarlenDynamicPersistentTileSchedulerILi192ELi160ELi384ELi128ELb1ELb1ELb1ELb1ELb1ELb1EEEEEEEEEvNT_6ParamsE --------------------------
	.section	.nv.constant0._ZN7cutlass13device_kernelIN5flash11enable_sm90INS1_16FlashAttnFwdSm90INS1_25CollectiveMainloopFwdSm90ILi2EN4cute5tupleIJNS5_1CILi1EEES8_S8_EEENS6_IJNS7_ILi192EEENS7_ILi160EEENS7_ILi64EEEEEELi64ENS_12float_e4m3_tEfNS_4arch4Sm90ELb1ELb0ELb1ELb1ELb0ELb0ELb0ELb1ELb1ELb1ELb1ELb0EEENS1_21CollectiveEpilogueFwdINS6_IJSA_SC_SB_EEES9_NS_10bfloat16_tESG_Li384ELb1ELb1ELb1ELb1EEENS1_36VarlenDynamicPersistentTileSchedulerILi192ELi160ELi384ELi128ELb1ELb1ELb1ELb1ELb1ELb1EEEEEEEEEvNT_6ParamsE,"a",@progbits
	.sectionflags	@""
	.align	4
.nv.constant0._ZN7cutlass13device_kernelIN5flash11enable_sm90INS1_16FlashAttnFwdSm90INS1_25CollectiveMainloopFwdSm90ILi2EN4cute5tupleIJNS5_1CILi1EEES8_S8_EEENS6_IJNS7_ILi192EEENS7_ILi160EEENS7_ILi64EEEEEELi64ENS_12float_e4m3_tEfNS_4arch4Sm90ELb1ELb0ELb1ELb1ELb0ELb0ELb0ELb1ELb1ELb1ELb1ELb0EEENS1_21CollectiveEpilogueFwdINS6_IJSA_SC_SB_EEES9_NS_10bfloat16_tESG_Li384ELb1ELb1ELb1ELb1EEENS1_36VarlenDynamicPersistentTileSchedulerILi192ELi160ELi384ELi128ELb1ELb1ELb1ELb1ELb1ELb1EEEEEEEEEvNT_6ParamsE:
	.zero		3584


//--------------------- .nv.constant0._ZN7cutlass13device_kernelIN5flash11enable_sm90INS1_16FlashAttnFwdSm90INS1_25CollectiveMainloopFwdSm90ILi2EN4cute5tupleIJNS5_1CILi1EEES8_S8_EEENS6_IJNS7_ILi192EEENS7_ILi160EEENS7_ILi64EEEEEELi64ENS_12float_e4m3_tEfNS_4arch4Sm90ELb1ELb0ELb1ELb1ELb0ELb1ELb0ELb1ELb1ELb1ELb1ELb0EEENS1_21CollectiveEpilogueFwdINS6_IJSA_SC_SB_EEES9_NS_10bfloat16_tESG_Li384ELb1ELb1ELb1ELb1EEENS1_36VarlenDynamicPersistentTileSchedulerILi192ELi160ELi384ELi128ELb1ELb1ELb1ELb1ELb1ELb1EEEEEEEEEvNT_6ParamsE --------------------------
	.section	.nv.constant0._ZN7cutlass13device_kernelIN5flash11enable_sm90INS1_16FlashAttnFwdSm90INS1_25CollectiveMainloopFwdSm90ILi2EN4cute5tupleIJNS5_1CILi1EEES8_S8_EEENS6_IJNS7_ILi192EEENS7_ILi160EEENS7_ILi64EEEEEELi64ENS_12float_e4m3_tEfNS_4arch4Sm90ELb1ELb0ELb1ELb1ELb0ELb1ELb0ELb1ELb1ELb1ELb1ELb0EEENS1_21CollectiveEpilogueFwdINS6_IJSA_SC_SB_EEES9_NS_10bfloat16_tESG_Li384ELb1ELb1ELb1ELb1EEENS1_36VarlenDynamicPersistentTileSchedulerILi192ELi160ELi384ELi128ELb1ELb1ELb1ELb1ELb1ELb1EEEEEEEEEvNT_6ParamsE,"a",@progbits
	.sectionflags	@""
	.align	4
.nv.constant0._ZN7cutlass13device_kernelIN5flash11enable_sm90INS1_16FlashAttnFwdSm90INS1_25CollectiveMainloopFwdSm90ILi2EN4cute5tupleIJNS5_1CILi1EEES8_S8_EEENS6_IJNS7_ILi192EEENS7_ILi160EEENS7_ILi64EEEEEELi64ENS_12float_e4m3_tEfNS_4arch4Sm90ELb1ELb0ELb1ELb1ELb0ELb1ELb0ELb1ELb1ELb1ELb1ELb0EEENS1_21CollectiveEpilogueFwdINS6_IJSA_SC_SB_EEES9_NS_10bfloat16_tESG_Li384ELb1ELb1ELb1ELb1EEENS1_36VarlenDynamicPersistentTileSchedulerILi192ELi160ELi384ELi128ELb1ELb1ELb1ELb1ELb1ELb1EEEEEEEEEvNT_6ParamsE:
	.zero		3584


//--------------------- SYMBOLS --------------------------

	.type		.nv.reservedSmem.offset0,@object
	.size		.nv.reservedSmem.offset0,0x4
